def attn_fwd(
    Q,
    K,
    V,
    Out,
    Lse,
    sm_scale,
    stride_qz,
    stride_qh,
    stride_qm,
    stride_qk,
    stride_kz,
    stride_kh,
    stride_kn,
    stride_kk,
    stride_vz,
    stride_vh,
    stride_vn,
    stride_vk,
    stride_oz,
    stride_oh,
    stride_om,
    stride_ok,
    seqlen_q,
    seqlen_k,
    BLOCK_M: tl.constexpr,
    BLOCK_N: tl.constexpr,
    HEAD_DIM: tl.constexpr,
    CAUSAL: tl.constexpr,
):
    start_m = tl.program_id(0)
    off_hz = tl.program_id(1)
    q_off = off_hz * stride_qh
    k_off = off_hz * stride_kh
    v_off = off_hz * stride_vh
    offs_m = start_m * BLOCK_M + tl.arange(0, BLOCK_M)
    offs_d = tl.arange(0, HEAD_DIM)
    offs_n = tl.arange(0, BLOCK_N)
    q_ptrs = Q + q_off + offs_m[:, None] * stride_qm + offs_d[None, :] * stride_qk
    k_ptrs = K + k_off + offs_d[:, None] * stride_kk + offs_n[None, :] * stride_kn
    v_ptrs = V + v_off + offs_n[:, None] * stride_vn + offs_d[None, :] * stride_vk
    m_i = tl.full([BLOCK_M], float("-inf"), dtype=tl.float32)
    l_i = tl.zeros([BLOCK_M], dtype=tl.float32) + 1.0
    acc = tl.zeros([BLOCK_M, HEAD_DIM], dtype=tl.float32)
    q = tl.load(q_ptrs)
    acc, l_i, m_i = _attn_fwd_inner(
        acc,
        l_i,
        m_i,
        q,
        k_ptrs,
        v_ptrs,
        sm_scale,
        stride_kn,
        stride_vn,
        start_m,
        seqlen_k,
        BLOCK_M,
        BLOCK_N,
        HEAD_DIM,
        CAUSAL,
    )
    acc = acc / l_i[:, None]
    lse = m_i + tl.math.log2(l_i) / 1.4426950408889634
    o_ptrs = (
        Out
        + off_hz * stride_oh
        + offs_m[:, None] * stride_om
        + offs_d[None, :] * stride_ok
    )
    tl.store(o_ptrs, acc.to(Out.dtype.element_ty))
    tl.store(Lse + off_hz * seqlen_q + offs_m, lse)

# config = {"BLOCK_M": 256, "BLOCK_N": 32, "HEAD_DIM": 256, "arch": "sm_80", "causal": true, "dtype": "fp16", "num_stages": 2, "num_warps": 16}
# arch = sm_80


// ===== COMPILED SASS (sm_80) =====

	.target	sm_80

	.elftype	@"ET_EXEC"


//--------------------- .note.nv.tkinfo           --------------------------
	.section	.note.nv.tkinfo,"",@"SHT_NOTE"
	.sectionflags	@"SHF_NOTE_NV_TKINFO"
	.tkinfo
        /*0018*/ 	.word	0x00000002
        /*0030*/ 	.string	""
        /*0030*/ 	.string	"ptxas"
        /*0030*/ 	.string	"Cuda compilation tools, release 13.0, V13.0.88"
        /*0030*/ 	.string	"Build cuda_13.0.r13.0/compiler.36424714_0"
        /*0030*/ 	.string	"-v  -suppress-debug-info  -lineinfo  -arch sm_80 "



//--------------------- .note.nv.cuinfo           --------------------------
	.section	.note.nv.cuinfo,"",@"SHT_NOTE"
	.sectionflags	@"SHF_NOTE_NV_CUINFO"
        /*0018*/ 	.short	0x0002
        /*001a*/ 	.short	0x0050
        /*001c*/ 	.short	0x0082
	.zero		2


//--------------------- .nv.info                  --------------------------
	.section	.nv.info,"",@"SHT_CUDA_INFO"
	.align	4


	//----- nvinfo : EIATTR_REGCOUNT
	.align		4
        /*0000*/ 	.byte	0x04, 0x2f
        /*0002*/ 	.short	(.L_2 - .L_1)
	.align		4
.L_1:
        /*0004*/ 	.word	index@(attn_fwd)
        /*0008*/ 	.word	0x00000040


	//----- nvinfo : EIATTR_FRAME_SIZE
	.align		4
.L_2:
        /*000c*/ 	.byte	0x04, 0x11
        /*000e*/ 	.short	(.L_4 - .L_3)
	.align		4
.L_3:
        /*0010*/ 	.word	index@(attn_fwd)
        /*0014*/ 	.word	0x000004f0


	//----- nvinfo : EIATTR_MIN_STACK_SIZE
	.align		4
.L_4:
        /*0018*/ 	.byte	0x04, 0x12
        /*001a*/ 	.short	(.L_6 - .L_5)
	.align		4
.L_5:
        /*001c*/ 	.word	index@(attn_fwd)
        /*0020*/ 	.word	0x000004f0
.L_6:


//--------------------- .nv.info.attn_fwd         --------------------------
	.section	.nv.info.attn_fwd,"",@"SHT_CUDA_INFO"
	.sectionflags	@""
	.align	4


	//----- nvinfo : EIATTR_CUDA_API_VERSION
	.align		4
        /*0000*/ 	.byte	0x04, 0x37
        /*0002*/ 	.short	(.L_8 - .L_7)
.L_7:
        /*0004*/ 	.word	0x00000082


	//----- nvinfo : EIATTR_SW2861232_WAR
	.align		4
.L_8:
        /*0008*/ 	.byte	0x01, 0x35
	.zero		2


	//----- nvinfo : EIATTR_PARAM_CBANK
	.align		4
        /*000c*/ 	.byte	0x04, 0x0a
        /*000e*/ 	.short	(.L_10 - .L_9)
	.align		4
.L_9:
        /*0010*/ 	.word	index@(.nv.constant0.attn_fwd)
        /*0014*/ 	.short	0x0160
        /*0016*/ 	.short	0x0088


	//----- nvinfo : EIATTR_CBANK_PARAM_SIZE
	.align		4
.L_10:
        /*0018*/ 	.byte	0x03, 0x19
        /*001a*/ 	.short	0x0088


	//----- nvinfo : EIATTR_KPARAM_INFO
	.align		4
        /*001c*/ 	.byte	0x04, 0x17
        /*001e*/ 	.short	(.L_12 - .L_11)
.L_11:
        /*0020*/ 	.word	0x00000000
        /*0024*/ 	.short	0x0019
        /*0026*/ 	.short	0x0080
        /*0028*/ 	.byte	0x00, 0xf4, 0x21, 0x00


	//----- nvinfo : EIATTR_KPARAM_INFO
	.align		4
.L_12:
        /*002c*/ 	.byte	0x04, 0x17
        /*002e*/ 	.short	(.L_14 - .L_13)
.L_13:
        /*0030*/ 	.word	0x00000000
        /*0034*/ 	.short	0x0018
        /*0036*/ 	.short	0x0078
        /*0038*/ 	.byte	0x00, 0xf4, 0x21, 0x00


	//----- nvinfo : EIATTR_KPARAM_INFO
	.align		4
.L_14:
        /*003c*/ 	.byte	0x04, 0x17
        /*003e*/ 	.short	(.L_16 - .L_15)
.L_15:
        /*0040*/ 	.word	0x00000000
        /*0044*/ 	.short	0x0017
        /*0046*/ 	.short	0x0070
        /*0048*/ 	.byte	0x00, 0xf0, 0x11, 0x00


	//----- nvinfo : EIATTR_KPARAM_INFO
	.align		4
.L_16:
        /*004c*/ 	.byte	0x04, 0x17
        /*004e*/ 	.short	(.L_18 - .L_17)
.L_17:
        /*0050*/ 	.word	0x00000000
        /*0054*/ 	.short	0x0016
        /*0056*/ 	.short	0x006c
        /*0058*/ 	.byte	0x00, 0xf0, 0x11, 0x00


	//----- nvinfo : EIATTR_KPARAM_INFO
	.align		4
.L_18:
        /*005c*/ 	.byte	0x04, 0x17
        /*005e*/ 	.short	(.L_20 - .L_19)
.L_19:
        /*0060*/ 	.word	0x00000000
        /*0064*/ 	.short	0x0015
        /*0066*/ 	.short	0x0068
        /*0068*/ 	.byte	0x00, 0xf0, 0x11, 0x00


	//----- nvinfo : EIATTR_KPARAM_INFO
	.align		4
.L_20:
        /*006c*/ 	.byte	0x04, 0x17
        /*006e*/ 	.short	(.L_22 - .L_21)
.L_21:
        /*0070*/ 	.word	0x00000000
        /*0074*/ 	.short	0x0014
        /*0076*/ 	.short	0x0064
        /*0078*/ 	.byte	0x00, 0xf0, 0x11, 0x00


	//----- nvinfo : EIATTR_KPARAM_INFO
	.align		4
.L_22:
        /*007c*/ 	.byte	0x04, 0x17
        /*007e*/ 	.short	(.L_24 - .L_23)
.L_23:
        /*0080*/ 	.word	0x00000000
        /*0084*/ 	.short	0x0013
        /*0086*/ 	.short	0x0060
        /*0088*/ 	.byte	0x00, 0xf0, 0x11, 0x00


	//----- nvinfo : EIATTR_KPARAM_INFO
	.align		4
.L_24:
        /*008c*/ 	.byte	0x04, 0x17
        /*008e*/ 	.short	(.L_26 - .L_25)
.L_25:
        /*0090*/ 	.word	0x00000000
        /*0094*/ 	.short	0x0012
        /*0096*/ 	.short	0x005c
        /*0098*/ 	.byte	0x00, 0xf0, 0x11, 0x00


	//----- nvinfo : EIATTR_KPARAM_INFO
	.align		4
.L_26:
        /*009c*/ 	.byte	0x04, 0x17
        /*009e*/ 	.short	(.L_28 - .L_27)
.L_27:
        /*00a0*/ 	.word	0x00000000
        /*00a4*/ 	.short	0x0011
        /*00a6*/ 	.short	0x0058
        /*00a8*/ 	.byte	0x00, 0xf0, 0x11, 0x00


	//----- nvinfo : EIATTR_KPARAM_INFO
	.align		4
.L_28:
        /*00ac*/ 	.byte	0x04, 0x17
        /*00ae*/ 	.short	(.L_30 - .L_29)
.L_29:
        /*00b0*/ 	.word	0x00000000
        /*00b4*/ 	.short	0x0010
        /*00b6*/ 	.short	0x0054
        /*00b8*/ 	.byte	0x00, 0xf0, 0x11, 0x00


	//----- nvinfo : EIATTR_KPARAM_INFO
	.align		4
.L_30:
        /*00bc*/ 	.byte	0x04, 0x17
        /*00be*/ 	.short	(.L_32 - .L_31)
.L_31:
        /*00c0*/ 	.word	0x00000000
        /*00c4*/ 	.short	0x000f
        /*00c6*/ 	.short	0x0050
        /*00c8*/ 	.byte	0x00, 0xf0, 0x11, 0x00


	//----- nvinfo : EIATTR_KPARAM_INFO
	.align		4
.L_32:
        /*00cc*/ 	.byte	0x04, 0x17
        /*00ce*/ 	.short	(.L_34 - .L_33)
.L_33:
        /*00d0*/ 	.word	0x00000000
        /*00d4*/ 	.short	0x000e
        /*00d6*/ 	.short	0x004c
        /*00d8*/ 	.byte	0x00, 0xf0, 0x11, 0x00


	//----- nvinfo : EIATTR_KPARAM_INFO
	.align		4
.L_34:
        /*00dc*/ 	.byte	0x04, 0x17
        /*00de*/ 	.short	(.L_36 - .L_35)
.L_35:
        /*00e0*/ 	.word	0x00000000
        /*00e4*/ 	.short	0x000d
        /*00e6*/ 	.short	0x0048
        /*00e8*/ 	.byte	0x00, 0xf0, 0x11, 0x00


	//----- nvinfo : EIATTR_KPARAM_INFO
	.align		4
.L_36:
        /*00ec*/ 	.byte	0x04, 0x17
        /*00ee*/ 	.short	(.L_38 - .L_37)
.L_37:
        /*00f0*/ 	.word	0x00000000
        /*00f4*/ 	.short	0x000c
        /*00f6*/ 	.short	0x0044
        /*00f8*/ 	.byte	0x00, 0xf0, 0x11, 0x00


	//----- nvinfo : EIATTR_KPARAM_INFO
	.align		4
.L_38:
        /*00fc*/ 	.byte	0x04, 0x17
        /*00fe*/ 	.short	(.L_40 - .L_39)
.L_39:
        /*0100*/ 	.word	0x00000000
        /*0104*/ 	.short	0x000b
        /*0106*/ 	.short	0x0040
        /*0108*/ 	.byte	0x00, 0xf0, 0x11, 0x00


	//----- nvinfo : EIATTR_KPARAM_INFO
	.align		4
.L_40:
        /*010c*/ 	.byte	0x04, 0x17
        /*010e*/ 	.short	(.L_42 - .L_41)
.L_41:
        /*0110*/ 	.word	0x00000000
        /*0114*/ 	.short	0x000a
        /*0116*/ 	.short	0x003c
        /*0118*/ 	.byte	0x00, 0xf0, 0x11, 0x00


	//----- nvinfo : EIATTR_KPARAM_INFO
	.align		4
.L_42:
        /*011c*/ 	.byte	0x04, 0x17
        /*011e*/ 	.short	(.L_44 - .L_43)
.L_43:
        /*0120*/ 	.word	0x00000000
        /*0124*/ 	.short	0x0009
        /*0126*/ 	.short	0x0038
        /*0128*/ 	.byte	0x00, 0xf0, 0x11, 0x00


	//----- nvinfo : EIATTR_KPARAM_INFO
	.align		4
.L_44:
        /*012c*/ 	.byte	0x04, 0x17
        /*012e*/ 	.short	(.L_46 - .L_45)
.L_45:
        /*0130*/ 	.word	0x00000000
        /*0134*/ 	.short	0x0008
        /*0136*/ 	.short	0x0034
        /*0138*/ 	.byte	0x00, 0xf0, 0x11, 0x00


	//----- nvinfo : EIATTR_KPARAM_INFO
	.align		4
.L_46:
        /*013c*/ 	.byte	0x04, 0x17
        /*013e*/ 	.short	(.L_48 - .L_47)
.L_47:
        /*0140*/ 	.word	0x00000000
        /*0144*/ 	.short	0x0007
        /*0146*/ 	.short	0x0030
        /*0148*/ 	.byte	0x00, 0xf0, 0x11, 0x00


	//----- nvinfo : EIATTR_KPARAM_INFO
	.align		4
.L_48:
        /*014c*/ 	.byte	0x04, 0x17
        /*014e*/ 	.short	(.L_50 - .L_49)
.L_49:
        /*0150*/ 	.word	0x00000000
        /*0154*/ 	.short	0x0006
        /*0156*/ 	.short	0x002c
        /*0158*/ 	.byte	0x00, 0xf0, 0x11, 0x00


	//----- nvinfo : EIATTR_KPARAM_INFO
	.align		4
.L_50:
        /*015c*/ 	.byte	0x04, 0x17
        /*015e*/ 	.short	(.L_52 - .L_51)
.L_51:
        /*0160*/ 	.word	0x00000000
        /*0164*/ 	.short	0x0005
        /*0166*/ 	.short	0x0028
        /*0168*/ 	.byte	0x00, 0xf0, 0x11, 0x00


	//----- nvinfo : EIATTR_KPARAM_INFO
	.align		4
.L_52:
        /*016c*/ 	.byte	0x04, 0x17
        /*016e*/ 	.short	(.L_54 - .L_53)
.L_53:
        /*0170*/ 	.word	0x00000000
        /*0174*/ 	.short	0x0004
        /*0176*/ 	.short	0x0020
        /*0178*/ 	.byte	0x00, 0xf4, 0x21, 0x00


	//----- nvinfo : EIATTR_KPARAM_INFO
	.align		4
.L_54:
        /*017c*/ 	.byte	0x04, 0x17
        /*017e*/ 	.short	(.L_56 - .L_55)
.L_55:
        /*0180*/ 	.word	0x00000000
        /*0184*/ 	.short	0x0003
        /*0186*/ 	.short	0x0018
        /*0188*/ 	.byte	0x00, 0xf4, 0x21, 0x00


	//----- nvinfo : EIATTR_KPARAM_INFO
	.align		4
.L_56:
        /*018c*/ 	.byte	0x04, 0x17
        /*018e*/ 	.short	(.L_58 - .L_57)
.L_57:
        /*0190*/ 	.word	0x00000000
        /*0194*/ 	.short	0x0002
        /*0196*/ 	.short	0x0010
        /*0198*/ 	.byte	0x00, 0xf4, 0x21, 0x00


	//----- nvinfo : EIATTR_KPARAM_INFO
	.align		4
.L_58:
        /*019c*/ 	.byte	0x04, 0x17
        /*019e*/ 	.short	(.L_60 - .L_59)
.L_59:
        /*01a0*/ 	.word	0x00000000
        /*01a4*/ 	.short	0x0001
        /*01a6*/ 	.short	0x0008
        /*01a8*/ 	.byte	0x00, 0xf4, 0x21, 0x00


	//----- nvinfo : EIATTR_KPARAM_INFO
	.align		4
.L_60:
        /*01ac*/ 	.byte	0x04, 0x17
        /*01ae*/ 	.short	(.L_62 - .L_61)
.L_61:
        /*01b0*/ 	.word	0x00000000
        /*01b4*/ 	.short	0x0000
        /*01b6*/ 	.short	0x0000
        /*01b8*/ 	.byte	0x00, 0xf4, 0x21, 0x00


	//----- nvinfo : EIATTR_MAXREG_COUNT
	.align		4
.L_62:
        /*01bc*/ 	.byte	0x03, 0x1b
        /*01be*/ 	.short	0x0080


	//----- nvinfo : EIATTR_NUM_BARRIERS
	.align		4
        /*01c0*/ 	.byte	0x02, 0x4c
        /*01c2*/ 	.byte	0x01
	.zero		1


	//----- nvinfo : EIATTR_ANNOTATIONS
	.align		4
        /*01c4*/ 	.byte	0x04, 0x55
        /*01c6*/ 	.short	(.L_64 - .L_63)


	//   ....[0]....
.L_63:
        /*01c8*/ 	.word	0x00000001
        /*01cc*/ 	.byte	0x50, 0x04, 0x00, 0x00, 0x01, 0x00, 0x00, 0x00, 0x60, 0x04, 0x00, 0x00, 0x01, 0x00, 0x00, 0x00
        /* <DEDUP_REMOVED lines=622> */
        /*28bc*/ 	.byte	0x50, 0xff, 0x00, 0x00


	//----- nvinfo : EIATTR_MERCURY_ISA_VERSION
	.align		4
.L_64:
        /*28c0*/ 	.byte	0x03, 0x5f
        /*28c2*/ 	.short	0x0000


	//----- nvinfo : EIATTR_COOP_GROUP_MASK_REGIDS
	.align		4
        /*28c4*/ 	.byte	0x04, 0x29
        /*28c6*/ 	.short	(.L_66 - .L_65)


	//   ....[0]....
.L_65:
        /*28c8*/ 	.word	0xffffffff


	//   ....[1]....
        /*28cc*/ 	.word	0xffffffff


	//   ....[2]....
        /*28d0*/ 	.word	0xffffffff


	//   ....[3]....
        /*28d4*/ 	.word	0xffffffff


	//   ....[4]....
        /*28d8*/ 	.word	0xffffffff


	//   ....[5]....
        /*28dc*/ 	.word	0xffffffff


	//   ....[6]....
        /*28e0*/ 	.word	0xffffffff


	//   ....[7]....
        /*28e4*/ 	.word	0xffffffff


	//----- nvinfo : EIATTR_COOP_GROUP_INSTR_OFFSETS
	.align		4
.L_66:
        /*28e8*/ 	.byte	0x04, 0x28
        /*28ea*/ 	.short	(.L_68 - .L_67)


	//   ....[0]....
.L_67:
        /*28ec*/ 	.word	0x00006730


	//   ....[1]....
        /*28f0*/ 	.word	0x00006840


	//   ....[2]....
        /*28f4*/ 	.word	0x00006850


	//   ....[3]....
        /*28f8*/ 	.word	0x00006890


	//   ....[4]....
        /*28fc*/ 	.word	0x00008ff0


	//   ....[5]....
        /*2900*/ 	.word	0x00009000


	//   ....[6]....
        /*2904*/ 	.word	0x00009110


	//   ....[7]....
        /*2908*/ 	.word	0x00009130


	//----- nvinfo : EIATTR_EXIT_INSTR_OFFSETS
	.align		4
.L_68:
        /*290c*/ 	.byte	0x04, 0x1c
        /*290e*/ 	.short	(.L_70 - .L_69)


	//   ....[0]....
.L_69:
        /*2910*/ 	.word	0x0000ff40


	//   ....[1]....
        /*2914*/ 	.word	0x00010030


	//----- nvinfo : EIATTR_REQNTID
	.align		4
.L_70:
        /*2918*/ 	.byte	0x04, 0x10
        /*291a*/ 	.short	(.L_72 - .L_71)
.L_71:
        /*291c*/ 	.word	0x00000200
        /*2920*/ 	.word	0x00000001
        /*2924*/ 	.word	0x00000001
.L_72:


//--------------------- .nv.callgraph             --------------------------
	.section	.nv.callgraph,"",@"SHT_CUDA_CALLGRAPH"
	.align	4
	.sectionentsize	8
	.align		4
        /*0000*/ 	.word	0x00000000
	.align		4
        /*0004*/ 	.word	0xffffffff
	.align		4
        /*0008*/ 	.word	0x00000000
	.align		4
        /*000c*/ 	.word	0xfffffffe
	.align		4
        /*0010*/ 	.word	0x00000000
	.align		4
        /*0014*/ 	.word	0xfffffffd
	.align		4
        /*0018*/ 	.word	0x00000000
	.align		4
        /*001c*/ 	.word	0xfffffffc


//--------------------- .nv.rel.action            --------------------------
	.section	.nv.rel.action,"",@"SHT_CUDA_RELOCINFO"
	.align	8
	.sectionentsize	8
        /*0000*/ 	.byte	0x73, 0x00, 0x00, 0x00, 0x00, 0x00, 0x00, 0x00, 0x00, 0x00, 0x00, 0x11, 0x25, 0x00, 0x05, 0x36


//--------------------- .nv.constant4             --------------------------
	.section	.nv.constant4,"a",@progbits
	.align	8
	.align		8
.nv.constant4:
        /*0000*/ 	.dword	_$_str


//--------------------- .nv.constant0.attn_fwd    --------------------------
	.section	.nv.constant0.attn_fwd,"a",@progbits
	.sectionflags	@""
	.align	4
.nv.constant0.attn_fwd:
	.zero		488


//--------------------- .text.attn_fwd            --------------------------
	.section	.text.attn_fwd,"ax",@progbits
	.sectioninfo	@"SHI_REGISTERS=64"
	.align	128
        .global         attn_fwd
        .type           attn_fwd,@function
        .size           attn_fwd,(.L_x_4 - attn_fwd)
        .other          attn_fwd,@"STO_CUDA_ENTRY STV_DEFAULT"
attn_fwd:
.text.attn_fwd:
[----:B------:R-:W-:Y:S02]  /*0000*/  IMAD.MOV.U32 R1, RZ, RZ, c[0x0][0x28] ;  /* 0x00000a00ff017624 */ /* 0x000fe400078e00ff */
[----:B------:R-:W0:Y:S01]  /*0010*/  S2R R2, SR_CTAID.X ;  /* 0x0000000000027919 */ /* 0x000e220000002500 */
[----:B------:R-:W-:Y:S01]  /*0020*/  IMAD.MOV.U32 R39, RZ, RZ, c[0x0][0x198] ;  /* 0x00006600ff277624 */ /* 0x000fe200078e00ff */
[----:B------:R-:W-:Y:S01]  /*0030*/  ULDC.64 UR6, c[0x0][0x118] ;  /* 0x0000460000067ab9 */ /* 0x000fe20000000a00 */
[----:B------:R-:W-:Y:S01]  /*0040*/  IADD3 R1, R1, -0x4f0, RZ ;  /* 0xfffffb1001017810 */ /* 0x000fe20007ffe0ff */
[----:B------:R-:W0:Y:S04]  /*0050*/  S2R R3, SR_TID.X ;  /* 0x0000000000037919 */ /* 0x000e280000002100 */
[----:B------:R-:W1:Y:S01]  /*0060*/  S2R R0, SR_CTAID.Y ;  /* 0x0000000000007919 */ /* 0x000e620000002600 */
[----:B0-----:R-:W-:Y:S02]  /*0070*/  PRMT R2, R3, 0x6540, R2 ;  /* 0x0000654003027816 */ /* 0x001fe40000000002 */
[----:B------:R-:W-:Y:S01]  /*0080*/  SHF.R.U32.HI R3, RZ, 0x8, R3 ;  /* 0x00000008ff037819 */ /* 0x000fe20000011603 */
[----:B-1----:R-:W-:-:S03]  /*0090*/  IMAD R0, R0, c[0x0][0x190], RZ ;  /* 0x0000640000007a24 */ /* 0x002fc600078e02ff */
[----:B------:R-:W-:Y:S01]  /*00a0*/  SGXT.U32 R4, R3, 0x1 ;  /* 0x000000010304781a */ /* 0x000fe20000000000 */
[----:B------:R-:W-:Y:S02]  /*00b0*/  IMAD R2, R2, c[0x0][0x194], RZ ;  /* 0x0000650002027a24 */ /* 0x000fe400078e02ff */
[C---:B------:R-:W-:Y:S02]  /*00c0*/  IMAD.SHL.U32 R26, R0.reuse, 0x2, RZ ;  /* 0x00000002001a7824 */ /* 0x040fe400078e00ff */
[----:B------:R-:W-:-:S04]  /*00d0*/  IMAD.HI R23, R0, 0x2, RZ ;  /* 0x0000000200177827 */ /* 0x000fc800078e02ff */
[----:B------:R-:W-:Y:S02]  /*00e0*/  IMAD.SHL.U32 R3, R2, 0x2, RZ ;  /* 0x0000000202037824 */ /* 0x000fe400078e00ff */
[----:B------:R-:W-:Y:S02]  /*00f0*/  IMAD R0, R4, c[0x0][0x198], RZ ;  /* 0x0000660004007a24 */ /* 0x000fe400078e02ff */
[----:B------:R-:W-:Y:S01]  /*0100*/  IMAD.HI R2, R2, 0x2, RZ ;  /* 0x0000000202027827 */ /* 0x000fe200078e02ff */
[----:B------:R-:W-:Y:S02]  /*0110*/  IADD3 R26, P0, P1, R3, c[0x0][0x160], R26 ;  /* 0x00005800031a7a10 */ /* 0x000fe4000791e01a */
[C---:B------:R-:W-:Y:S02]  /*0120*/  LEA R6, R39.reuse, R0, 0x1 ;  /* 0x0000000027067211 */ /* 0x040fe400078e08ff */
[----:B------:R-:W-:Y:S02]  /*0130*/  IADD3.X R23, R2, c[0x0][0x164], R23, P0, P1 ;  /* 0x0000590002177a10 */ /* 0x000fe400007e2417 */
[-C--:B------:R-:W-:Y:S01]  /*0140*/  LEA R2, P0, R0, R26.reuse, 0x1 ;  /* 0x0000001a00027211 */ /* 0x080fe200078008ff */
[----:B------:R-:W-:Y:S01]  /*0150*/  IMAD R8, R39, 0x2, R6 ;  /* 0x0000000227087824 */ /* 0x000fe200078e0206 */
[----:B------:R-:W-:-:S02]  /*0160*/  LEA R4, P1, R6, R26, 0x1 ;  /* 0x0000001a06047211 */ /* 0x000fc400078208ff */
[-C--:B------:R-:W-:Y:S01]  /*0170*/  LEA.HI.X.SX32 R3, R0, R23.reuse, 0x1, P0 ;  /* 0x0000001700037211 */ /* 0x080fe200000f0eff */
[C---:B------:R-:W-:Y:S01]  /*0180*/  IMAD R0, R39.reuse, 0x2, R8 ;  /* 0x0000000227007824 */ /* 0x040fe200078e0208 */
[-C--:B------:R-:W-:Y:S02]  /*0190*/  LEA.HI.X.SX32 R5, R6, R23.reuse, 0x1, P1 ;  /* 0x0000001706057211 */ /* 0x080fe400008f0eff */
[CC--:B------:R-:W-:Y:S01]  /*01a0*/  LEA R6, P0, R8.reuse, R26.reuse, 0x1 ;  /* 0x0000001a08067211 */ /* 0x0c0fe200078008ff */
[----:B------:R0:W2:Y:S01]  /*01b0*/  LDG.E.U16 R19, [R2.64] ;  /* 0x0000000602137981 */ /* 0x0000a2000c1e1500 */
[C---:B------:R-:W-:Y:S02]  /*01c0*/  IMAD R12, R39.reuse, 0x2, R0 ;  /* 0x00000002270c7824 */ /* 0x040fe400078e0200 */
[-C--:B------:R-:W-:Y:S01]  /*01d0*/  LEA.HI.X.SX32 R7, R8, R23.reuse, 0x1, P0 ;  /* 0x0000001708077211 */ /* 0x080fe200000f0eff */
[----:B------:R1:W3:Y:S01]  /*01e0*/  LDG.E.U16 R17, [R4.64] ;  /* 0x0000000604117981 */ /* 0x0002e2000c1e1500 */
[-C--:B------:R-:W-:Y:S01]  /*01f0*/  LEA R8, P0, R0, R26.reuse, 0x1 ;  /* 0x0000001a00087211 */ /* 0x080fe200078008ff */
[----:B------:R-:W-:Y:S01]  /*0200*/  IMAD R14, R39, 0x2, R12 ;  /* 0x00000002270e7824 */ /* 0x000fe200078e020c */
[----:B------:R-:W-:Y:S01]  /*0210*/  LEA R10, P1, R12, R26, 0x1 ;  /* 0x0000001a0c0a7211 */ /* 0x000fe200078208ff */
[----:B------:R4:W5:Y:S01]  /*0220*/  LDG.E.U16 R18, [R6.64] ;  /* 0x0000000606127981 */ /* 0x000962000c1e1500 */
[----:B------:R-:W-:-:S02]  /*0230*/  LEA.HI.X.SX32 R9, R0, R23, 0x1, P0 ;  /* 0x0000001700097211 */ /* 0x000fc400000f0eff */
[-C--:B------:R-:W-:Y:S02]  /*0240*/  LEA.HI.X.SX32 R11, R12, R23.reuse, 0x1, P1 ;  /* 0x000000170c0b7211 */ /* 0x080fe400008f0eff */
[C---:B------:R-:W-:Y:S01]  /*0250*/  LEA R12, P0, R14.reuse, R26, 0x1 ;  /* 0x0000001a0e0c7211 */ /* 0x040fe200078008ff */
[----:B------:R1:W5:Y:S01]  /*0260*/  LDG.E.U16 R22, [R8.64] ;  /* 0x0000000608167981 */ /* 0x000362000c1e1500 */
[C---:B------:R-:W-:Y:S02]  /*0270*/  LEA R0, R39.reuse, R14, 0x1 ;  /* 0x0000000e27007211 */ /* 0x040fe400078e08ff */
[-C--:B------:R-:W-:Y:S01]  /*0280*/  LEA.HI.X.SX32 R13, R14, R23.reuse, 0x1, P0 ;  /* 0x000000170e0d7211 */ /* 0x080fe200000f0eff */
[----:B------:R4:W5:Y:S01]  /*0290*/  LDG.E.U16 R21, [R10.64] ;  /* 0x000000060a157981 */ /* 0x000962000c1e1500 */
[CC--:B0-----:R-:W-:Y:S01]  /*02a0*/  LEA R2, P0, R0.reuse, R26.reuse, 0x1 ;  /* 0x0000001a00027211 */ /* 0x0c1fe200078008ff */
[C---:B------:R-:W-:Y:S02]  /*02b0*/  IMAD R14, R39.reuse, 0x2, R0 ;  /* 0x00000002270e7824 */ /* 0x040fe400078e0200 */
[----:B------:R0:W5:Y:S01]  /*02c0*/  LDG.E.U16 R15, [R12.64] ;  /* 0x000000060c0f7981 */ /* 0x000162000c1e1500 */
[----:B------:R-:W-:Y:S01]  /*02d0*/  LEA.HI.X.SX32 R3, R0, R23, 0x1, P0 ;  /* 0x0000001700037211 */ /* 0x000fe200000f0eff */
[----:B------:R-:W-:Y:S01]  /*02e0*/  IMAD R0, R39, 0x2, R14 ;  /* 0x0000000227007824 */ /* 0x000fe200078e020e */
[----:B-1----:R-:W-:-:S03]  /*02f0*/  LEA R4, P0, R14, R26, 0x1 ;  /* 0x0000001a0e047211 */ /* 0x002fc600078008ff */
[----:B------:R-:W-:Y:S01]  /*0300*/  IMAD R16, R39, 0x2, R0 ;  /* 0x0000000227107824 */ /* 0x000fe200078e0200 */
[-C--:B----4-:R-:W-:Y:S01]  /*0310*/  LEA R6, P1, R0, R26.reuse, 0x1 ;  /* 0x0000001a00067211 */ /* 0x090fe200078208ff */
[----:B------:R1:W4:Y:S01]  /*0320*/  LDG.E.U16 R28, [R2.64] ;  /* 0x00000006021c7981 */ /* 0x000322000c1e1500 */
[-C--:B------:R-:W-:Y:S02]  /*0330*/  LEA.HI.X.SX32 R5, R14, R23.reuse, 0x1, P0 ;  /* 0x000000170e057211 */ /* 0x080fe400000f0eff */
[----:B------:R-:W-:Y:S02]  /*0340*/  LEA R8, P0, R16, R26, 0x1 ;  /* 0x0000001a10087211 */ /* 0x000fe400078008ff */
[-C--:B------:R-:W-:Y:S01]  /*0350*/  LEA.HI.X.SX32 R7, R0, R23.reuse, 0x1, P1 ;  /* 0x0000001700077211 */ /* 0x080fe200008f0eff */
[----:B------:R0:W4:Y:S01]  /*0360*/  LDG.E.U16 R27, [R4.64] ;  /* 0x00000006041b7981 */ /* 0x000122000c1e1500 */
[----:B------:R-:W-:-:S03]  /*0370*/  LEA.HI.X.SX32 R9, R16, R23, 0x1, P0 ;  /* 0x0000001710097211 */ /* 0x000fc600000f0eff */
[----:B------:R0:W4:Y:S04]  /*0380*/  LDG.E.U16 R20, [R6.64] ;  /* 0x0000000606147981 */ /* 0x000128000c1e1500 */
[----:B0-----:R0:W4:Y:S01]  /*0390*/  LDG.E.U16 R7, [R8.64] ;  /* 0x0000000608077981 */ /* 0x001122000c1e1500 */
[----:B------:R-:W-:-:S05]  /*03a0*/  IMAD R0, R39, 0x2, R16 ;  /* 0x0000000227007824 */ /* 0x000fca00078e0210 */
[C---:B------:R-:W-:Y:S02]  /*03b0*/  LEA R10, P0, R0.reuse, R26, 0x1 ;  /* 0x0000001a000a7211 */ /* 0x040fe400078008ff */
[----:B------:R-:W-:Y:S02]  /*03c0*/  LEA R14, R39, R0, 0x1 ;  /* 0x00000000270e7211 */ /* 0x000fe400078e08ff */
[----:B------:R-:W-:-:S03]  /*03d0*/  LEA.HI.X.SX32 R11, R0, R23, 0x1, P0 ;  /* 0x00000017000b7211 */ /* 0x000fc600000f0eff */
[C---:B------:R-:W-:Y:S01]  /*03e0*/  IMAD R0, R39.reuse, 0x2, R14 ;  /* 0x0000000227007824 */ /* 0x040fe200078e020e */
[-C--:B------:R-:W-:Y:S01]  /*03f0*/  LEA R12, P0, R14, R26.reuse, 0x1 ;  /* 0x0000001a0e0c7211 */ /* 0x080fe200078008ff */
[----:B------:R0:W4:Y:S02]  /*0400*/  LDG.E.U16 R25, [R10.64] ;  /* 0x000000060a197981 */ /* 0x000124000c1e1500 */
[----:B-1----:R-:W-:Y:S01]  /*0410*/  IMAD R2, R39, 0x2, R0 ;  /* 0x0000000227027824 */ /* 0x002fe200078e0200 */
[----:B------:R-:W-:Y:S02]  /*0420*/  LEA R16, P1, R0, R26, 0x1 ;  /* 0x0000001a00107211 */ /* 0x000fe400078208ff */
[----:B------:R-:W-:-:S05]  /*0430*/  LEA.HI.X.SX32 R13, R14, R23, 0x1, P0 ;  /* 0x000000170e0d7211 */ /* 0x000fca00000f0eff */
[----:B------:R1:W4:Y:S04]  /*0440*/  LDG.E.U16 R24, [R12.64] ;  /* 0x000000060c187981 */ /* 0x000328000c1e1500 */
[----:B--2---:R-:W-:Y:S04]  /*0450*/  STL [R1+0xd0], R19 ;  /* 0x0000d01301007387 */ /* 0x004fe80000100800 */
[----:B---3--:R2:W-:Y:S04]  /*0460*/  STL [R1+0xc8], R17 ;  /* 0x0000c81101007387 */ /* 0x0085e80000100800 */
[----:B-----5:R3:W-:Y:S01]  /*0470*/  STL [R1+0x108], R18 ;  /* 0x0001081201007387 */ /* 0x0207e20000100800 */
[----:B--2---:R-:W-:Y:S01]  /*0480*/  LEA.HI.X.SX32 R17, R0, R23, 0x1, P1 ;  /* 0x0000001700117211 */ /* 0x004fe200008f0eff */
[----:B------:R-:W-:Y:S01]  /*0490*/  IMAD R0, R39, 0x2, R2 ;  /* 0x0000000227007824 */ /* 0x000fe200078e0202 */
[----:B---3--:R-:W-:-:S03]  /*04a0*/  LEA R18, P0, R2, R26, 0x1 ;  /* 0x0000001a02127211 */ /* 0x008fc600078008ff */
[----:B------:R-:W-:Y:S01]  /*04b0*/  IMAD R6, R39, 0x2, R0 ;  /* 0x0000000227067824 */ /* 0x000fe200078e0200 */
[----:B------:R-:W-:Y:S02]  /*04c0*/  LEA.HI.X.SX32 R19, R2, R23, 0x1, P0 ;  /* 0x0000001702137211 */ /* 0x000fe400000f0eff */
[----:B------:R-:W-:-:S04]  /*04d0*/  LEA R2, P0, R0, R26, 0x1 ;  /* 0x0000001a00027211 */ /* 0x000fc800078008ff */
[-C--:B------:R-:W-:Y:S02]  /*04e0*/  LEA.HI.X.SX32 R3, R0, R23.reuse, 0x1, P0 ;  /* 0x0000001700037211 */ /* 0x080fe400000f0eff */
[C---:B------:R-:W-:Y:S01]  /*04f0*/  LEA R0, R39.reuse, R6, 0x1 ;  /* 0x0000000627007211 */ /* 0x040fe200078e08ff */
[----:B------:R2:W-:Y:S01]  /*0500*/  STL [R1+0x128], R22 ;  /* 0x0001281601007387 */ /* 0x0005e20000100800 */
[-C--:B------:R-:W-:Y:S02]  /*0510*/  LEA R14, P0, R6, R26.reuse, 0x1 ;  /* 0x0000001a060e7211 */ /* 0x080fe400078008ff */
[C---:B------:R-:W-:Y:S01]  /*0520*/  LEA R4, P1, R0.reuse, R26, 0x1 ;  /* 0x0000001a00047211 */ /* 0x040fe200078208ff */
[----:B0-----:R-:W-:Y:S01]  /*0530*/  IMAD R8, R39, 0x2, R0 ;  /* 0x0000000227087824 */ /* 0x001fe200078e0200 */
[----:B------:R0:W-:Y:S02]  /*0540*/  STL [R1+0xc4], R21 ;  /* 0x0000c41501007387 */ /* 0x0001e40000100800 */
[----:B------:R-:W-:-:S02]  /*0550*/  LEA.HI.X.SX32 R5, R0, R23, 0x1, P1 ;  /* 0x0000001700057211 */ /* 0x000fc400008f0eff */
[----:B------:R3:W-:Y:S01]  /*0560*/  STL [R1+0xc0], R15 ;  /* 0x0000c00f01007387 */ /* 0x0007e20000100800 */
[----:B------:R-:W-:-:S03]  /*0570*/  IMAD R0, R39, 0x2, R8 ;  /* 0x0000000227007824 */ /* 0x000fc600078e0208 */
[----:B--2---:R2:W5:Y:S04]  /*0580*/  LDG.E.U16 R22, [R16.64] ;  /* 0x0000000610167981 */ /* 0x004568000c1e1500 */
[----:B0-----:R0:W5:Y:S01]  /*0590*/  LDG.E.U16 R21, [R18.64] ;  /* 0x0000000612157981 */ /* 0x001162000c1e1500 */
[-C--:B---3--:R-:W-:Y:S02]  /*05a0*/  LEA.HI.X.SX32 R15, R6, R23.reuse, 0x1, P0 ;  /* 0x00000017060f7211 */ /* 0x088fe400000f0eff */
[CC--:B-1----:R-:W-:Y:S01]  /*05b0*/  LEA R12, P0, R8.reuse, R26.reuse, 0x1 ;  /* 0x0000001a080c7211 */ /* 0x0c2fe200078008ff */
[----:B--2---:R1:W2:Y:S03]  /*05c0*/  LDG.E.U16 R17, [R2.64] ;  /* 0x0000000602117981 */ /* 0x0042a6000c1e1500 */
[----:B------:R-:W-:Y:S01]  /*05d0*/  LEA.HI.X.SX32 R13, R8, R23, 0x1, P0 ;  /* 0x00000017080d7211 */ /* 0x000fe200000f0eff */
[----:B------:R3:W2:Y:S01]  /*05e0*/  LDG.E.U16 R15, [R14.64] ;  /* 0x000000060e0f7981 */ /* 0x0006a2000c1e1500 */
[----:B------:R-:W-:Y:S01]  /*05f0*/  LEA R10, P0, R0, R26, 0x1 ;  /* 0x0000001a000a7211 */ /* 0x000fe200078008ff */
[----:B------:R-:W-:-:S03]  /*0600*/  IMAD R16, R39, 0x2, R0 ;  /* 0x0000000227107824 */ /* 0x000fc600078e0200 */
[----:B------:R-:W-:Y:S01]  /*0610*/  LEA.HI.X.SX32 R11, R0, R23, 0x1, P0 ;  /* 0x00000017000b7211 */ /* 0x000fe200000f0eff */
[----:B------:R-:W-:Y:S01]  /*0620*/  IMAD R0, R39, 0x2, R16 ;  /* 0x0000000227007824 */ /* 0x000fe200078e0210 */
[----:B---3--:R3:W2:Y:S01]  /*0630*/  LDG.E.U16 R14, [R4.64] ;  /* 0x00000006040e7981 */ /* 0x0086a2000c1e1500 */
[----:B------:R-:W-:-:S03]  /*0640*/  LEA R8, P0, R16, R26, 0x1 ;  /* 0x0000001a10087211 */ /* 0x000fc600078008ff */
[----:B------:R-:W-:Y:S01]  /*0650*/  LEA R6, P1, R0, R26, 0x1 ;  /* 0x0000001a00067211 */ /* 0x000fe200078208ff */
[----:B----4-:R-:W-:Y:S01]  /*0660*/  STL [R1+0x104], R28 ;  /* 0x0001041c01007387 */ /* 0x010fe20000100800 */
[----:B------:R-:W-:-:S03]  /*0670*/  LEA.HI.X.SX32 R9, R16, R23, 0x1, P0 ;  /* 0x0000001710097211 */ /* 0x000fc600000f0eff */
[----:B------:R-:W-:Y:S04]  /*0680*/  STL [R1+0x124], R27 ;  /* 0x0001241b01007387 */ /* 0x000fe80000100800 */
[----:B------:R4:W-:Y:S04]  /*0690*/  STL [R1+0xb8], R20 ;  /* 0x0000b81401007387 */ /* 0x0009e80000100800 */
[----:B------:R1:W-:Y:S04]  /*06a0*/  STL [R1+0xb4], R7 ;  /* 0x0000b40701007387 */ /* 0x0003e80000100800 */
[----:B0-----:R0:W2:Y:S04]  /*06b0*/  LDG.E.U16 R19, [R10.64] ;  /* 0x000000060a137981 */ /* 0x0010a8000c1e1500 */
[----:B----4-:R4:W2:Y:S01]  /*06c0*/  LDG.E.U16 R20, [R12.64] ;  /* 0x000000060c147981 */ /* 0x0108a2000c1e1500 */
[----:B-1----:R-:W-:-:S05]  /*06d0*/  LEA.HI.X.SX32 R7, R0, R23, 0x1, P1 ;  /* 0x0000001700077211 */ /* 0x002fca00008f0eff */
[----:B0-----:R0:W2:Y:S04]  /*06e0*/  LDG.E.U16 R11, [R6.64] ;  /* 0x00000006060b7981 */ /* 0x0010a8000c1e1500 */
[----:B----4-:R1:W4:Y:S01]  /*06f0*/  LDG.E.U16 R13, [R8.64] ;  /* 0x00000006080d7981 */ /* 0x010322000c1e1500 */
[----:B------:R-:W-:-:S04]  /*0700*/  LEA R18, R39, R0, 0x1 ;  /* 0x0000000027127211 */ /* 0x000fc800078e08ff */
[----:B------:R-:W-:Y:S01]  /*0710*/  LEA R2, P0, R18, R26, 0x1 ;  /* 0x0000001a12027211 */ /* 0x000fe200078008ff */
[----:B------:R-:W-:-:S03]  /*0720*/  IMAD R0, R39, 0x2, R18 ;  /* 0x0000000227007824 */ /* 0x000fc600078e0212 */
[----:B------:R-:W-:Y:S01]  /*0730*/  LEA.HI.X.SX32 R3, R18, R23, 0x1, P0 ;  /* 0x0000001712037211 */ /* 0x000fe200000f0eff */
[----:B------:R-:W-:Y:S01]  /*0740*/  IMAD R12, R39, 0x2, R0 ;  /* 0x00000002270c7824 */ /* 0x000fe200078e0200 */
[----:B---3--:R-:W-:-:S03]  /*0750*/  LEA R4, P0, R0, R26, 0x1 ;  /* 0x0000001a00047211 */ /* 0x008fc600078008ff */
[----:B------:R3:W4:Y:S01]  /*0760*/  LDG.E.U16 R16, [R2.64] ;  /* 0x0000000602107981 */ /* 0x000722000c1e1500 */
[-C--:B------:R-:W-:Y:S01]  /*0770*/  LEA.HI.X.SX32 R5, R0, R23.reuse, 0x1, P0 ;  /* 0x0000001700057211 */ /* 0x080fe200000f0eff */
[C---:B------:R-:W-:Y:S02]  /*0780*/  IMAD R0, R39.reuse, 0x2, R12 ;  /* 0x0000000227007824 */ /* 0x040fe400078e020c */
[----:B------:R-:W-:Y:S02]  /*0790*/  STL [R1+0x100], R25 ;  /* 0x0001001901007387 */ /* 0x000fe40000100800 */
[----:B------:R-:W-:Y:S01]  /*07a0*/  IMAD R10, R39, 0x2, R0 ;  /* 0x00000002270a7824 */ /* 0x000fe200078e0200 */
[-C--:B0-----:R-:W-:Y:S01]  /*07b0*/  LEA R6, P1, R0, R26.reuse, 0x1 ;  /* 0x0000001a00067211 */ /* 0x081fe200078208ff */
[----:B------:R-:W-:Y:S01]  /*07c0*/  STL [R1+0x120], R24 ;  /* 0x0001201801007387 */ /* 0x000fe20000100800 */
[----:B---3--:R-:W-:Y:S02]  /*07d0*/  LEA R2, P0, R12, R26, 0x1 ;  /* 0x0000001a0c027211 */ /* 0x008fe400078008ff */
[----:B------:R-:W-:-:S02]  /*07e0*/  LEA.HI.X.SX32 R7, R0, R23, 0x1, P1 ;  /* 0x0000001700077211 */ /* 0x000fc400008f0eff */
[----:B------:R-:W-:Y:S02]  /*07f0*/  LEA.HI.X.SX32 R3, R12, R23, 0x1, P0 ;  /* 0x000000170c037211 */ /* 0x000fe400000f0eff */
[----:B------:R-:W-:-:S05]  /*0800*/  LEA R0, R39, R10, 0x1 ;  /* 0x0000000a27007211 */ /* 0x000fca00078e08ff */
[----:B-1----:R-:W-:Y:S01]  /*0810*/  IMAD R8, R39, 0x2, R0 ;  /* 0x0000000227087824 */ /* 0x002fe200078e0200 */
[----:B-----5:R-:W-:Y:S04]  /*0820*/  STL [R1+0xb0], R22 ;  /* 0x0000b01601007387 */ /* 0x020fe80000100800 */
[----:B------:R-:W-:Y:S04]  /*0830*/  STL [R1+0xa8], R21 ;  /* 0x0000a81501007387 */ /* 0x000fe80000100800 */
[----:B--2---:R0:W-:Y:S04]  /*0840*/  STL [R1+0xf8], R17 ;  /* 0x0000f81101007387 */ /* 0x0041e80000100800 */
[----:B------:R1:W-:Y:S04]  /*0850*/  STL [R1+0x11c], R15 ;  /* 0x00011c0f01007387 */ /* 0x0003e80000100800 */
[----:B0-----:R0:W2:Y:S04]  /*0860*/  LDG.E.U16 R17, [R4.64] ;  /* 0x0000000604117981 */ /* 0x0010a8000c1e1500 */
[----:B-1----:R1:W3:Y:S01]  /*0870*/  LDG.E.U16 R15, [R2.64] ;  /* 0x00000006020f7981 */ /* 0x0022e2000c1e1500 */
[----:B0-----:R-:W-:-:S03]  /*0880*/  LEA R4, P0, R10, R26, 0x1 ;  /* 0x0000001a0a047211 */ /* 0x001fc600078008ff */
[----:B------:R0:W-:Y:S01]  /*0890*/  STL [R1+0xa4], R14 ;  /* 0x0000a40e01007387 */ /* 0x0001e20000100800 */
[----:B------:R-:W-:Y:S02]  /*08a0*/  LEA.HI.X.SX32 R5, R10, R23, 0x1, P0 ;  /* 0x000000170a057211 */ /* 0x000fe400000f0eff */
[----:B-1----:R-:W-:-:S03]  /*08b0*/  LEA R2, P0, R0, R26, 0x1 ;  /* 0x0000001a00027211 */ /* 0x002fc600078008ff */
[----:B------:R1:W5:Y:S01]  /*08c0*/  LDG.E.U16 R12, [R4.64] ;  /* 0x00000006040c7981 */ /* 0x000362000c1e1500 */
[----:B------:R-:W-:-:S03]  /*08d0*/  LEA.HI.X.SX32 R3, R0, R23, 0x1, P0 ;  /* 0x0000001700037211 */ /* 0x000fc600000f0eff */
[----:B0-----:R0:W5:Y:S01]  /*08e0*/  LDG.E.U16 R14, [R6.64] ;  /* 0x00000006060e7981 */ /* 0x001162000c1e1500 */
[----:B------:R-:W-:-:S03]  /*08f0*/  IMAD R0, R39, 0x2, R8 ;  /* 0x0000000227007824 */ /* 0x000fc600078e0208 */
[----:B------:R4:W5:Y:S01]  /*0900*/  LDG.E.U16 R9, [R2.64] ;  /* 0x0000000602097981 */ /* 0x000962000c1e1500 */
[-C--:B-1----:R-:W-:Y:S02]  /*0910*/  LEA R4, P0, R8, R26.reuse, 0x1 ;  /* 0x0000001a08047211 */ /* 0x082fe400078008ff */
[----:B0-----:R-:W-:Y:S02]  /*0920*/  LEA R6, P1, R0, R26, 0x1 ;  /* 0x0000001a00067211 */ /* 0x001fe400078208ff */
[-C--:B------:R-:W-:Y:S01]  /*0930*/  LEA.HI.X.SX32 R5, R8, R23.reuse, 0x1, P0 ;  /* 0x0000001708057211 */ /* 0x080fe200000f0eff */
[----:B------:R-:W-:Y:S01]  /*0940*/  STL [R1+0xa0], R20 ;  /* 0x0000a01401007387 */ /* 0x000fe20000100800 */
[----:B------:R-:W-:-:S03]  /*0950*/  LEA.HI.X.SX32 R7, R0, R23, 0x1, P1 ;  /* 0x0000001700077211 */ /* 0x000fc600008f0eff */
[----:B------:R-:W-:Y:S04]  /*0960*/  STL [R1+0xf4], R19 ;  /* 0x0000f41301007387 */ /* 0x000fe80000100800 */
[----:B----4-:R0:W-:Y:S04]  /*0970*/  STL [R1+0x118], R13 ;  /* 0x0001180d01007387 */ /* 0x0101e80000100800 */
[----:B------:R1:W-:Y:S04]  /*0980*/  STL [R1+0x98], R11 ;  /* 0x0000980b01007387 */ /* 0x0003e80000100800 */
[----:B0-----:R0:W4:Y:S04]  /*0990*/  LDG.E.U16 R13, [R4.64] ;  /* 0x00000006040d7981 */ /* 0x001128000c1e1500 */
[----:B-1----:R1:W4:Y:S01]  /*09a0*/  LDG.E.U16 R11, [R6.64] ;  /* 0x00000006060b7981 */ /* 0x002322000c1e1500 */
[----:B------:R-:W-:-:S04]  /*09b0*/  IMAD R10, R39, 0x2, R0 ;  /* 0x00000002270a7824 */ /* 0x000fc800078e0200 */
[----:B------:R-:W-:Y:S01]  /*09c0*/  IMAD R0, R39, 0x2, R10 ;  /* 0x0000000227007824 */ /* 0x000fe200078e020a */
[----:B------:R-:W-:-:S04]  /*09d0*/  LEA R2, P0, R10, R26, 0x1 ;  /* 0x0000001a0a027211 */ /* 0x000fc800078008ff */
[-C--:B------:R-:W-:Y:S02]  /*09e0*/  LEA.HI.X.SX32 R3, R10, R23.reuse, 0x1, P0 ;  /* 0x000000170a037211 */ /* 0x080fe400000f0eff */
[C---:B0-----:R-:W-:Y:S02]  /*09f0*/  LEA R4, P0, R0.reuse, R26, 0x1 ;  /* 0x0000001a00047211 */ /* 0x041fe400078008ff */
[----:B------:R-:W-:Y:S01]  /*0a00*/  LEA R8, R39, R0, 0x1 ;  /* 0x0000000027087211 */ /* 0x000fe200078e08ff */
[----:B------:R0:W-:Y:S01]  /*0a10*/  STL [R1+0x94], R16 ;  /* 0x0000941001007387 */ /* 0x0001e20000100800 */
[----:B------:R-:W-:-:S03]  /*0a20*/  LEA.HI.X.SX32 R5, R0, R23, 0x1, P0 ;  /* 0x0000001700057211 */ /* 0x000fc600000f0eff */
[C---:B------:R-:W-:Y:S01]  /*0a30*/  IMAD R0, R39.reuse, 0x2, R8 ;  /* 0x0000000227007824 */ /* 0x040fe200078e0208 */
[----:B0-----:R0:W4:Y:S04]  /*0a40*/  LDG.E.U16 R16, [R2.64] ;  /* 0x0000000602107981 */ /* 0x001128000c1e1500 */
[----:B-1----:R-:W-:Y:S01]  /*0a50*/  LEA R6, P1, R0, R26, 0x1 ;  /* 0x0000001a00067211 */ /* 0x002fe200078208ff */
[----:B------:R-:W-:-:S03]  /*0a60*/  IMAD R10, R39, 0x2, R0 ;  /* 0x00000002270a7824 */ /* 0x000fc600078e0200 */
[----:B------:R-:W-:Y:S02]  /*0a70*/  LEA.HI.X.SX32 R7, R0, R23, 0x1, P1 ;  /* 0x0000001700077211 */ /* 0x000fe400008f0eff */
[----:B0-----:R-:W-:Y:S01]  /*0a80*/  LEA R2, P0, R8, R26, 0x1 ;  /* 0x0000001a08027211 */ /* 0x001fe200078008ff */
[----:B------:R-:W-:-:S03]  /*0a90*/  IMAD R0, R39, 0x2, R10 ;  /* 0x0000000227007824 */ /* 0x000fc600078e020a */
[----:B------:R-:W-:Y:S01]  /*0aa0*/  LEA.HI.X.SX32 R3, R8, R23, 0x1, P0 ;  /* 0x0000001708037211 */ /* 0x000fe200000f0eff */
[----:B------:R-:W-:Y:S01]  /*0ab0*/  IMAD R8, R39, 0x2, R0 ;  /* 0x0000000227087824 */ /* 0x000fe200078e0200 */
[----:B--2---:R0:W-:Y:S04]  /*0ac0*/  STL [R1+0xf0], R17 ;  /* 0x0000f01101007387 */ /* 0x0041e80000100800 */
[----:B---3--:R1:W-:Y:S04]  /*0ad0*/  STL [R1+0x114], R15 ;  /* 0x0001140f01007387 */ /* 0x0083e80000100800 */
[----:B0-----:R0:W2:Y:S04]  /*0ae0*/  LDG.E.U16 R17, [R4.64] ;  /* 0x0000000604117981 */ /* 0x0010a8000c1e1500 */
[----:B-1----:R1:W3:Y:S01]  /*0af0*/  LDG.E.U16 R15, [R2.64] ;  /* 0x00000006020f7981 */ /* 0x0022e2000c1e1500 */
[----:B0-----:R-:W-:-:S03]  /*0b00*/  LEA R4, P0, R10, R26, 0x1 ;  /* 0x0000001a0a047211 */ /* 0x001fc600078008ff */
[----:B-----5:R0:W-:Y:S01]  /*0b10*/  STL [R1+0x90], R14 ;  /* 0x0000900e01007387 */ /* 0x0201e20000100800 */
[-C--:B------:R-:W-:Y:S02]  /*0b20*/  LEA.HI.X.SX32 R5, R10, R23.reuse, 0x1, P0 ;  /* 0x000000170a057211 */ /* 0x080fe400000f0eff */
[C---:B-1----:R-:W-:Y:S01]  /*0b30*/  LEA R2, P0, R0.reuse, R26, 0x1 ;  /* 0x0000001a00027211 */ /* 0x042fe200078008ff */
[----:B------:R1:W-:Y:S04]  /*0b40*/  STL [R1+0x88], R12 ;  /* 0x0000880c01007387 */ /* 0x0003e80000100800 */
[----:B0-----:R0:W5:Y:S01]  /*0b50*/  LDG.E.U16 R14, [R6.64] ;  /* 0x00000006060e7981 */ /* 0x001162000c1e1500 */
[----:B------:R-:W-:Y:S02]  /*0b60*/  LEA.HI.X.SX32 R3, R0, R23, 0x1, P0 ;  /* 0x0000001700037211 */ /* 0x000fe400000f0eff */
[----:B------:R-:W-:Y:S01]  /*0b70*/  LEA R0, R39, R8, 0x1 ;  /* 0x0000000827007211 */ /* 0x000fe200078e08ff */
[----:B-1----:R1:W5:Y:S04]  /*0b80*/  LDG.E.U16 R12, [R4.64] ;  /* 0x00000006040c7981 */ /* 0x002368000c1e1500 */
[----:B------:R1:W-:Y:S01]  /*0b90*/  STL [R1+0xe8], R9 ;  /* 0x0000e80901007387 */ /* 0x0003e20000100800 */
[----:B0-----:R-:W-:-:S02]  /*0ba0*/  LEA R6, P1, R0, R26, 0x1 ;  /* 0x0000001a00067211 */ /* 0x001fc400078208ff */
[C---:B-1----:R-:W-:Y:S01]  /*0bb0*/  LEA R4, P0, R8.reuse, R26, 0x1 ;  /* 0x0000001a08047211 */ /* 0x042fe200078008ff */
[----:B------:R0:W5:Y:S03]  /*0bc0*/  LDG.E.U16 R9, [R2.64] ;  /* 0x0000000602097981 */ /* 0x000166000c1e1500 */
[-C--:B------:R-:W-:Y:S02]  /*0bd0*/  LEA.HI.X.SX32 R5, R8, R23.reuse, 0x1, P0 ;  /* 0x0000001708057211 */ /* 0x080fe400000f0eff */
[----:B------:R-:W-:Y:S01]  /*0be0*/  LEA.HI.X.SX32 R7, R0, R23, 0x1, P1 ;  /* 0x0000001700077211 */ /* 0x000fe200008f0eff */
[----:B----4-:R1:W-:Y:S04]  /*0bf0*/  STL [R1+0x110], R13 ;  /* 0x0001100d01007387 */ /* 0x0103e80000100800 */
[----:B------:R4:W-:Y:S04]  /*0c00*/  STL [R1+0x84], R11 ;  /* 0x0000840b01007387 */ /* 0x0009e80000100800 */
[----:B-1----:R1:W5:Y:S04]  /*0c10*/  LDG.E.U16 R13, [R4.64] ;  /* 0x00000006040d7981 */ /* 0x002368000c1e1500 */
[----:B----4-:R4:W5:Y:S01]  /*0c20*/  LDG.E.U16 R11, [R6.64] ;  /* 0x00000006060b7981 */ /* 0x010962000c1e1500 */
[----:B------:R-:W-:-:S04]  /*0c30*/  IMAD R10, R39, 0x2, R0 ;  /* 0x00000002270a7824 */ /* 0x000fc800078e0200 */
[----:B------:R-:W-:Y:S01]  /*0c40*/  IMAD R0, R39, 0x2, R10 ;  /* 0x0000000227007824 */ /* 0x000fe200078e020a */
[----:B0-----:R-:W-:-:S04]  /*0c50*/  LEA R2, P0, R10, R26, 0x1 ;  /* 0x0000001a0a027211 */ /* 0x001fc800078008ff */
[-C--:B------:R-:W-:Y:S01]  /*0c60*/  LEA.HI.X.SX32 R3, R10, R23.reuse, 0x1, P0 ;  /* 0x000000170a037211 */ /* 0x080fe200000f0eff */
[C---:B------:R-:W-:Y:S01]  /*0c70*/  IMAD R8, R39.reuse, 0x2, R0 ;  /* 0x0000000227087824 */ /* 0x040fe200078e0200 */
[C---:B-1----:R-:W-:Y:S01]  /*0c80*/  LEA R4, P0, R0.reuse, R26, 0x1 ;  /* 0x0000001a00047211 */ /* 0x042fe200078008ff */
[----:B------:R0:W-:Y:S03]  /*0c90*/  STL [R1+0x80], R16 ;  /* 0x0000801001007387 */ /* 0x0001e60000100800 */
[----:B------:R-:W-:Y:S01]  /*0ca0*/  LEA.HI.X.SX32 R5, R0, R23, 0x1, P0 ;  /* 0x0000001700057211 */ /* 0x000fe200000f0eff */
[C---:B------:R-:W-:Y:S01]  /*0cb0*/  IMAD R0, R39.reuse, 0x2, R8 ;  /* 0x0000000227007824 */ /* 0x040fe200078e0208 */
[----:B0-----:R0:W5:Y:S04]  /*0cc0*/  LDG.E.U16 R16, [R2.64] ;  /* 0x0000000602107981 */ /* 0x001168000c1e1500 */
[----:B------:R-:W-:-:S02]  /*0cd0*/  LEA R10, R39, R0, 0x1 ;  /* 0x00000000270a7211 */ /* 0x000fc400078e08ff */
[-C--:B----4-:R-:W-:Y:S02]  /*0ce0*/  LEA R6, P1, R0, R26.reuse, 0x1 ;  /* 0x0000001a00067211 */ /* 0x090fe400078208ff */
[----:B0-----:R-:W-:Y:S02]  /*0cf0*/  LEA R2, P0, R8, R26, 0x1 ;  /* 0x0000001a08027211 */ /* 0x001fe400078008ff */
[-C--:B------:R-:W-:Y:S02]  /*0d00*/  LEA.HI.X.SX32 R7, R0, R23.reuse, 0x1, P1 ;  /* 0x0000001700077211 */ /* 0x080fe400008f0eff */
[----:B------:R-:W-:Y:S01]  /*0d10*/  LEA.HI.X.SX32 R3, R8, R23, 0x1, P0 ;  /* 0x0000001708037211 */ /* 0x000fe200000f0eff */
[----:B------:R-:W-:-:S04]  /*0d20*/  IMAD R8, R39, 0x2, R10 ;  /* 0x0000000227087824 */ /* 0x000fc800078e020a */
        /* <DEDUP_REMOVED lines=10> */
[----:B0-----:R0:W4:Y:S01]  /*0dd0*/  LDG.E.U16 R14, [R6.64] ;  /* 0x00000006060e7981 */ /* 0x001122000c1e1500 */
[----:B------:R-:W-:-:S03]  /*0de0*/  LEA.HI.X.SX32 R3, R8, R23, 0x1, P0 ;  /* 0x0000001708037211 */ /* 0x000fc600000f0eff */
[----:B-1----:R1:W5:Y:S01]  /*0df0*/  LDG.E.U16 R12, [R4.64] ;  /* 0x00000006040c7981 */ /* 0x002362000c1e1500 */
[----:B0-----:R-:W-:-:S03]  /*0e00*/  IMAD R7, R39, 0x2, R0 ;  /* 0x0000000227077824 */ /* 0x001fc600078e0200 */
[----:B------:R0:W-:Y:S01]  /*0e10*/  STL [R1+0xe0], R9 ;  /* 0x0000e00901007387 */ /* 0x0001e20000100800 */
[CC--:B-1----:R-:W-:Y:S02]  /*0e20*/  LEA R4, P0, R0.reuse, R26.reuse, 0x1 ;  /* 0x0000001a00047211 */ /* 0x0c2fe400078008ff */
[-C--:B------:R-:W-:Y:S02]  /*0e30*/  LEA R6, P1, R7, R26.reuse, 0x1 ;  /* 0x0000001a07067211 */ /* 0x080fe400078208ff */
[-C--:B------:R-:W-:Y:S01]  /*0e40*/  LEA.HI.X.SX32 R5, R0, R23.reuse, 0x1, P0 ;  /* 0x0000001700057211 */ /* 0x080fe200000f0eff */
[----:B0-----:R0:W5:Y:S01]  /*0e50*/  LDG.E.U16 R9, [R2.64] ;  /* 0x0000000602097981 */ /* 0x001162000c1e1500 */
[----:B------:R-:W-:Y:S01]  /*0e60*/  IMAD R8, R39, 0x2, R7 ;  /* 0x0000000227087824 */ /* 0x000fe200078e0207 */
[----:B------:R-:W-:Y:S02]  /*0e70*/  LEA.HI.X.SX32 R7, R7, R23, 0x1, P1 ;  /* 0x0000001707077211 */ /* 0x000fe400008f0eff */
[----:B------:R1:W-:Y:S04]  /*0e80*/  STL [R1+0xfc], R13 ;  /* 0x0000fc0d01007387 */ /* 0x0003e80000100800 */
[----:B------:R0:W-:Y:S04]  /*0e90*/  STL [R1+0x70], R11 ;  /* 0x0000700b01007387 */ /* 0x0001e80000100800 */
[----:B-1----:R1:W5:Y:S04]  /*0ea0*/  LDG.E.U16 R13, [R4.64] ;  /* 0x00000006040d7981 */ /* 0x002368000c1e1500 */
[----:B0-----:R0:W5:Y:S01]  /*0eb0*/  LDG.E.U16 R11, [R6.64] ;  /* 0x00000006060b7981 */ /* 0x001162000c1e1500 */
[----:B------:R-:W-:-:S02]  /*0ec0*/  LEA R2, P0, R8, R26, 0x1 ;  /* 0x0000001a08027211 */ /* 0x000fc400078008ff */
[----:B------:R-:W-:Y:S02]  /*0ed0*/  LEA R0, R39, R8, 0x1 ;  /* 0x0000000827007211 */ /* 0x000fe400078e08ff */
[----:B------:R-:W-:-:S03]  /*0ee0*/  LEA.HI.X.SX32 R3, R8, R23, 0x1, P0 ;  /* 0x0000001708037211 */ /* 0x000fc600000f0eff */
[----:B------:R-:W-:Y:S01]  /*0ef0*/  IMAD R8, R39, 0x2, R0 ;  /* 0x0000000227087824 */ /* 0x000fe200078e0200 */
[----:B-1----:R-:W-:-:S03]  /*0f00*/  LEA R4, P0, R0, R26, 0x1 ;  /* 0x0000001a00047211 */ /* 0x002fc600078008ff */
[C---:B0-----:R-:W-:Y:S01]  /*0f10*/  IMAD R7, R39.reuse, 0x2, R8 ;  /* 0x0000000227077824 */ /* 0x041fe200078e0208 */
[----:B------:R-:W-:Y:S01]  /*0f20*/  LEA.HI.X.SX32 R5, R0, R23, 0x1, P0 ;  /* 0x0000001700057211 */ /* 0x000fe200000f0eff */
[----:B------:R0:W-:Y:S02]  /*0f30*/  STL [R1+0x6c], R16 ;  /* 0x00006c1001007387 */ /* 0x0001e40000100800 */
[----:B------:R-:W-:Y:S02]  /*0f40*/  IMAD R0, R39, 0x2, R7 ;  /* 0x0000000227007824 */ /* 0x000fe400078e0207 */
[----:B------:R1:W5:Y:S04]  /*0f50*/  LDG.E.U16 R10, [R4.64] ;  /* 0x00000006040a7981 */ /* 0x000368000c1e1500 */
[----:B0-----:R0:W5:Y:S01]  /*0f60*/  LDG.E.U16 R16, [R2.64] ;  /* 0x0000000602107981 */ /* 0x001162000c1e1500 */
[----:B------:R-:W-:-:S02]  /*0f70*/  LEA R6, P1, R7, R26, 0x1 ;  /* 0x0000001a07067211 */ /* 0x000fc400078208ff */
[----:B0-----:R-:W-:-:S04]  /*0f80*/  LEA R2, P0, R8, R26, 0x1 ;  /* 0x0000001a08027211 */ /* 0x001fc800078008ff */
[-C--:B------:R-:W-:Y:S01]  /*0f90*/  LEA.HI.X.SX32 R3, R8, R23.reuse, 0x1, P0 ;  /* 0x0000001708037211 */ /* 0x080fe200000f0eff */
[----:B------:R-:W-:Y:S01]  /*0fa0*/  IMAD R8, R39, 0x2, R0 ;  /* 0x0000000227087824 */ /* 0x000fe200078e0200 */
[C---:B-1----:R-:W-:Y:S02]  /*0fb0*/  LEA R4, P0, R0.reuse, R26, 0x1 ;  /* 0x0000001a00047211 */ /* 0x042fe400078008ff */
[-C--:B------:R-:W-:Y:S02]  /*0fc0*/  LEA.HI.X.SX32 R7, R7, R23.reuse, 0x1, P1 ;  /* 0x0000001707077211 */ /* 0x080fe400008f0eff */
[----:B------:R-:W-:Y:S02]  /*0fd0*/  LEA.HI.X.SX32 R5, R0, R23, 0x1, P0 ;  /* 0x0000001700057211 */ /* 0x000fe400000f0eff */
[----:B------:R-:W-:Y:S01]  /*0fe0*/  LEA R0, R39, R8, 0x1 ;  /* 0x0000000827007211 */ /* 0x000fe200078e08ff */
[----:B--2---:R-:W-:Y:S04]  /*0ff0*/  STL [R1+0xd8], R17 ;  /* 0x0000d81101007387 */ /* 0x004fe80000100800 */
[----:B---3--:R0:W-:Y:S04]  /*1000*/  STL [R1+0xec], R15 ;  /* 0x0000ec0f01007387 */ /* 0x0081e80000100800 */
[----:B0-----:R0:W2:Y:S04]  /*1010*/  LDG.E.U16 R15, [R2.64] ;  /* 0x00000006020f7981 */ /* 0x0010a8000c1e1500 */
[----:B----4-:R1:W-:Y:S01]  /*1020*/  STL [R1+0x64], R14 ;  /* 0x0000640e01007387 */ /* 0x0103e20000100800 */
[----:B0-----:R-:W-:-:S03]  /*1030*/  LEA R2, P0, R8, R26, 0x1 ;  /* 0x0000001a08027211 */ /* 0x001fc600078008ff */
[----:B-----5:R0:W-:Y:S01]  /*1040*/  STL [R1+0x60], R12 ;  /* 0x0000600c01007387 */ /* 0x0201e20000100800 */
[----:B------:R-:W-:-:S03]  /*1050*/  LEA.HI.X.SX32 R3, R8, R23, 0x1, P0 ;  /* 0x0000001708037211 */ /* 0x000fc600000f0eff */
[----:B-1----:R1:W3:Y:S04]  /*1060*/  LDG.E.U16 R14, [R6.64] ;  /* 0x00000006060e7981 */ /* 0x0022e8000c1e1500 */
[----:B0-----:R0:W4:Y:S01]  /*1070*/  LDG.E.U16 R12, [R4.64] ;  /* 0x00000006040c7981 */ /* 0x001122000c1e1500 */
[----:B-1----:R-:W-:-:S03]  /*1080*/  IMAD R7, R39, 0x2, R0 ;  /* 0x0000000227077824 */ /* 0x002fc600078e0200 */
[----:B------:R1:W-:Y:S01]  /*1090*/  STL [R1+0xd4], R9 ;  /* 0x0000d40901007387 */ /* 0x0003e20000100800 */
[CC--:B0-----:R-:W-:Y:S01]  /*10a0*/  LEA R4, P0, R0.reuse, R26.reuse, 0x1 ;  /* 0x0000001a00047211 */ /* 0x0c1fe200078008ff */
[----:B------:R-:W-:Y:S01]  /*10b0*/  IMAD R8, R39, 0x2, R7 ;  /* 0x0000000227087824 */ /* 0x000fe200078e0207 */
[C---:B------:R-:W-:Y:S02]  /*10c0*/  LEA R6, P1, R7.reuse, R26, 0x1 ;  /* 0x0000001a07067211 */ /* 0x040fe400078208ff */
[-C--:B------:R-:W-:Y:S01]  /*10d0*/  LEA.HI.X.SX32 R5, R0, R23.reuse, 0x1, P0 ;  /* 0x0000001700057211 */ /* 0x080fe200000f0eff */
[----:B-1----:R0:W5:Y:S01]  /*10e0*/  LDG.E.U16 R9, [R2.64] ;  /* 0x0000000602097981 */ /* 0x002162000c1e1500 */
[----:B------:R-:W-:-:S03]  /*10f0*/  LEA.HI.X.SX32 R7, R7, R23, 0x1, P1 ;  /* 0x0000001707077211 */ /* 0x000fc600008f0eff */
[----:B------:R1:W-:Y:S01]  /*1100*/  STL [R1+0xdc], R13 ;  /* 0x0000dc0d01007387 */ /* 0x0003e20000100800 */
[----:B0-----:R-:W-:-:S03]  /*1110*/  LEA R2, P0, R8, R26, 0x1 ;  /* 0x0000001a08027211 */ /* 0x001fc600078008ff */
[----:B------:R0:W-:Y:S01]  /*1120*/  STL [R1+0x5c], R11 ;  /* 0x00005c0b01007387 */ /* 0x0001e20000100800 */
[----:B------:R-:W-:-:S03]  /*1130*/  LEA.HI.X.SX32 R3, R8, R23, 0x1, P0 ;  /* 0x0000001708037211 */ /* 0x000fc600000f0eff */
[----:B-1----:R1:W5:Y:S04]  /*1140*/  LDG.E.U16 R13, [R4.64] ;  /* 0x00000006040d7981 */ /* 0x002368000c1e1500 */
[----:B------:R1:W5:Y:S04]  /*1150*/  LDG.E.U16 R17, [R2.64] ;  /* 0x0000000602117981 */ /* 0x000368000c1e1500 */
[----:B0-----:R0:W5:Y:S01]  /*1160*/  LDG.E.U16 R11, [R6.64] ;  /* 0x00000006060b7981 */ /* 0x001162000c1e1500 */
[----:B------:R-:W-:-:S04]  /*1170*/  IMAD R0, R39, 0x2, R8 ;  /* 0x0000000227007824 */ /* 0x000fc800078e0208 */
[----:B------:R-:W-:Y:S01]  /*1180*/  IMAD R8, R39, 0x2, R0 ;  /* 0x0000000227087824 */ /* 0x000fe200078e0200 */
[----:B-1----:R-:W-:-:S04]  /*1190*/  LEA R4, P0, R0, R26, 0x1 ;  /* 0x0000001a00047211 */ /* 0x002fc800078008ff */
[C---:B0-----:R-:W-:Y:S02]  /*11a0*/  LEA R7, R39.reuse, R8, 0x1 ;  /* 0x0000000827077211 */ /* 0x041fe400078e08ff */
[-C--:B------:R-:W-:Y:S01]  /*11b0*/  LEA.HI.X.SX32 R5, R0, R23.reuse, 0x1, P0 ;  /* 0x0000001700057211 */ /* 0x080fe200000f0eff */
[----:B------:R-:W-:Y:S01]  /*11c0*/  STL [R1+0x58], R16 ;  /* 0x0000581001007387 */ /* 0x000fe20000100800 */
[CC--:B------:R-:W-:Y:S01]  /*11d0*/  LEA R2, P0, R8.reuse, R26.reuse, 0x1 ;  /* 0x0000001a08027211 */ /* 0x0c0fe200078008ff */
[----:B------:R-:W-:Y:S02]  /*11e0*/  IMAD R0, R39, 0x2, R7 ;  /* 0x0000000227007824 */ /* 0x000fe400078e0207 */
[----:B------:R0:W-:Y:S01]  /*11f0*/  STL [R1+0x50], R10 ;  /* 0x0000500a01007387 */ /* 0x0001e20000100800 */
[----:B------:R-:W-:Y:S02]  /*1200*/  LEA R6, P1, R7, R26, 0x1 ;  /* 0x0000001a07067211 */ /* 0x000fe400078208ff */
[-C--:B------:R-:W-:Y:S01]  /*1210*/  LEA.HI.X.SX32 R3, R8, R23.reuse, 0x1, P0 ;  /* 0x0000001708037211 */ /* 0x080fe200000f0eff */
[----:B------:R-:W-:Y:S01]  /*1220*/  IMAD R8, R39, 0x2, R0 ;  /* 0x0000000227087824 */ /* 0x000fe200078e0200 */
[----:B0-----:R0:W5:Y:S01]  /*1230*/  LDG.E.U16 R10, [R4.64] ;  /* 0x00000006040a7981 */ /* 0x001162000c1e1500 */
[----:B------:R-:W-:-:S03]  /*1240*/  LEA.HI.X.SX32 R7, R7, R23, 0x1, P1 ;  /* 0x0000001707077211 */ /* 0x000fc600008f0eff */
[----:B------:R1:W5:Y:S01]  /*1250*/  LDG.E.U16 R16, [R2.64] ;  /* 0x0000000602107981 */ /* 0x000362000c1e1500 */
[----:B0-----:R-:W-:-:S04]  /*1260*/  LEA R4, P0, R0, R26, 0x1 ;  /* 0x0000001a00047211 */ /* 0x001fc800078008ff */
[----:B------:R-:W-:Y:S01]  /*1270*/  LEA.HI.X.SX32 R5, R0, R23, 0x1, P0 ;  /* 0x0000001700057211 */ /* 0x000fe200000f0eff */
[----:B------:R-:W-:Y:S01]  /*1280*/  IMAD R0, R39, 0x2, R8 ;  /* 0x0000000227007824 */ /* 0x000fe200078e0208 */
[----:B-1----:R-:W-:-:S04]  /*1290*/  LEA R2, P0, R8, R26, 0x1 ;  /* 0x0000001a08027211 */ /* 0x002fc800078008ff */
[----:B------:R-:W-:Y:S01]  /*12a0*/  LEA.HI.X.SX32 R3, R8, R23, 0x1, P0 ;  /* 0x0000001708037211 */ /* 0x000fe200000f0eff */
[----:B--2---:R0:W-:Y:S04]  /*12b0*/  STL [R1+0xcc], R15 ;  /* 0x0000cc0f01007387 */ /* 0x0041e80000100800 */
[----:B0-----:R0:W2:Y:S04]  /*12c0*/  LDG.E.U16 R15, [R6.64] ;  /* 0x00000006060f7981 */ /* 0x0010a8000c1e1500 */
[----:B---3--:R1:W-:Y:S01]  /*12d0*/  STL [R1+0x4c], R14 ;  /* 0x00004c0e01007387 */ /* 0x0083e20000100800 */
[----:B0-----:R-:W-:-:S03]  /*12e0*/  IMAD R7, R39, 0x2, R0 ;  /* 0x0000000227077824 */ /* 0x001fc600078e0200 */
[----:B-1----:R0:W3:Y:S02]  /*12f0*/  LDG.E.U16 R14, [R4.64] ;  /* 0x00000006040e7981 */ /* 0x0020e4000c1e1500 */
[----:B------:R-:W-:Y:S02]  /*1300*/  LEA R8, R39, R7, 0x1 ;  /* 0x0000000727087211 */ /* 0x000fe400078e08ff */
[-C--:B------:R-:W-:Y:S01]  /*1310*/  LEA R6, P1, R7, R26.reuse, 0x1 ;  /* 0x0000001a07067211 */ /* 0x080fe200078208ff */
[----:B----4-:R1:W-:Y:S01]  /*1320*/  STL [R1+0x48], R12 ;  /* 0x0000480c01007387 */ /* 0x0103e20000100800 */
[----:B0-----:R-:W-:-:S04]  /*1330*/  LEA R4, P0, R0, R26, 0x1 ;  /* 0x0000001a00047211 */ /* 0x001fc800078008ff */
[-C--:B------:R-:W-:Y:S01]  /*1340*/  LEA.HI.X.SX32 R5, R0, R23.reuse, 0x1, P0 ;  /* 0x0000001700057211 */ /* 0x080fe200000f0eff */
[----:B-1----:R0:W4:Y:S01]  /*1350*/  LDG.E.U16 R12, [R2.64] ;  /* 0x00000006020c7981 */ /* 0x002122000c1e1500 */
[----:B------:R-:W-:-:S03]  /*1360*/  LEA.HI.X.SX32 R7, R7, R23, 0x1, P1 ;  /* 0x0000001707077211 */ /* 0x000fc600008f0eff */
[----:B-----5:R-:W-:Y:S04]  /*1370*/  STL [R1+0x44], R9 ;  /* 0x0000440901007387 */ /* 0x020fe80000100800 */
[----:B------:R1:W5:Y:S01]  /*1380*/  LDG.E.U16 R19, [R6.64] ;  /* 0x0000000606137981 */ /* 0x000362000c1e1500 */
[----:B0-----:R-:W-:-:S03]  /*1390*/  LEA R2, P0, R8, R26, 0x1 ;  /* 0x0000001a08027211 */ /* 0x001fc600078008ff */
[----:B------:R0:W-:Y:S01]  /*13a0*/  STL [R1+0xbc], R13 ;  /* 0x0000bc0d01007387 */ /* 0x0001e20000100800 */
[----:B------:R-:W-:-:S03]  /*13b0*/  LEA.HI.X.SX32 R3, R8, R23, 0x1, P0 ;  /* 0x0000001708037211 */ /* 0x000fc600000f0eff */
[----:B------:R-:W-:Y:S04]  /*13c0*/  STL [R1+0x40], R11 ;  /* 0x0000400b01007387 */ /* 0x000fe80000100800 */
[----:B0-----:R0:W5:Y:S04]  /*13d0*/  LDG.E.U16 R13, [R4.64] ;  /* 0x00000006040d7981 */ /* 0x001168000c1e1500 */
[----:B------:R0:W-:Y:S04]  /*13e0*/  STL [R1+0x38], R17 ;  /* 0x0000381101007387 */ /* 0x0001e80000100800 */
[----:B0-----:R0:W5:Y:S01]  /*13f0*/  LDG.E.U16 R17, [R2.64] ;  /* 0x0000000602117981 */ /* 0x001162000c1e1500 */
[----:B------:R-:W-:-:S04]  /*1400*/  IMAD R9, R39, 0x2, R8 ;  /* 0x0000000227097824 */ /* 0x000fc800078e0208 */
[----:B------:R-:W-:Y:S01]  /*1410*/  IMAD R0, R39, 0x2, R9 ;  /* 0x0000000227007824 */ /* 0x000fe200078e0209 */
[----:B------:R-:W-:-:S04]  /*1420*/  LEA R4, P0, R9, R26, 0x1 ;  /* 0x0000001a09047211 */ /* 0x000fc800078008ff */
[----:B------:R-:W-:Y:S02]  /*1430*/  LEA.HI.X.SX32 R5, R9, R23, 0x1, P0 ;  /* 0x0000001709057211 */ /* 0x000fe400000f0eff */
[----:B0-----:R-:W-:-:S03]  /*1440*/  LEA R2, P0, R0, R26, 0x1 ;  /* 0x0000001a00027211 */ /* 0x001fc600078008ff */
[----:B------:R0:W5:Y:S01]  /*1450*/  LDG.E.U16 R21, [R4.64] ;  /* 0x0000000604157981 */ /* 0x000162000c1e1500 */
[----:B------:R-:W-:-:S05]  /*1460*/  LEA.HI.X.SX32 R3, R0, R23, 0x1, P0 ;  /* 0x0000001700037211 */ /* 0x000fca00000f0eff */
[----:B------:R0:W5:Y:S01]  /*1470*/  LDG.E.U16 R18, [R2.64] ;  /* 0x0000000602127981 */ /* 0x000162000c1e1500 */
[----:B------:R-:W-:-:S04]  /*1480*/  IMAD R11, R39, 0x2, R0 ;  /* 0x00000002270b7824 */ /* 0x000fc800078e0200 */
[----:B------:R-:W-:Y:S01]  /*1490*/  IMAD R8, R39, 0x2, R11 ;  /* 0x0000000227087824 */ /* 0x000fe200078e020b */
[----:B-1----:R-:W-:-:S04]  /*14a0*/  LEA R6, P1, R11, R26, 0x1 ;  /* 0x0000001a0b067211 */ /* 0x002fc800078208ff */
[----:B------:R-:W-:Y:S01]  /*14b0*/  LEA R9, R39, R8, 0x1 ;  /* 0x0000000827097211 */ /* 0x000fe200078e08ff */
[----:B------:R1:W-:Y:S01]  /*14c0*/  STL [R1+0x34], R10 ;  /* 0x0000340a01007387 */ /* 0x0003e20000100800 */
[CC--:B0-----:R-:W-:Y:S02]  /*14d0*/  LEA R4, P0, R8.reuse, R26.reuse, 0x1 ;  /* 0x0000001a08047211 */ /* 0x0c1fe400078008ff */
[-C--:B------:R-:W-:Y:S02]  /*14e0*/  LEA.HI.X.SX32 R7, R11, R23.reuse, 0x1, P1 ;  /* 0x000000170b077211 */ /* 0x080fe400008f0eff */
[-C--:B------:R-:W-:Y:S02]  /*14f0*/  LEA.HI.X.SX32 R5, R8, R23.reuse, 0x1, P0 ;  /* 0x0000001708057211 */ /* 0x080fe400000f0eff */
[----:B------:R-:W-:Y:S01]  /*1500*/  LEA R2, P0, R9, R26, 0x1 ;  /* 0x0000001a09027211 */ /* 0x000fe200078008ff */
[C---:B-1----:R-:W-:Y:S01]  /*1510*/  IMAD R10, R39.reuse, 0x2, R9 ;  /* 0x00000002270a7824 */ /* 0x042fe200078e0209 */
[----:B------:R0:W-:Y:S03]  /*1520*/  STL [R1+0xac], R16 ;  /* 0x0000ac1001007387 */ /* 0x0001e60000100800 */
[----:B------:R-:W-:Y:S01]  /*1530*/  IMAD R11, R39, 0x2, R10 ;  /* 0x00000002270b7824 */ /* 0x000fe200078e020a */
[----:B------:R-:W-:-:S03]  /*1540*/  LEA.HI.X.SX32 R3, R9, R23, 0x1, P0 ;  /* 0x0000001709037211 */ /* 0x000fc600000f0eff */
[C---:B------:R-:W-:Y:S01]  /*1550*/  IMAD R0, R39.reuse, 0x2, R11 ;  /* 0x0000000227007824 */ /* 0x040fe200078e020b */
[----:B0-----:R0:W5:Y:S03]  /*1560*/  LDG.E.U16 R16, [R6.64] ;  /* 0x0000000606107981 */ /* 0x001166000c1e1500 */
[----:B------:R-:W-:Y:S01]  /*1570*/  IMAD R8, R39, 0x2, R0 ;  /* 0x0000000227087824 */ /* 0x000fe200078e0200 */
[----:B0-----:R-:W-:-:S04]  /*1580*/  LEA R6, P0, R10, R26, 0x1 ;  /* 0x0000001a0a067211 */ /* 0x001fc800078008ff */
[----:B------:R-:W-:Y:S02]  /*1590*/  LEA.HI.X.SX32 R7, R10, R23, 0x1, P0 ;  /* 0x000000170a077211 */ /* 0x000fe400000f0eff */
[----:B------:R-:W-:-:S03]  /*15a0*/  LEA R9, R39, R8, 0x1 ;  /* 0x0000000827097211 */ /* 0x000fc600078e08ff */
[----:B------:R0:W5:Y:S04]  /*15b0*/  LDG.E.U16 R20, [R6.64] ;  /* 0x0000000606147981 */ /* 0x000168000c1e1500 */
[----:B--2---:R1:W-:Y:S04]  /*15c0*/  STL [R1+0x30], R15 ;  /* 0x0000300f01007387 */ /* 0x0043e80000100800 */
[----:B-1----:R1:W2:Y:S04]  /*15d0*/  LDG.E.U16 R15, [R4.64] ;  /* 0x00000006040f7981 */ /* 0x0022a8000c1e1500 */
[----:B---3--:R3:W-:Y:S04]  /*15e0*/  STL [R1+0x2c], R14 ;  /* 0x00002c0e01007387 */ /* 0x0087e80000100800 */
[----:B---3--:R3:W2:Y:S01]  /*15f0*/  LDG.E.U16 R14, [R2.64] ;  /* 0x00000006020e7981 */ /* 0x0086a2000c1e1500 */
[----:B-1----:R-:W-:-:S02]  /*1600*/  LEA R4, P1, R11, R26, 0x1 ;  /* 0x0000001a0b047211 */ /* 0x002fc400078208ff */
[----:B---3--:R-:W-:-:S04]  /*1610*/  LEA R2, P0, R0, R26, 0x1 ;  /* 0x0000001a00027211 */ /* 0x008fc800078008ff */
[-C--:B------:R-:W-:Y:S02]  /*1620*/  LEA.HI.X.SX32 R3, R0, R23.reuse, 0x1, P0 ;  /* 0x0000001700037211 */ /* 0x080fe400000f0eff */
[CC--:B------:R-:W-:Y:S01]  /*1630*/  LEA R60, P0, R8.reuse, R26.reuse, 0x1 ;  /* 0x0000001a083c7211 */ /* 0x0c0fe200078008ff */
[----:B----4-:R1:W-:Y:S03]  /*1640*/  STL [R1+0x24], R12 ;  /* 0x0000240c01007387 */ /* 0x0103e60000100800 */
[-C--:B------:R-:W-:Y:S02]  /*1650*/  LEA.HI.X.SX32 R61, R8, R23.reuse, 0x1, P0 ;  /* 0x00000017083d7211 */ /* 0x080fe400000f0eff */
[----:B------:R-:W-:Y:S01]  /*1660*/  LEA.HI.X.SX32 R5, R11, R23, 0x1, P1 ;  /* 0x000000170b057211 */ /* 0x000fe200008f0eff */
[----:B-1----:R-:W-:Y:S01]  /*1670*/  IMAD R12, R39, 0x2, R9 ;  /* 0x00000002270c7824 */ /* 0x002fe200078e0209 */
[----:B-----5:R1:W-:Y:S01]  /*1680*/  STL [R1+0x9c], R13 ;  /* 0x00009c0d01007387 */ /* 0x0203e20000100800 */
[----:B0-----:R-:W-:-:S03]  /*1690*/  LEA R6, P0, R9, R26, 0x1 ;  /* 0x0000001a09067211 */ /* 0x001fc600078008ff */
[----:B------:R-:W3:Y:S01]  /*16a0*/  LDG.E.U16 R60, [R60.64] ;  /* 0x000000063c3c7981 */ /* 0x000ee2000c1e1500 */
[----:B------:R-:W-:-:S03]  /*16b0*/  LEA.HI.X.SX32 R7, R9, R23, 0x1, P0 ;  /* 0x0000001709077211 */ /* 0x000fc600000f0eff */
[----:B------:R0:W-:Y:S01]  /*16c0*/  STL [R1+0x20], R19 ;  /* 0x0000201301007387 */ /* 0x0001e20000100800 */
[----:B-1----:R-:W-:-:S03]  /*16d0*/  IMAD R13, R39, 0x2, R12 ;  /* 0x00000002270d7824 */ /* 0x002fc600078e020c */
[----:B------:R1:W-:Y:S01]  /*16e0*/  STL [R1+0x1c], R17 ;  /* 0x00001c1101007387 */ /* 0x0003e20000100800 */
[----:B------:R-:W-:-:S03]  /*16f0*/  IMAD R11, R39, 0x2, R13 ;  /* 0x00000002270b7824 */ /* 0x000fc600078e020d */
[----:B0-----:R0:W4:Y:S04]  /*1700*/  LDG.E.U16 R19, [R4.64] ;  /* 0x0000000604137981 */ /* 0x001128000c1e1500 */
[----:B-1----:R1:W5:Y:S01]  /*1710*/  LDG.E.U16 R17, [R2.64] ;  /* 0x0000000602117981 */ /* 0x002362000c1e1500 */
[CC--:B0-----:R-:W-:Y:S02]  /*1720*/  LEA R4, P1, R12.reuse, R26.reuse, 0x1 ;  /* 0x0000001a0c047211 */ /* 0x0c1fe400078208ff */
[C---:B-1----:R-:W-:Y:S02]  /*1730*/  LEA R2, P0, R13.reuse, R26, 0x1 ;  /* 0x0000001a0d027211 */ /* 0x042fe400078008ff */
[-C--:B------:R-:W-:Y:S02]  /*1740*/  LEA.HI.X.SX32 R5, R12, R23.reuse, 0x1, P1 ;  /* 0x000000170c057211 */ /* 0x080fe400008f0eff */
[----:B------:R-:W-:-:S02]  /*1750*/  LEA.HI.X.SX32 R3, R13, R23, 0x1, P0 ;  /* 0x000000170d037211 */ /* 0x000fc400000f0eff */
[C---:B------:R-:W-:Y:S01]  /*1760*/  LEA R56, P0, R11.reuse, R26, 0x1 ;  /* 0x0000001a0b387211 */ /* 0x040fe200078008ff */
[----:B------:R0:W4:Y:S03]  /*1770*/  LDG.E.U16 R59, [R4.64] ;  /* 0x00000006043b7981 */ /* 0x000126000c1e1500 */
[----:B------:R-:W-:Y:S01]  /*1780*/  LEA.HI.X.SX32 R57, R11, R23, 0x1, P0 ;  /* 0x000000170b397211 */ /* 0x000fe200000f0eff */
[----:B------:R1:W5:Y:S04]  /*1790*/  LDG.E.U16 R58, [R2.64] ;  /* 0x00000006023a7981 */ /* 0x000368000c1e1500 */
[----:B------:R-:W5:Y:S01]  /*17a0*/  LDG.E.U16 R56, [R56.64] ;  /* 0x0000000638387981 */ /* 0x000f62000c1e1500 */
[----:B------:R-:W-:-:S03]  /*17b0*/  IMAD R0, R39, 0x2, R11 ;  /* 0x0000000227007824 */ /* 0x000fc600078e020b */
[----:B------:R-:W-:Y:S02]  /*17c0*/  STL [R1+0x18], R21 ;  /* 0x0000181501007387 */ /* 0x000fe40000100800 */
[C---:B------:R-:W-:Y:S02]  /*17d0*/  LEA R10, R39.reuse, R0, 0x1 ;  /* 0x00000000270a7211 */ /* 0x040fe400078e08ff */
[----:B------:R1:W-:Y:S03]  /*17e0*/  STL [R1+0x8c], R18 ;  /* 0x00008c1201007387 */ /* 0x0003e60000100800 */
[----:B------:R-:W-:Y:S01]  /*17f0*/  IMAD R8, R39, 0x2, R10 ;  /* 0x0000000227087824 */ /* 0x000fe200078e020a */
[C---:B0-----:R-:W-:Y:S01]  /*1800*/  LEA R4, P1, R10.reuse, R26, 0x1 ;  /* 0x0000001a0a047211 */ /* 0x041fe200078208ff */
[----:B-1----:R0:W5:Y:S03]  /*1810*/  LDG.E.U16 R18, [R6.64] ;  /* 0x0000000606127981 */ /* 0x002166000c1e1500 */
[----:B------:R-:W-:-:S05]  /*1820*/  LEA.HI.X.SX32 R5, R10, R23, 0x1, P1 ;  /* 0x000000170a057211 */ /* 0x000fca00008f0eff */
[----:B------:R1:W5:Y:S01]  /*1830*/  LDG.E.U16 R55, [R4.64] ;  /* 0x0000000604377981 */ /* 0x000362000c1e1500 */
[----:B0-----:R-:W-:-:S04]  /*1840*/  LEA R6, P0, R0, R26, 0x1 ;  /* 0x0000001a00067211 */ /* 0x001fc800078008ff */
[----:B------:R-:W-:Y:S02]  /*1850*/  LEA.HI.X.SX32 R7, R0, R23, 0x1, P0 ;  /* 0x0000001700077211 */ /* 0x000fe400000f0eff */
[----:B------:R-:W-:-:S04]  /*1860*/  LEA R2, P0, R8, R26, 0x1 ;  /* 0x0000001a08027211 */ /* 0x000fc800078008ff */
[----:B------:R-:W-:-:S05]  /*1870*/  LEA.HI.X.SX32 R3, R8, R23, 0x1, P0 ;  /* 0x0000001708037211 */ /* 0x000fca00000f0eff */
[----:B------:R0:W5:Y:S01]  /*1880*/  LDG.E.U16 R54, [R2.64] ;  /* 0x0000000602367981 */ /* 0x000162000c1e1500 */
[----:B------:R-:W-:-:S04]  /*1890*/  IMAD R9, R39, 0x2, R8 ;  /* 0x0000000227097824 */ /* 0x000fc800078e0208 */
[----:B------:R-:W-:Y:S01]  /*18a0*/  IMAD R12, R39, 0x2, R9 ;  /* 0x00000002270c7824 */ /* 0x000fe200078e0209 */
[----:B------:R-:W-:-:S04]  /*18b0*/  LEA R8, P0, R9, R26, 0x1 ;  /* 0x0000001a09087211 */ /* 0x000fc800078008ff */
[----:B------:R-:W-:Y:S02]  /*18c0*/  LEA.HI.X.SX32 R9, R9, R23, 0x1, P0 ;  /* 0x0000001709097211 */ /* 0x000fe400000f0eff */
[----:B-1----:R-:W-:-:S03]  /*18d0*/  LEA R4, P0, R12, R26, 0x1 ;  /* 0x0000001a0c047211 */ /* 0x002fc600078008ff */
[----:B------:R-:W5:Y:S01]  /*18e0*/  LDG.E.U16 R53, [R8.64] ;  /* 0x0000000608357981 */ /* 0x000f62000c1e1500 */
[----:B------:R-:W-:-:S03]  /*18f0*/  LEA.HI.X.SX32 R5, R12, R23, 0x1, P0 ;  /* 0x000000170c057211 */ /* 0x000fc600000f0eff */
[----:B---3--:R-:W-:Y:S04]  /*1900*/  STL [R1+0x424], R60 ;  /* 0x0004243c01007387 */ /* 0x008fe80000100800 */
[----:B------:R1:W-:Y:S04]  /*1910*/  STL [R1+0x10], R16 ;  /* 0x0000101001007387 */ /* 0x0003e80000100800 */
[----:B--2---:R2:W-:Y:S01]  /*1920*/  STL [R1+0xc], R15 ;  /* 0x00000c0f01007387 */ /* 0x0045e20000100800 */
[----:B-1----:R-:W-:-:S05]  /*1930*/  IMAD R16, R39, 0x2, R12 ;  /* 0x0000000227107824 */ /* 0x002fca00078e020c */
[----:B--2---:R-:W-:Y:S02]  /*1940*/  LEA R15, R39, R16, 0x1 ;  /* 0x00000010270f7211 */ /* 0x004fe400078e08ff */
[CC--:B0-----:R-:W-:Y:S02]  /*1950*/  LEA R2, P1, R16.reuse, R26.reuse, 0x1 ;  /* 0x0000001a10027211 */ /* 0x0c1fe400078208ff */
[C---:B------:R-:W-:Y:S02]  /*1960*/  LEA R50, P0, R15.reuse, R26, 0x1 ;  /* 0x0000001a0f327211 */ /* 0x040fe400078008ff */
[-C--:B------:R-:W-:Y:S02]  /*1970*/  LEA.HI.X.SX32 R3, R16, R23.reuse, 0x1, P1 ;  /* 0x0000001710037211 */ /* 0x080fe400008f0eff */
[----:B------:R-:W-:-:S03]  /*1980*/  LEA.HI.X.SX32 R51, R15, R23, 0x1, P0 ;  /* 0x000000170f337211 */ /* 0x000fc600000f0eff */
[----:B------:R0:W2:Y:S04]  /*1990*/  LDG.E.U16 R52, [R2.64] ;  /* 0x0000000602347981 */ /* 0x0000a8000c1e1500 */
[----:B------:R-:W3:Y:S04]  /*19a0*/  LDG.E.U16 R50, [R50.64] ;  /* 0x0000000632327981 */ /* 0x000ee8000c1e1500 */
[----:B----4-:R-:W-:Y:S04]  /*19b0*/  STL [R1+0x428], R59 ;  /* 0x0004283b01007387 */ /* 0x010fe80000100800 */
[----:B------:R-:W-:Y:S04]  /*19c0*/  STL [R1+0x8], R14 ;  /* 0x0000080e01007387 */ /* 0x000fe80000100800 */
[----:B-----5:R-:W-:Y:S04]  /*19d0*/  STL [R1+0x42c], R58 ;  /* 0x00042c3a01007387 */ /* 0x020fe80000100800 */
[----:B------:R-:W-:Y:S04]  /*19e0*/  STL [R1+0x7c], R20 ;  /* 0x00007c1401007387 */ /* 0x000fe80000100800 */
[----:B------:R-:W-:Y:S04]  /*19f0*/  STL [R1+0x430], R56 ;  /* 0x0004303801007387 */ /* 0x000fe80000100800 */
[----:B------:R-:W-:Y:S04]  /*1a00*/  STL [R1+0x4], R19 ;  /* 0x0000041301007387 */ /* 0x000fe80000100800 */
[----:B------:R1:W-:Y:S04]  /*1a10*/  STL [R1], R17 ;  /* 0x0000001101007387 */ /* 0x0003e80000100800 */
[----:B-1----:R1:W4:Y:S01]  /*1a20*/  LDG.E.U16 R17, [R6.64] ;  /* 0x0000000606117981 */ /* 0x002322000c1e1500 */
[----:B------:R-:W-:-:S03]  /*1a30*/  IMAD R14, R39, 0x2, R15 ;  /* 0x00000002270e7824 */ /* 0x000fc600078e020f */
[----:B------:R-:W-:Y:S01]  /*1a40*/  STL [R1+0x434], R55 ;  /* 0x0004343701007387 */ /* 0x000fe20000100800 */
[----:B------:R-:W-:-:S04]  /*1a50*/  IMAD R11, R39, 0x2, R14 ;  /* 0x00000002270b7824 */ /* 0x000fc800078e020e */
[C---:B------:R-:W-:Y:S01]  /*1a60*/  IMAD R10, R39.reuse, 0x2, R11 ;  /* 0x00000002270a7824 */ /* 0x040fe200078e020b */
[----:B------:R-:W-:Y:S04]  /*1a70*/  STL [R1+0x438], R54 ;  /* 0x0004383601007387 */ /* 0x000fe80000100800 */
[----:B------:R5:W-:Y:S01]  /*1a80*/  STL [R1+0x68], R18 ;  /* 0x0000681201007387 */ /* 0x000be20000100800 */
[----:B------:R-:W-:-:S03]  /*1a90*/  IMAD R0, R39, 0x2, R10 ;  /* 0x0000000227007824 */ /* 0x000fc600078e020a */
[----:B-----5:R5:W4:Y:S01]  /*1aa0*/  LDG.E.U16 R18, [R4.64] ;  /* 0x0000000604127981 */ /* 0x020b22000c1e1500 */
[-C--:B------:R-:W-:Y:S02]  /*1ab0*/  LEA R46, P1, R10, R26.reuse, 0x1 ;  /* 0x0000001a0a2e7211 */ /* 0x080fe400078208ff */
[----:B-----5:R-:W-:-:S04]  /*1ac0*/  LEA R4, P0, R14, R26, 0x1 ;  /* 0x0000001a0e047211 */ /* 0x020fc800078008ff */
[----:B------:R-:W-:Y:S02]  /*1ad0*/  LEA.HI.X.SX32 R5, R14, R23, 0x1, P0 ;  /* 0x000000170e057211 */ /* 0x000fe400000f0eff */
[----:B0-----:R-:W-:-:S03]  /*1ae0*/  LEA R2, P0, R11, R26, 0x1 ;  /* 0x0000001a0b027211 */ /* 0x001fc600078008ff */
[----:B------:R0:W5:Y:S01]  /*1af0*/  LDG.E.U16 R49, [R4.64] ;  /* 0x0000000604317981 */ /* 0x000162000c1e1500 */
[-C--:B------:R-:W-:Y:S02]  /*1b00*/  LEA.HI.X.SX32 R3, R11, R23.reuse, 0x1, P0 ;  /* 0x000000170b037211 */ /* 0x080fe400000f0eff */
[----:B------:R-:W-:-:S05]  /*1b10*/  LEA.HI.X.SX32 R47, R10, R23, 0x1, P1 ;  /* 0x000000170a2f7211 */ /* 0x000fca00008f0eff */
[----:B------:R-:W5:Y:S01]  /*1b20*/  LDG.E.U16 R46, [R46.64] ;  /* 0x000000062e2e7981 */ /* 0x000f62000c1e1500 */
[----:B0-----:R-:W-:-:S04]  /*1b30*/  LEA R4, P0, R0, R26, 0x1 ;  /* 0x0000001a00047211 */ /* 0x001fc800078008ff */
[----:B------:R-:W-:-:S05]  /*1b40*/  LEA.HI.X.SX32 R5, R0, R23, 0x1, P0 ;  /* 0x0000001700057211 */ /* 0x000fca00000f0eff */
[----:B------:R0:W5:Y:S04]  /*1b50*/  LDG.E.U16 R45, [R4.64] ;  /* 0x00000006042d7981 */ /* 0x000168000c1e1500 */
[----:B------:R-:W-:Y:S01]  /*1b60*/  STL [R1+0x43c], R53 ;  /* 0x00043c3501007387 */ /* 0x000fe20000100800 */
[----:B-1----:R-:W-:-:S05]  /*1b70*/  LEA R6, R39, R0, 0x1 ;  /* 0x0000000027067211 */ /* 0x002fca00078e08ff */
[----:B------:R-:W-:-:S04]  /*1b80*/  IMAD R7, R39, 0x2, R6 ;  /* 0x0000000227077824 */ /* 0x000fc800078e0206 */
[----:B------:R-:W-:-:S04]  /*1b90*/  IMAD R13, R39, 0x2, R7 ;  /* 0x00000002270d7824 */ /* 0x000fc800078e0207 */
[----:B------:R-:W-:Y:S01]  /*1ba0*/  IMAD R12, R39, 0x2, R13 ;  /* 0x00000002270c7824 */ /* 0x000fe200078e020d */
[----:B--2---:R-:W-:Y:S04]  /*1bb0*/  STL [R1+0x440], R52 ;  /* 0x0004403401007387 */ /* 0x004fe80000100800 */
[----:B---3--:R-:W-:Y:S04]  /*1bc0*/  STL [R1+0x444], R50 ;  /* 0x0004443201007387 */ /* 0x008fe80000100800 */
[----:B----4-:R1:W-:Y:S04]  /*1bd0*/  STL [R1+0x54], R17 ;  /* 0x0000541101007387 */ /* 0x0103e80000100800 */
[----:B-1----:R1:W2:Y:S02]  /*1be0*/  LDG.E.U16 R17, [R2.64] ;  /* 0x0000000602117981 */ /* 0x0022a4000c1e1500 */
[----:B-1----:R-:W-:-:S04]  /*1bf0*/  LEA R2, P0, R6, R26, 0x1 ;  /* 0x0000001a06027211 */ /* 0x002fc800078008ff */
[-C--:B------:R-:W-:Y:S02]  /*1c00*/  LEA.HI.X.SX32 R3, R6, R23.reuse, 0x1, P0 ;  /* 0x0000001706037211 */ /* 0x080fe400000f0eff */
[----:B------:R-:W-:Y:S01]  /*1c10*/  LEA R6, P0, R7, R26, 0x1 ;  /* 0x0000001a07067211 */ /* 0x000fe200078008ff */
[----:B------:R-:W-:Y:S02]  /*1c20*/  IMAD R8, R39, 0x2, R12 ;  /* 0x0000000227087824 */ /* 0x000fe400078e020c */
[----:B------:R1:W3:Y:S01]  /*1c30*/  LDG.E.U16 R44, [R2.64] ;  /* 0x00000006022c7981 */ /* 0x0002e2000c1e1500 */
[----:B------:R-:W-:-:S05]  /*1c40*/  LEA.HI.X.SX32 R7, R7, R23, 0x1, P0 ;  /* 0x0000001707077211 */ /* 0x000fca00000f0eff */
[----:B------:R4:W3:Y:S01]  /*1c50*/  LDG.E.U16 R20, [R6.64] ;  /* 0x0000000606147981 */ /* 0x0008e2000c1e1500 */
[C---:B-1----:R-:W-:Y:S02]  /*1c60*/  LEA R2, P0, R12.reuse, R26, 0x1 ;  /* 0x0000001a0c027211 */ /* 0x042fe400078008ff */
[----:B------:R-:W-:Y:S02]  /*1c70*/  LEA R16, R39, R8, 0x1 ;  /* 0x0000000827107211 */ /* 0x000fe400078e08ff */
[----:B------:R-:W-:Y:S02]  /*1c80*/  LEA.HI.X.SX32 R3, R12, R23, 0x1, P0 ;  /* 0x000000170c037211 */ /* 0x000fe400000f0eff */
[----:B----4-:R-:W-:-:S03]  /*1c90*/  LEA R6, P0, R8, R26, 0x1 ;  /* 0x0000001a08067211 */ /* 0x010fc600078008ff */
[----:B------:R1:W4:Y:S01]  /*1ca0*/  LDG.E.U16 R12, [R2.64] ;  /* 0x00000006020c7981 */ /* 0x000322000c1e1500 */
[----:B------:R-:W-:-:S03]  /*1cb0*/  LEA.HI.X.SX32 R7, R8, R23, 0x1, P0 ;  /* 0x0000001708077211 */ /* 0x000fc600000f0eff */
[----:B-----5:R-:W-:Y:S01]  /*1cc0*/  STL [R1+0x448], R49 ;  /* 0x0004483101007387 */ /* 0x020fe20000100800 */
[----:B------:R-:W-:Y:S01]  /*1cd0*/  IMAD R9, R39, 0x2, R16 ;  /* 0x0000000227097824 */ /* 0x000fe200078e0210 */
[-C--:B0-----:R-:W-:Y:S02]  /*1ce0*/  LEA R4, P1, R13, R26.reuse, 0x1 ;  /* 0x0000001a0d047211 */ /* 0x081fe400078208ff */
[----:B------:R0:W5:Y:S01]  /*1cf0*/  LDG.E.U16 R6, [R6.64] ;  /* 0x0000000606067981 */ /* 0x000162000c1e1500 */
[----:B-1----:R-:W-:-:S04]  /*1d00*/  LEA R2, P0, R16, R26, 0x1 ;  /* 0x0000001a10027211 */ /* 0x002fc800078008ff */
[----:B------:R-:W-:Y:S01]  /*1d10*/  LEA.HI.X.SX32 R3, R16, R23, 0x1, P0 ;  /* 0x0000001710037211 */ /* 0x000fe200000f0eff */
[----:B------:R-:W-:Y:S04]  /*1d20*/  STL [R1+0x44c], R46 ;  /* 0x00044c2e01007387 */ /* 0x000fe80000100800 */
[----:B------:R1:W4:Y:S04]  /*1d30*/  LDG.E.U16 R61, [R2.64] ;  /* 0x00000006023d7981 */ /* 0x000328000c1e1500 */
[----:B------:R0:W-:Y:S04]  /*1d40*/  STL [R1+0x450], R45 ;  /* 0x0004502d01007387 */ /* 0x0001e80000100800 */
[----:B------:R1:W-:Y:S04]  /*1d50*/  STL [R1+0x3c], R18 ;  /* 0x00003c1201007387 */ /* 0x0003e80000100800 */
[----:B0-----:R-:W4:Y:S04]  /*1d60*/  LDL.LU R45, [R1+0xd0] ;  /* 0x0000d000012d7983 */ /* 0x001f280000300800 */
[----:B------:R-:W4:Y:S04]  /*1d70*/  LDL.LU R46, [R1+0xc4] ;  /* 0x0000c400012e7983 */ /* 0x000f280000300800 */
        /* <DEDUP_REMOVED lines=8> */
[----:B------:R-:W4:Y:S01]  /*1e00*/  LDL.LU R59, [R1+0x64] ;  /* 0x00006400013b7983 */ /* 0x000f220000300800 */
[----:B------:R-:W-:-:S04]  /*1e10*/  IMAD R14, R39, 0x2, R9 ;  /* 0x00000002270e7824 */ /* 0x000fc800078e0209 */
[----:B------:R-:W-:-:S04]  /*1e20*/  IMAD R11, R39, 0x2, R14 ;  /* 0x00000002270b7824 */ /* 0x000fc800078e020e */
[----:B------:R-:W-:-:S05]  /*1e30*/  IMAD R19, R39, 0x2, R11 ;  /* 0x0000000227137824 */ /* 0x000fca00078e020b */
[----:B------:R-:W-:-:S05]  /*1e40*/  LEA R15, R39, R19, 0x1 ;  /* 0x00000013270f7211 */ /* 0x000fca00078e08ff */
[----:B------:R-:W-:-:S04]  /*1e50*/  IMAD R0, R39, 0x2, R15 ;  /* 0x0000000227007824 */ /* 0x000fc800078e020f */
[----:B------:R-:W-:Y:S01]  /*1e60*/  IMAD R10, R39, 0x2, R0 ;  /* 0x00000002270a7824 */ /* 0x000fe200078e0200 */
[----:B------:R-:W-:-:S03]  /*1e70*/  LEA.HI.X.SX32 R5, R13, R23, 0x1, P1 ;  /* 0x000000170d057211 */ /* 0x000fc600008f0eff */
[----:B------:R-:W-:Y:S01]  /*1e80*/  IMAD R24, R39, 0x2, R10 ;  /* 0x0000000227187824 */ /* 0x000fe200078e020a */
[----:B------:R-:W-:Y:S01]  /*1e90*/  LEA R8, P1, R9, R26, 0x1 ;  /* 0x0000001a09087211 */ /* 0x000fe200078208ff */
[----:B------:R0:W4:Y:S02]  /*1ea0*/  LDG.E.U16 R21, [R4.64] ;  /* 0x0000000604157981 */ /* 0x000124000c1e1500 */
[----:B------:R-:W-:-:S05]  /*1eb0*/  IMAD R13, R39, 0x2, R24 ;  /* 0x00000002270d7824 */ /* 0x000fca00078e0218 */
[----:B-1----:R-:W-:-:S05]  /*1ec0*/  LEA R18, R39, R13, 0x1 ;  /* 0x0000000d27127211 */ /* 0x002fca00078e08ff */
[----:B------:R-:W-:-:S04]  /*1ed0*/  IMAD R22, R39, 0x2, R18 ;  /* 0x0000000227167824 */ /* 0x000fc800078e0212 */
[----:B------:R-:W-:Y:S01]  /*1ee0*/  IMAD R37, R39, 0x2, R22 ;  /* 0x0000000227257824 */ /* 0x000fe200078e0216 */
[CC--:B0-----:R-:W-:Y:S02]  /*1ef0*/  LEA R4, P0, R14.reuse, R26.reuse, 0x1 ;  /* 0x0000001a0e047211 */ /* 0x0c1fe400078008ff */
[-C--:B------:R-:W-:Y:S02]  /*1f00*/  LEA.HI.X.SX32 R9, R9, R23.reuse, 0x1, P1 ;  /* 0x0000001709097211 */ /* 0x080fe400008f0eff */
[----:B------:R-:W-:Y:S02]  /*1f10*/  LEA.HI.X.SX32 R5, R14, R23, 0x1, P0 ;  /* 0x000000170e057211 */ /* 0x000fe400000f0eff */
[----:B------:R-:W-:-:S04]  /*1f20*/  LEA R2, P0, R11, R26, 0x1 ;  /* 0x0000001a0b027211 */ /* 0x000fc800078008ff */
[----:B------:R-:W-:Y:S02]  /*1f30*/  LEA.HI.X.SX32 R3, R11, R23, 0x1, P0 ;  /* 0x000000170b037211 */ /* 0x000fe400000f0eff */
[----:B------:R0:W4:Y:S04]  /*1f40*/  LDG.E.U16 R11, [R4.64] ;  /* 0x00000006040b7981 */ /* 0x000128000c1e1500 */
[----:B0-----:R0:W4:Y:S01]  /*1f50*/  LDG.E.U16 R5, [R2.64] ;  /* 0x0000000602057981 */ /* 0x001122000c1e1500 */
[----:B------:R-:W-:-:S04]  /*1f60*/  LEA R14, P1, R15, R26, 0x1 ;  /* 0x0000001a0f0e7211 */ /* 0x000fc800078208ff */
[----:B------:R-:W-:Y:S01]  /*1f70*/  LEA.HI.X.SX32 R15, R15, R23, 0x1, P1 ;  /* 0x000000170f0f7211 */ /* 0x000fe200008f0eff */
[----:B--2---:R1:W-:Y:S04]  /*1f80*/  STL [R1+0x28], R17 ;  /* 0x0000281101007387 */ /* 0x0043e80000100800 */
[----:B------:R-:W2:Y:S01]  /*1f90*/  LDL.LU R60, [R1+0x4] ;  /* 0x00000400013c7983 */ /* 0x000ea20000300800 */
[----:B-1----:R-:W-:-:S04]  /*1fa0*/  IMAD R17, R39, 0x2, R37 ;  /* 0x0000000227117824 */ /* 0x002fc800078e0225 */
[----:B------:R-:W-:-:S05]  /*1fb0*/  IMAD R33, R39, 0x2, R17 ;  /* 0x0000000227217824 */ /* 0x000fca00078e0211 */
[----:B------:R-:W-:-:S05]  /*1fc0*/  LEA R43, R39, R33, 0x1 ;  /* 0x00000021272b7211 */ /* 0x000fca00078e08ff */
[----:B------:R-:W-:-:S04]  /*1fd0*/  IMAD R34, R39, 0x2, R43 ;  /* 0x0000000227227824 */ /* 0x000fc800078e022b */
[C---:B------:R-:W-:Y:S01]  /*1fe0*/  IMAD R16, R39.reuse, 0x2, R34 ;  /* 0x0000000227107824 */ /* 0x040fe200078e0222 */
[----:B---3--:R1:W-:Y:S03]  /*1ff0*/  STL [R1+0x14], R20 ;  /* 0x0000141401007387 */ /* 0x0083e60000100800 */
[----:B------:R-:W-:-:S04]  /*2000*/  IMAD R7, R39, 0x2, R16 ;  /* 0x0000000227077824 */ /* 0x000fc800078e0210 */
[C---:B------:R-:W-:Y:S01]  /*2010*/  IMAD R40, R39.reuse, 0x2, R7 ;  /* 0x0000000227287824 */ /* 0x040fe200078e0207 */
[----:B-1----:R1:W3:Y:S04]  /*2020*/  LDG.E.U16 R20, [R8.64] ;  /* 0x0000000608147981 */ /* 0x0022e8000c1e1500 */
[----:B------:R-:W-:Y:S02]  /*2030*/  LEA R27, R39, R40, 0x1 ;  /* 0x00000028271b7211 */ /* 0x000fe400078e08ff */
[----:B-1----:R-:W-:-:S04]  /*2040*/  LEA R8, P0, R19, R26, 0x1 ;  /* 0x0000001a13087211 */ /* 0x002fc800078008ff */
[-C--:B------:R-:W-:Y:S02]  /*2050*/  LEA.HI.X.SX32 R9, R19, R23.reuse, 0x1, P0 ;  /* 0x0000001713097211 */ /* 0x080fe400000f0eff */
[C---:B0-----:R-:W-:Y:S01]  /*2060*/  LEA R2, P0, R0.reuse, R26, 0x1 ;  /* 0x0000001a00027211 */ /* 0x041fe200078008ff */
[----:B------:R0:W2:Y:S03]  /*2070*/  LDG.E.U16 R19, [R14.64] ;  /* 0x000000060e137981 */ /* 0x0000a6000c1e1500 */
[----:B------:R-:W-:Y:S01]  /*2080*/  LEA.HI.X.SX32 R3, R0, R23, 0x1, P0 ;  /* 0x0000001700037211 */ /* 0x000fe200000f0eff */
[C---:B------:R-:W-:Y:S01]  /*2090*/  IMAD R0, R39.reuse, 0x2, R27 ;  /* 0x0000000227007824 */ /* 0x040fe200078e021b */
[----:B------:R1:W2:Y:S03]  /*20a0*/  LDG.E.U16 R57, [R8.64] ;  /* 0x0000000608397981 */ /* 0x0002a6000c1e1500 */
[----:B------:R-:W-:-:S04]  /*20b0*/  IMAD R47, R39, 0x2, R0 ;  /* 0x00000002272f7824 */ /* 0x000fc800078e0200 */
[----:B------:R-:W-:Y:S01]  /*20c0*/  IMAD R42, R39, 0x2, R47 ;  /* 0x00000002272a7824 */ /* 0x000fe200078e022f */
[----:B-1----:R-:W-:-:S03]  /*20d0*/  LEA R8, P0, R10, R26, 0x1 ;  /* 0x0000001a0a087211 */ /* 0x002fc600078008ff */
[----:B------:R-:W-:Y:S01]  /*20e0*/  IMAD R25, R39, 0x2, R42 ;  /* 0x0000000227197824 */ /* 0x000fe200078e022a */
[----:B------:R-:W-:Y:S02]  /*20f0*/  LEA.HI.X.SX32 R9, R10, R23, 0x1, P0 ;  /* 0x000000170a097211 */ /* 0x000fe400000f0eff */
[----:B------:R1:W2:Y:S01]  /*2100*/  LDG.E.U16 R10, [R2.64] ;  /* 0x00000006020a7981 */ /* 0x0002a2000c1e1500 */
[----:B0-----:R-:W-:-:S03]  /*2110*/  LEA R14, P0, R24, R26, 0x1 ;  /* 0x0000001a180e7211 */ /* 0x001fc600078008ff */
[----:B------:R0:W2:Y:S01]  /*2120*/  LDG.E.U16 R4, [R8.64] ;  /* 0x0000000608047981 */ /* 0x0000a2000c1e1500 */
[----:B-1----:R-:W-:-:S04]  /*2130*/  LEA R2, P1, R13, R26, 0x1 ;  /* 0x0000001a0d027211 */ /* 0x002fc800078208ff */
[----:B------:R-:W-:Y:S02]  /*2140*/  LEA.HI.X.SX32 R3, R13, R23, 0x1, P1 ;  /* 0x000000170d037211 */ /* 0x000fe400008f0eff */
[C---:B------:R-:W-:Y:S02]  /*2150*/  LEA R13, R39.reuse, R25, 0x1 ;  /* 0x00000019270d7211 */ /* 0x040fe400078e08ff */
[-C--:B------:R-:W-:Y:S02]  /*2160*/  LEA.HI.X.SX32 R15, R24, R23.reuse, 0x1, P0 ;  /* 0x00000017180f7211 */ /* 0x080fe400000f0eff */
[C---:B0-----:R-:W-:Y:S01]  /*2170*/  LEA R8, P0, R18.reuse, R26, 0x1 ;  /* 0x0000001a12087211 */ /* 0x041fe200078008ff */
[C---:B------:R-:W-:Y:S02]  /*2180*/  IMAD R35, R39.reuse, 0x2, R13 ;  /* 0x0000000227237824 */ /* 0x040fe400078e020d */
[----:B------:R0:W2:Y:S01]  /*2190*/  LDG.E.U16 R51, [R14.64] ;  /* 0x000000060e337981 */ /* 0x0000a2000c1e1500 */
[----:B------:R-:W-:Y:S01]  /*21a0*/  LEA.HI.X.SX32 R9, R18, R23, 0x1, P0 ;  /* 0x0000001712097211 */ /* 0x000fe200000f0eff */
[----:B------:R-:W-:-:S02]  /*21b0*/  IMAD R41, R39, 0x2, R35 ;  /* 0x0000000227297824 */ /* 0x000fc400078e0223 */
[----:B------:R1:W2:Y:S02]  /*21c0*/  LDG.E.U16 R18, [R2.64] ;  /* 0x0000000602127981 */ /* 0x0002a4000c1e1500 */
[C---:B------:R-:W-:Y:S02]  /*21d0*/  IMAD R24, R39.reuse, 0x2, R41 ;  /* 0x0000000227187824 */ /* 0x040fe400078e0229 */
[----:B------:R0:W2:Y:S01]  /*21e0*/  LDG.E.U16 R9, [R8.64] ;  /* 0x0000000608097981 */ /* 0x0000a2000c1e1500 */
[----:B-1----:R-:W-:Y:S01]  /*21f0*/  LEA R2, P0, R22, R26, 0x1 ;  /* 0x0000001a16027211 */ /* 0x002fe200078008ff */
[----:B0-----:R-:W-:-:S03]  /*2200*/  IMAD R8, R39, 0x2, R24 ;  /* 0x0000000227087824 */ /* 0x001fc600078e0218 */
[-C--:B------:R-:W-:Y:S02]  /*2210*/  LEA.HI.X.SX32 R3, R22, R23.reuse, 0x1, P0 ;  /* 0x0000001716037211 */ /* 0x080fe400000f0eff */
[----:B------:R-:W-:Y:S02]  /*2220*/  LEA R36, R39, R8, 0x1 ;  /* 0x0000000827247211 */ /* 0x000fe400078e08ff */
[-C--:B------:R-:W-:Y:S02]  /*2230*/  LEA R14, P1, R17, R26.reuse, 0x1 ;  /* 0x0000001a110e7211 */ /* 0x080fe400078208ff */
[----:B------:R0:W2:Y:S01]  /*2240*/  LDG.E.U16 R3, [R2.64] ;  /* 0x0000000602037981 */ /* 0x0000a2000c1e1500 */
[CC--:B------:R-:W-:Y:S01]  /*2250*/  LEA R30, P0, R16.reuse, R26.reuse, 0x1 ;  /* 0x0000001a101e7211 */ /* 0x0c0fe200078008ff */
[----:B------:R-:W-:Y:S01]  /*2260*/  IMAD R38, R39, 0x2, R36 ;  /* 0x0000000227267824 */ /* 0x000fe200078e0224 */
[-C--:B------:R-:W-:Y:S02]  /*2270*/  LEA.HI.X.SX32 R15, R17, R23.reuse, 0x1, P1 ;  /* 0x00000017110f7211 */ /* 0x080fe400008f0eff */
[-C--:B------:R-:W-:Y:S01]  /*2280*/  LEA.HI.X.SX32 R31, R16, R23.reuse, 0x1, P0 ;  /* 0x00000017101f7211 */ /* 0x080fe200000f0eff */
[C---:B------:R-:W-:Y:S01]  /*2290*/  IMAD R22, R39.reuse, 0x2, R38 ;  /* 0x0000000227167824 */ /* 0x040fe200078e0226 */
[CC--:B------:R-:W-:Y:S01]  /*22a0*/  LEA R28, P0, R0.reuse, R26.reuse, 0x1 ;  /* 0x0000001a001c7211 */ /* 0x0c0fe200078008ff */
[----:B------:R1:W2:Y:S02]  /*22b0*/  LDG.E.U16 R17, [R14.64] ;  /* 0x000000060e117981 */ /* 0x0002a4000c1e1500 */
[----:B------:R-:W-:Y:S01]  /*22c0*/  IMAD R48, R39, 0x2, R22 ;  /* 0x0000000227307824 */ /* 0x000fe200078e0216 */
[----:B------:R-:W-:Y:S01]  /*22d0*/  LEA.HI.X.SX32 R29, R0, R23, 0x1, P0 ;  /* 0x00000017001d7211 */ /* 0x000fe200000f0eff */
[----:B------:R0:W2:Y:S04]  /*22e0*/  LDG.E.U16 R16, [R30.64] ;  /* 0x000000061e107981 */ /* 0x0000a8000c1e1500 */
[----:B------:R0:W2:Y:S01]  /*22f0*/  LDG.E.U16 R0, [R28.64] ;  /* 0x000000061c007981 */ /* 0x0000a2000c1e1500 */
[----:B-1----:R-:W-:-:S04]  /*2300*/  LEA R14, P1, R13, R26, 0x1 ;  /* 0x0000001a0d0e7211 */ /* 0x002fc800078208ff */
[-C--:B------:R-:W-:Y:S02]  /*2310*/  LEA.HI.X.SX32 R15, R13, R23.reuse, 0x1, P1 ;  /* 0x000000170d0f7211 */ /* 0x080fe400008f0eff */
[-C--:B0-----:R-:W-:Y:S02]  /*2320*/  LEA R28, P1, R48, R26.reuse, 0x1 ;  /* 0x0000001a301c7211 */ /* 0x081fe400078208ff */
[-C--:B------:R-:W-:Y:S02]  /*2330*/  LEA R30, P0, R8, R26.reuse, 0x1 ;  /* 0x0000001a081e7211 */ /* 0x080fe400078008ff */
[----:B------:R0:W2:Y:S01]  /*2340*/  LDG.E.U16 R15, [R14.64] ;  /* 0x000000060e0f7981 */ /* 0x0000a2000c1e1500 */
[-C--:B------:R-:W-:Y:S02]  /*2350*/  LEA.HI.X.SX32 R29, R48, R23.reuse, 0x1, P1 ;  /* 0x00000017301d7211 */ /* 0x080fe400008f0eff */
[-C--:B------:R-:W-:Y:S02]  /*2360*/  LEA.HI.X.SX32 R31, R8, R23.reuse, 0x1, P0 ;  /* 0x00000017081f7211 */ /* 0x080fe400000f0eff */
[C---:B------:R-:W-:Y:S01]  /*2370*/  LEA R32, P0, R33.reuse, R26, 0x1 ;  /* 0x0000001a21207211 */ /* 0x040fe200078008ff */
[----:B------:R1:W2:Y:S03]  /*2380*/  LDG.E.U16 R13, [R28.64] ;  /* 0x000000061c0d7981 */ /* 0x0002a6000c1e1500 */
[----:B------:R-:W-:Y:S01]  /*2390*/  LEA.HI.X.SX32 R33, R33, R23, 0x1, P0 ;  /* 0x0000001721217211 */ /* 0x000fe200000f0eff */
[----:B0-----:R0:W2:Y:S01]  /*23a0*/  LDG.E.U16 R14, [R30.64] ;  /* 0x000000061e0e7981 */ /* 0x0010a2000c1e1500 */
[----:B------:R-:W-:-:S03]  /*23b0*/  IMAD R48, R39, 0x2, R48 ;  /* 0x0000000227307824 */ /* 0x000fc600078e0230 */
[----:B------:R4:W2:Y:S01]  /*23c0*/  LDG.E.U16 R8, [R32.64] ;  /* 0x0000000620087981 */ /* 0x0008a2000c1e1500 */
[----:B-1----:R-:W-:-:S04]  /*23d0*/  LEA R28, P1, R7, R26, 0x1 ;  /* 0x0000001a071c7211 */ /* 0x002fc800078208ff */
[----:B------:R-:W-:Y:S02]  /*23e0*/  LEA.HI.X.SX32 R29, R7, R23, 0x1, P1 ;  /* 0x00000017071d7211 */ /* 0x000fe400008f0eff */
[----:B0-----:R-:W-:-:S03]  /*23f0*/  LEA R30, P0, R47, R26, 0x1 ;  /* 0x0000001a2f1e7211 */ /* 0x001fc600078008ff */
[----:B------:R0:W2:Y:S01]  /*2400*/  LDG.E.U16 R7, [R28.64] ;  /* 0x000000061c077981 */ /* 0x0000a2000c1e1500 */
[----:B------:R-:W-:-:S05]  /*2410*/  LEA.HI.X.SX32 R31, R47, R23, 0x1, P0 ;  /* 0x000000172f1f7211 */ /* 0x000fca00000f0eff */
[----:B------:R1:W2:Y:S01]  /*2420*/  LDG.E.U16 R2, [R30.64] ;  /* 0x000000061e027981 */ /* 0x0002a2000c1e1500 */
[----:B0-----:R-:W-:-:S04]  /*2430*/  LEA R28, P0, R35, R26, 0x1 ;  /* 0x0000001a231c7211 */ /* 0x001fc800078008ff */
[-C--:B------:R-:W-:Y:S02]  /*2440*/  LEA.HI.X.SX32 R29, R35, R23.reuse, 0x1, P0 ;  /* 0x00000017231d7211 */ /* 0x080fe400000f0eff */
[-C--:B-1----:R-:W-:Y:S02]  /*2450*/  LEA R30, P1, R36, R26.reuse, 0x1 ;  /* 0x0000001a241e7211 */ /* 0x082fe400078208ff */
[----:B----4-:R-:W-:Y:S01]  /*2460*/  LEA R32, P0, R48, R26, 0x1 ;  /* 0x0000001a30207211 */ /* 0x010fe200078008ff */
[----:B------:R0:W4:Y:S01]  /*2470*/  LDG.E.U16 R35, [R28.64] ;  /* 0x000000061c237981 */ /* 0x000122000c1e1500 */
[-C--:B------:R-:W-:Y:S02]  /*2480*/  LEA.HI.X.SX32 R31, R36, R23.reuse, 0x1, P1 ;  /* 0x00000017241f7211 */ /* 0x080fe400008f0eff */
[----:B------:R-:W-:-:S03]  /*2490*/  LEA.HI.X.SX32 R33, R48, R23, 0x1, P0 ;  /* 0x0000001730217211 */ /* 0x000fc600000f0eff */
[----:B------:R1:W2:Y:S01]  /*24a0*/  LDG.E.U16 R36, [R30.64] ;  /* 0x000000061e247981 */ /* 0x0002a2000c1e1500 */
[----:B0-----:R-:W-:-:S03]  /*24b0*/  LEA R28, P0, R43, R26, 0x1 ;  /* 0x0000001a2b1c7211 */ /* 0x001fc600078008ff */
[----:B------:R0:W2:Y:S01]  /*24c0*/  LDG.E.U16 R32, [R32.64] ;  /* 0x0000000620207981 */ /* 0x0000a2000c1e1500 */
[----:B------:R-:W-:Y:S02]  /*24d0*/  LEA.HI.X.SX32 R29, R43, R23, 0x1, P0 ;  /* 0x000000172b1d7211 */ /* 0x000fe400000f0eff */
[----:B-1----:R-:W-:-:S04]  /*24e0*/  LEA R30, P0, R40, R26, 0x1 ;  /* 0x0000001a281e7211 */ /* 0x002fc800078008ff */
[----:B------:R-:W-:Y:S01]  /*24f0*/  LEA.HI.X.SX32 R31, R40, R23, 0x1, P0 ;  /* 0x00000017281f7211 */ /* 0x000fe200000f0eff */
[----:B0-----:R0:W2:Y:S04]  /*2500*/  LDG.E.U16 R33, [R28.64] ;  /* 0x000000061c217981 */ /* 0x0010a8000c1e1500 */
[----:B------:R1:W2:Y:S01]  /*2510*/  LDG.E.U16 R40, [R30.64] ;  /* 0x000000061e287981 */ /* 0x0002a2000c1e1500 */
[----:B0-----:R-:W-:-:S04]  /*2520*/  LEA R28, P0, R42, R26, 0x1 ;  /* 0x0000001a2a1c7211 */ /* 0x001fc800078008ff */
[-C--:B------:R-:W-:Y:S02]  /*2530*/  LEA.HI.X.SX32 R29, R42, R23.reuse, 0x1, P0 ;  /* 0x000000172a1d7211 */ /* 0x080fe400000f0eff */
[----:B-1----:R-:W-:Y:S02]  /*2540*/  LEA R30, P0, R41, R26, 0x1 ;  /* 0x0000001a291e7211 */ /* 0x002fe400078008ff */
[----:B------:R-:W-:Y:S02]  /*2550*/  LEA R48, R39, R48, 0x1 ;  /* 0x0000003027307211 */ /* 0x000fe400078e08ff */
[----:B------:R-:W-:Y:S02]  /*2560*/  LEA.HI.X.SX32 R31, R41, R23, 0x1, P0 ;  /* 0x00000017291f7211 */ /* 0x000fe400000f0eff */
[----:B------:R0:W2:Y:S01]  /*2570*/  LDG.E.U16 R41, [R28.64] ;  /* 0x000000061c297981 */ /* 0x0000a2000c1e1500 */
[----:B------:R-:W-:-:S03]  /*2580*/  IMAD R43, R39, 0x2, R48 ;  /* 0x00000002272b7824 */ /* 0x000fc600078e0230 */
[----:B------:R1:W2:Y:S01]  /*2590*/  LDG.E.U16 R42, [R30.64] ;  /* 0x000000061e2a7981 */ /* 0x0002a2000c1e1500 */
[-C--:B0-----:R-:W-:Y:S02]  /*25a0*/  LEA R28, P0, R38, R26.reuse, 0x1 ;  /* 0x0000001a261c7211 */ /* 0x081fe400078008ff */
[----:B-1----:R-:W-:Y:S02]  /*25b0*/  LEA R30, P1, R48, R26, 0x1 ;  /* 0x0000001a301e7211 */ /* 0x002fe400078208ff */
[-C--:B------:R-:W-:Y:S02]  /*25c0*/  LEA.HI.X.SX32 R29, R38, R23.reuse, 0x1, P0 ;  /* 0x00000017261d7211 */ /* 0x080fe400000f0eff */
[----:B------:R-:W-:-:S03]  /*25d0*/  LEA.HI.X.SX32 R31, R48, R23, 0x1, P1 ;  /* 0x00000017301f7211 */ /* 0x000fc600008f0eff */
[----:B------:R0:W2:Y:S04]  /*25e0*/  LDG.E.U16 R38, [R28.64] ;  /* 0x000000061c267981 */ /* 0x0000a8000c1e1500 */
[----:B------:R1:W2:Y:S01]  /*25f0*/  LDG.E.U16 R39, [R30.64] ;  /* 0x000000061e277981 */ /* 0x0002a2000c1e1500 */
[----:B0-----:R-:W-:-:S03]  /*2600*/  LEA R28, P1, R43, R26, 0x1 ;  /* 0x0000001a2b1c7211 */ /* 0x001fc600078208ff */
[----:B------:R-:W0:Y:S01]  /*2610*/  S2R R48, SR_TID.X ;  /* 0x0000000000307919 */ /* 0x000e220000002100 */
[----:B-1----:R-:W-:Y:S02]  /*2620*/  LEA R30, P0, R37, R26, 0x1 ;  /* 0x0000001a251e7211 */ /* 0x002fe400078008ff */
[-C--:B------:R-:W-:Y:S02]  /*2630*/  LEA.HI.X.SX32 R29, R43, R23.reuse, 0x1, P1 ;  /* 0x000000172b1d7211 */ /* 0x080fe400008f0eff */
[----:B------:R-:W-:-:S03]  /*2640*/  LEA.HI.X.SX32 R31, R37, R23, 0x1, P0 ;  /* 0x00000017251f7211 */ /* 0x000fc600000f0eff */
[----:B------:R1:W2:Y:S04]  /*2650*/  LDG.E.U16 R37, [R28.64] ;  /* 0x000000061c257981 */ /* 0x0002a8000c1e1500 */
[----:B------:R0:W2:Y:S01]  /*2660*/  LDG.E.U16 R43, [R30.64] ;  /* 0x000000061e2b7981 */ /* 0x0000a2000c1e1500 */
[CC--:B-1----:R-:W-:Y:S02]  /*2670*/  LEA R28, P0, R34.reuse, R26.reuse, 0x1 ;  /* 0x0000001a221c7211 */ /* 0x0c2fe400078008ff */
[C---:B0-----:R-:W-:Y:S02]  /*2680*/  LEA R30, P1, R27.reuse, R26, 0x1 ;  /* 0x0000001a1b1e7211 */ /* 0x041fe400078208ff */
[-C--:B------:R-:W-:Y:S02]  /*2690*/  LEA.HI.X.SX32 R29, R34, R23.reuse, 0x1, P0 ;  /* 0x00000017221d7211 */ /* 0x080fe400000f0eff */
[----:B------:R-:W-:-:S03]  /*26a0*/  LEA.HI.X.SX32 R31, R27, R23, 0x1, P1 ;  /* 0x000000171b1f7211 */ /* 0x000fc600008f0eff */
[----:B------:R0:W2:Y:S04]  /*26b0*/  LDG.E.U16 R34, [R28.64] ;  /* 0x000000061c227981 */ /* 0x0000a8000c1e1500 */
[----:B------:R1:W2:Y:S01]  /*26c0*/  LDG.E.U16 R47, [R30.64] ;  /* 0x000000061e2f7981 */ /* 0x0002a2000c1e1500 */
[CC--:B0-----:R-:W-:Y:S02]  /*26d0*/  LEA R28, P0, R25.reuse, R26.reuse, 0x1 ;  /* 0x0000001a191c7211 */ /* 0x0c1fe400078008ff */
[-C--:B-1----:R-:W-:Y:S02]  /*26e0*/  LEA R30, P1, R24, R26.reuse, 0x1 ;  /* 0x0000001a181e7211 */ /* 0x082fe400078208ff */
[----:B------:R-:W-:Y:S02]  /*26f0*/  LEA.HI.X.SX32 R29, R25, R23, 0x1, P0 ;  /* 0x00000017191d7211 */ /* 0x000fe400000f0eff */
[----:B------:R-:W-:-:S02]  /*2700*/  LEA R26, P0, R22, R26, 0x1 ;  /* 0x0000001a161a7211 */ /* 0x000fc400078008ff */
[-C--:B------:R-:W-:Y:S01]  /*2710*/  LEA.HI.X.SX32 R31, R24, R23.reuse, 0x1, P1 ;  /* 0x00000017181f7211 */ /* 0x080fe200008f0eff */
[----:B------:R0:W-:Y:S01]  /*2720*/  STL [R1+0x420], R61 ;  /* 0x0004203d01007387 */ /* 0x0001e20000100800 */
[----:B------:R-:W-:Y:S02]  /*2730*/  LOP3.LUT R24, R48, 0xff, RZ, 0xc0, !PT ;  /* 0x000000ff30187812 */ /* 0x000fe400078ec0ff */
[----:B------:R-:W-:Y:S01]  /*2740*/  LEA.HI.X.SX32 R27, R22, R23, 0x1, P0 ;  /* 0x00000017161b7211 */ /* 0x000fe200000f0eff */
[----:B------:R-:W2:Y:S01]  /*2750*/  LDL.LU R25, [R1+0x10] ;  /* 0x0000100001197983 */ /* 0x000ea20000300800 */
[----:B------:R-:W-:Y:S01]  /*2760*/  SHF.R.S32.HI R23, RZ, 0x8, R48 ;  /* 0x00000008ff177819 */ /* 0x000fe20000011430 */
[----:B------:R-:W-:Y:S02]  /*2770*/  IMAD.SHL.U32 R22, R24, 0x2, RZ ;  /* 0x0000000218167824 */ /* 0x000fe400078e00ff */
[----:B------:R1:W2:Y:S01]  /*2780*/  LDG.E.U16 R28, [R28.64] ;  /* 0x000000061c1c7981 */ /* 0x0002a2000c1e1500 */
[----:B------:R-:W-:-:S03]  /*2790*/  SGXT R23, R23, 0x1 ;  /* 0x000000011717781a */ /* 0x000fc60000000200 */
[----:B------:R3:W2:Y:S01]  /*27a0*/  LDG.E.U16 R30, [R30.64] ;  /* 0x000000061e1e7981 */ /* 0x0006a2000c1e1500 */
[----:B0-----:R-:W-:-:S03]  /*27b0*/  LOP3.LUT R61, R22, 0x210, R23, 0x78, !PT ;  /* 0x00000210163d7812 */ /* 0x001fc600078e7817 */
[----:B------:R0:W2:Y:S04]  /*27c0*/  LDG.E.U16 R26, [R26.64] ;  /* 0x000000061a1a7981 */ /* 0x0000a8000c1e1500 */
[----:B-1----:R-:W2:Y:S04]  /*27d0*/  LDL.LU R29, [R1+0x20] ;  /* 0x00002000011d7983 */ /* 0x002ea80000300800 */
[----:B---3--:R-:W3:Y:S04]  /*27e0*/  LDL.LU R31, [R1+0x30] ;  /* 0x00003000011f7983 */ /* 0x008ee80000300800 */
[----:B0-----:R-:W2:Y:S04]  /*27f0*/  LDL.LU R27, [R1+0x40] ;  /* 0x00004000011b7983 */ /* 0x001ea80000300800 */
[----:B------:R-:W2:Y:S04]  /*2800*/  LDL.LU R22, [R1+0x5c] ;  /* 0x00005c0001167983 */ /* 0x000ea80000300800 */
[----:B------:R-:W3:Y:S04]  /*2810*/  LDL.LU R23, [R1+0x4c] ;  /* 0x00004c0001177983 */ /* 0x000ee80000300800 */
[----:B------:R0:W-:Y:S04]  /*2820*/  STS.U16 [R61], R45 ;  /* 0x0000002d3d007388 */ /* 0x0001e80000000400 */
[----:B------:R1:W-:Y:S04]  /*2830*/  STS.U16 [R61+0x1000], R46 ;  /* 0x0010002e3d007388 */ /* 0x0003e80000000400 */
[----:B------:R5:W-:Y:S04]  /*2840*/  STS.U16 [R61+0x2000], R49 ;  /* 0x002000313d007388 */ /* 0x000be80000000400 */
[----:B0-----:R-:W4:Y:S04]  /*2850*/  LDL.LU R45, [R1+0x450] ;  /* 0x00045000012d7983 */ /* 0x001f280000300800 */
[----:B-1----:R-:W4:Y:S04]  /*2860*/  LDL.LU R46, [R1+0x44c] ;  /* 0x00044c00012e7983 */ /* 0x002f280000300800 */
[----:B-----5:R-:W5:Y:S04]  /*2870*/  LDL.LU R49, [R1+0x448] ;  /* 0x0004480001317983 */ /* 0x020f680000300800 */
[----:B------:R0:W-:Y:S04]  /*2880*/  STS.U16 [R61+0x3000], R50 ;  /* 0x003000323d007388 */ /* 0x0001e80000000400 */
[----:B------:R1:W-:Y:S04]  /*2890*/  STS.U16 [R61+0x4000], R52 ;  /* 0x004000343d007388 */ /* 0x0003e80000000400 */
[----:B------:R1:W-:Y:S04]  /*28a0*/  STS.U16 [R61+0x5000], R53 ;  /* 0x005000353d007388 */ /* 0x0003e80000000400 */
[----:B0-----:R-:W4:Y:S04]  /*28b0*/  LDL.LU R50, [R1+0x444] ;  /* 0x0004440001327983 */ /* 0x001f280000300800 */
[----:B-1----:R-:W4:Y:S04]  /*28c0*/  LDL.LU R52, [R1+0x440] ;  /* 0x0004400001347983 */ /* 0x002f280000300800 */
[----:B------:R-:W4:Y:S04]  /*28d0*/  LDL.LU R53, [R1+0x43c] ;  /* 0x00043c0001357983 */ /* 0x000f280000300800 */
        /* <DEDUP_REMOVED lines=8> */
[----:B0-----:R-:W4:Y:S04]  /*2960*/  LDL.LU R58, [R1+0x42c] ;  /* 0x00042c00013a7983 */ /* 0x001f280000300800 */
[----:B-1----:R-:W4:Y:S04]  /*2970*/  LDL.LU R59, [R1+0x428] ;  /* 0x00042800013b7983 */ /* 0x002f280000300800 */
[----:B--2---:R0:W-:Y:S04]  /*2980*/  STS.U16 [R61+0xb000], R22 ;  /* 0x00b000163d007388 */ /* 0x0041e80000000400 */
[----:B---3--:R1:W-:Y:S04]  /*2990*/  STS.U16 [R61+0xc000], R23 ;  /* 0x00c000173d007388 */ /* 0x0083e80000000400 */
[----:B------:R2:W-:Y:S04]  /*29a0*/  STS.U16 [R61+0xd000], R27 ;  /* 0x00d0001b3d007388 */ /* 0x0005e80000000400 */
[----:B0-----:R-:W2:Y:S04]  /*29b0*/  LDL.LU R22, [R1+0x48] ;  /* 0x0000480001167983 */ /* 0x001ea80000300800 */
[----:B------:R0:W-:Y:S04]  /*29c0*/  STS.U16 [R61+0xe000], R31 ;  /* 0x00e0001f3d007388 */ /* 0x0001e80000000400 */
[----:B-1----:R-:W2:Y:S04]  /*29d0*/  LDL.LU R23, [R1+0x38] ;  /* 0x0000380001177983 */ /* 0x002ea80000300800 */
[----:B------:R1:W-:Y:S04]  /*29e0*/  STS.U16 [R61+0xf000], R29 ;  /* 0x00f0001d3d007388 */ /* 0x0003e80000000400 */
[----:B--2---:R-:W2:Y:S04]  /*29f0*/  LDL.LU R27, [R1+0x2c] ;  /* 0x00002c00011b7983 */ /* 0x004ea80000300800 */
[----:B------:R1:W-:Y:S04]  /*2a00*/  STS.U16 [R61+0x10000], R25 ;  /* 0x010000193d007388 */ /* 0x0003e80000000400 */
[----:B0-----:R-:W2:Y:S04]  /*2a10*/  LDL.LU R31, [R1+0x1c] ;  /* 0x00001c00011f7983 */ /* 0x001ea80000300800 */
[----:B------:R-:W-:Y:S04]  /*2a20*/  STS.U16 [R61+0x11000], R60 ;  /* 0x0110003c3d007388 */ /* 0x000fe80000000400 */
[----:B-1----:R-:W2:Y:S04]  /*2a30*/  LDL.LU R29, [R1+0xc] ;  /* 0x00000c00011d7983 */ /* 0x002ea80000300800 */
[----:B------:R-:W2:Y:S04]  /*2a40*/  LDL.LU R25, [R1] ;  /* 0x0000000001197983 */ /* 0x000ea80000300800 */
[----:B----4-:R0:W-:Y:S04]  /*2a50*/  STS.U16 [R61+0x12000], R59 ;  /* 0x0120003b3d007388 */ /* 0x0101e80000000400 */
[----:B------:R1:W-:Y:S04]  /*2a60*/  STS.U16 [R61+0x13000], R55 ;  /* 0x013000373d007388 */ /* 0x0003e80000000400 */
[----:B------:R4:W-:Y:S04]  /*2a70*/  STS.U16 [R61+0x14000], R52 ;  /* 0x014000343d007388 */ /* 0x0009e80000000400 */
[----:B0-----:R-:W2:Y:S04]  /*2a80*/  LDL.LU R59, [R1+0x58] ;  /* 0x00005800013b7983 */ /* 0x001ea80000300800 */
[----:B-1----:R-:W2:Y:S04]  /*2a90*/  LDL.LU R55, [R1+0x60] ;  /* 0x0000600001377983 */ /* 0x002ea80000300800 */
[----:B----4-:R-:W4:Y:S04]  /*2aa0*/  LDL.LU R52, [R1+0x6c] ;  /* 0x00006c0001347983 */ /* 0x010f280000300800 */
[----:B------:R0:W-:Y:S04]  /*2ab0*/  STS.U16 [R61+0x15000], R46 ;  /* 0x0150002e3d007388 */ /* 0x0001e80000000400 */
[----:B------:R1:W-:Y:S04]  /*2ac0*/  STS.U16 [R61+0x16000], R21 ;  /* 0x016000153d007388 */ /* 0x0003e80000000400 */
[----:B------:R5:W-:Y:S04]  /*2ad0*/  STS.U16 [R61+0x17000], R20 ;  /* 0x017000143d007388 */ /* 0x000be80000000400 */
[----:B0-----:R-:W2:Y:S04]  /*2ae0*/  LDL.LU R46, [R1+0x74] ;  /* 0x00007400012e7983 */ /* 0x001ea80000300800 */
[----:B-1----:R-:W2:Y:S04]  /*2af0*/  LDL.LU R21, [R1+0x80] ;  /* 0x0000800001157983 */ /* 0x002ea80000300800 */
[----:B-----5:R-:W5:Y:S04]  /*2b00*/  LDL.LU R20, [R1+0x88] ;  /* 0x0000880001147983 */ /* 0x020f680000300800 */
[----:B------:R0:W-:Y:S04]  /*2b10*/  STS.U16 [R61+0x18000], R19 ;  /* 0x018000133d007388 */ /* 0x0001e80000000400 */
[----:B------:R1:W-:Y:S04]  /*2b20*/  STS.U16 [R61+0x19000], R18 ;  /* 0x019000123d007388 */ /* 0x0003e80000000400 */
[----:B------:R1:W-:Y:S04]  /*2b30*/  STS.U16 [R61+0x1a000], R17 ;  /* 0x01a000113d007388 */ /* 0x0003e80000000400 */
[----:B0-----:R-:W2:Y:S04]  /*2b40*/  LDL.LU R19, [R1+0x94] ;  /* 0x0000940001137983 */ /* 0x001ea80000300800 */
[----:B-1----:R-:W2:Y:S04]  /*2b50*/  LDL.LU R18, [R1+0xa0] ;  /* 0x0000a00001127983 */ /* 0x002ea80000300800 */
[----:B------:R-:W2:Y:S04]  /*2b60*/  LDL.LU R17, [R1+0xa8] ;  /* 0x0000a80001117983 */ /* 0x000ea80000300800 */
[----:B------:R0:W-:Y:S04]  /*2b70*/  STS.U16 [R61+0x1b000], R16 ;  /* 0x01b000103d007388 */ /* 0x0001e80000000400 */
[----:B------:R1:W-:Y:S04]  /*2b80*/  STS.U16 [R61+0x1c000], R0 ;  /* 0x01c000003d007388 */ /* 0x0003e80000000400 */
[----:B------:R1:W-:Y:S04]  /*2b90*/  STS.U16 [R61+0x1d000], R15 ;  /* 0x01d0000f3d007388 */ /* 0x0003e80000000400 */
[----:B0-----:R-:W2:Y:S04]  /*2ba0*/  LDL.LU R16, [R1+0xb4] ;  /* 0x0000b40001107983 */ /* 0x001ea80000300800 */
[----:B-1----:R-:W2:Y:S04]  /*2bb0*/  LDL.LU R0, [R1+0xc0] ;  /* 0x0000c00001007983 */ /* 0x002ea80000300800 */
[----:B------:R-:W2:Y:S01]  /*2bc0*/  LDL.LU R15, [R1+0xc8] ;  /* 0x0000c800010f7983 */ /* 0x000ea20000300800 */
[----:B------:R-:W-:-:S03]  /*2bd0*/  LOP3.LUT R60, R61, 0x20, RZ, 0x3c, !PT ;  /* 0x000000203d3c7812 */ /* 0x000fc600078e3cff */
[----:B------:R-:W-:Y:S04]  /*2be0*/  STS.U16 [R61+0x1e000], R14 ;  /* 0x01e0000e3d007388 */ /* 0x000fe80000000400 */
[----:B------:R-:W-:Y:S04]  /*2bf0*/  STS.U16 [R61+0x1f000], R13 ;  /* 0x01f0000d3d007388 */ /* 0x000fe80000000400 */
[----:B--2---:R-:W-:Y:S04]  /*2c00*/  STS.U16 [R60+0x400], R15 ;  /* 0x0004000f3c007388 */ /* 0x004fe80000000400 */
[----:B------:R0:W-:Y:S04]  /*2c10*/  STS.U16 [R60+0x1400], R0 ;  /* 0x001400003c007388 */ /* 0x0001e80000000400 */
[----:B------:R1:W-:Y:S04]  /*2c20*/  STS.U16 [R60+0x2400], R16 ;  /* 0x002400103c007388 */ /* 0x0003e80000000400 */
[----:B------:R2:W-:Y:S04]  /*2c30*/  STS.U16 [R60+0x3400], R17 ;  /* 0x003400113c007388 */ /* 0x0005e80000000400 */
[----:B0-----:R-:W3:Y:S04]  /*2c40*/  LDL.LU R0, [R1+0x108] ;  /* 0x0001080001007983 */ /* 0x001ee80000300800 */
[----:B-1----:R-:W3:Y:S04]  /*2c50*/  LDL.LU R16, [R1+0x104] ;  /* 0x0001040001107983 */ /* 0x002ee80000300800 */
[----:B------:R0:W-:Y:S04]  /*2c60*/  STS.U16 [R60+0x4400], R18 ;  /* 0x004400123c007388 */ /* 0x0001e80000000400 */
[----:B--2---:R-:W2:Y:S04]  /*2c70*/  LDL.LU R17, [R1+0x100] ;  /* 0x0001000001117983 */ /* 0x004ea80000300800 */
[----:B------:R1:W-:Y:S04]  /*2c80*/  STS.U16 [R60+0x5400], R19 ;  /* 0x005400133c007388 */ /* 0x0003e80000000400 */
[----:B0-----:R-:W2:Y:S04]  /*2c90*/  LDL.LU R18, [R1+0xf8] ;  /* 0x0000f80001127983 */ /* 0x001ea80000300800 */
[----:B-----5:R0:W-:Y:S04]  /*2ca0*/  STS.U16 [R60+0x6400], R20 ;  /* 0x006400143c007388 */ /* 0x0201e80000000400 */
[----:B-1----:R-:W5:Y:S04]  /*2cb0*/  LDL.LU R19, [R1+0xf4] ;  /* 0x0000f40001137983 */ /* 0x002f680000300800 */
[----:B------:R1:W-:Y:S04]  /*2cc0*/  STS.U16 [R60+0x7400], R21 ;  /* 0x007400153c007388 */ /* 0x0003e80000000400 */
[----:B0-----:R-:W5:Y:S04]  /*2cd0*/  LDL.LU R20, [R1+0xf0] ;  /* 0x0000f00001147983 */ /* 0x001f680000300800 */
[----:B------:R0:W-:Y:S04]  /*2ce0*/  STS.U16 [R60+0x8400], R46 ;  /* 0x0084002e3c007388 */ /* 0x0001e80000000400 */
[----:B-1----:R-:W5:Y:S04]  /*2cf0*/  LDL.LU R21, [R1+0xe8] ;  /* 0x0000e80001157983 */ /* 0x002f680000300800 */
[----:B----4-:R1:W-:Y:S04]  /*2d00*/  STS.U16 [R60+0x9400], R52 ;  /* 0x009400343c007388 */ /* 0x0103e80000000400 */
[----:B0-----:R-:W4:Y:S04]  /*2d10*/  LDL.LU R46, [R1+0xe4] ;  /* 0x0000e400012e7983 */ /* 0x001f280000300800 */
[----:B------:R0:W-:Y:S04]  /*2d20*/  STS.U16 [R60+0xa400], R55 ;  /* 0x00a400373c007388 */ /* 0x0001e80000000400 */
[----:B-1----:R-:W4:Y:S04]  /*2d30*/  LDL.LU R52, [R1+0xe0] ;  /* 0x0000e00001347983 */ /* 0x002f280000300800 */
[----:B------:R1:W-:Y:S04]  /*2d40*/  STS.U16 [R60+0xb400], R59 ;  /* 0x00b4003b3c007388 */ /* 0x0003e80000000400 */
        /* <DEDUP_REMOVED lines=13> */
[----:B-1----:R-:W4:Y:S04]  /*2e20*/  LDL.LU R25, [R1+0x8] ;  /* 0x0000080001197983 */ /* 0x002f280000300800 */
[----:B------:R-:W-:Y:S04]  /*2e30*/  STS.U16 [R60+0x12400], R58 ;  /* 0x0124003a3c007388 */ /* 0x000fe80000000400 */
        /* <DEDUP_REMOVED lines=12> */
[----:B------:R0:W-:Y:S04]  /*2f00*/  STS.U16 [R60+0x1f400], R32 ;  /* 0x01f400203c007388 */ /* 0x0001e80000000400 */
[----:B0-----:R-:W4:Y:S01]  /*2f10*/  LDL.LU R60, [R1+0x424] ;  /* 0x00042400013c7983 */ /* 0x001f220000300800 */
[----:B------:R-:W-:-:S03]  /*2f20*/  LOP3.LUT R45, R61, 0x40, RZ, 0x3c, !PT ;  /* 0x000000403d2d7812 */ /* 0x000fc600078e3cff */
[----:B------:R-:W4:Y:S04]  /*2f30*/  LDL.LU R50, [R1+0x128] ;  /* 0x0001280001327983 */ /* 0x000f280000300800 */
[----:B------:R-:W4:Y:S04]  /*2f40*/  LDL.LU R54, [R1+0x124] ;  /* 0x0001240001367983 */ /* 0x000f280000300800 */
[----:B------:R-:W4:Y:S04]  /*2f50*/  LDL.LU R58, [R1+0x120] ;  /* 0x00012000013a7983 */ /* 0x000f280000300800 */
[----:B------:R-:W4:Y:S04]  /*2f60*/  LDL.LU R13, [R1+0x11c] ;  /* 0x00011c00010d7983 */ /* 0x000f280000300800 */
[----:B------:R-:W4:Y:S04]  /*2f70*/  LDL.LU R14, [R1+0x118] ;  /* 0x00011800010e7983 */ /* 0x000f280000300800 */
[----:B------:R-:W4:Y:S04]  /*2f80*/  LDL.LU R15, [R1+0x114] ;  /* 0x00011400010f7983 */ /* 0x000f280000300800 */
[----:B---3--:R-:W-:Y:S04]  /*2f90*/  STS.U16 [R45+0x800], R0 ;  /* 0x000800002d007388 */ /* 0x008fe80000000400 */
[----:B------:R0:W-:Y:S04]  /*2fa0*/  STS.U16 [R45+0x1800], R16 ;  /* 0x001800102d007388 */ /* 0x0001e80000000400 */
[----:B--2---:R1:W-:Y:S04]  /*2fb0*/  STS.U16 [R45+0x2800], R17 ;  /* 0x002800112d007388 */ /* 0x0043e80000000400 */
[----:B0-----:R-:W2:Y:S04]  /*2fc0*/  LDL.LU R16, [R1+0x110] ;  /* 0x0001100001107983 */ /* 0x001ea80000300800 */
[----:B------:R0:W-:Y:S04]  /*2fd0*/  STS.U16 [R45+0x3800], R18 ;  /* 0x003800122d007388 */ /* 0x0001e80000000400 */
[----:B-1----:R-:W3:Y:S04]  /*2fe0*/  LDL.LU R17, [R1+0x10c] ;  /* 0x00010c0001117983 */ /* 0x002ee80000300800 */
[----:B-----5:R1:W-:Y:S04]  /*2ff0*/  STS.U16 [R45+0x4800], R19 ;  /* 0x004800132d007388 */ /* 0x0203e80000000400 */
[----:B0-----:R-:W5:Y:S04]  /*3000*/  LDL.LU R18, [R1+0xfc] ;  /* 0x0000fc0001127983 */ /* 0x001f680000300800 */
[----:B------:R0:W-:Y:S04]  /*3010*/  STS.U16 [R45+0x5800], R20 ;  /* 0x005800142d007388 */ /* 0x0001e80000000400 */
[----:B-1----:R-:W5:Y:S04]  /*3020*/  LDL.LU R19, [R1+0xec] ;  /* 0x0000ec0001137983 */ /* 0x002f680000300800 */
[----:B------:R1:W-:Y:S04]  /*3030*/  STS.U16 [R45+0x6800], R21 ;  /* 0x006800152d007388 */ /* 0x0003e80000000400 */
[----:B0-----:R-:W5:Y:S04]  /*3040*/  LDL.LU R20, [R1+0xdc] ;  /* 0x0000dc0001147983 */ /* 0x001f680000300800 */
[----:B----4-:R0:W-:Y:S04]  /*3050*/  STS.U16 [R45+0x7800], R46 ;  /* 0x0078002e2d007388 */ /* 0x0101e80000000400 */
        /* <DEDUP_REMOVED lines=12> */
[----:B-1----:R-:W4:Y:S01]  /*3120*/  LDL.LU R23, [R1+0x68] ;  /* 0x0000680001177983 */ /* 0x002f220000300800 */
[----:B------:R-:W-:-:S03]  /*3130*/  LOP3.LUT R0, R61, 0x60, RZ, 0x3c, !PT ;  /* 0x000000603d007812 */ /* 0x000fc600078e3cff */
[----:B------:R1:W-:Y:S04]  /*3140*/  STS.U16 [R45+0xe800], R31 ;  /* 0x00e8001f2d007388 */ /* 0x0003e80000000400 */
[----:B0-----:R-:W4:Y:S04]  /*3150*/  LDL.LU R27, [R1+0x54] ;  /* 0x00005400011b7983 */ /* 0x001f280000300800 */
[----:B------:R0:W-:Y:S04]  /*3160*/  STS.U16 [R45+0xf800], R29 ;  /* 0x00f8001d2d007388 */ /* 0x0001e80000000400 */
[----:B-1----:R-:W4:Y:S04]  /*3170*/  LDL.LU R31, [R1+0x3c] ;  /* 0x00003c00011f7983 */ /* 0x002f280000300800 */
[----:B------:R1:W-:Y:S04]  /*3180*/  STS.U16 [R45+0x10800], R25 ;  /* 0x010800192d007388 */ /* 0x0003e80000000400 */
[----:B0-----:R-:W4:Y:S04]  /*3190*/  LDL.LU R29, [R1+0x28] ;  /* 0x00002800011d7983 */ /* 0x001f280000300800 */
[----:B-1----:R-:W4:Y:S04]  /*31a0*/  LDL.LU R25, [R1+0x14] ;  /* 0x0000140001197983 */ /* 0x002f280000300800 */
[----:B------:R-:W4:Y:S01]  /*31b0*/  LDL.LU R61, [R1+0x420] ;  /* 0x00042000013d7983 */ /* 0x000f220000300800 */
[----:B------:R-:W-:-:S03]  /*31c0*/  MOV R2, 0x3f800000 ;  /* 0x3f80000000027802 */ /* 0x000fc60000000f00 */
        /* <DEDUP_REMOVED lines=21> */
[----:B------:R-:W-:Y:S01]  /*3320*/  STS.U16 [R0+0x1fc00], R37 ;  /* 0x01fc002500007388 */ /* 0x000fe20000000400 */
[----:B0-----:R-:W-:-:S03]  /*3330*/  IMAD.MOV.U32 R3, RZ, RZ, 0x3f800000 ;  /* 0x3f800000ff037424 */ /* 0x001fc600078e00ff */
[----:B--2---:R-:W-:Y:S04]  /*3340*/  STS.U16 [R0+0x6c00], R16 ;  /* 0x006c001000007388 */ /* 0x004fe80000000400 */
[----:B---3--:R-:W-:Y:S04]  /*3350*/  STS.U16 [R0+0x7c00], R17 ;  /* 0x007c001100007388 */ /* 0x008fe80000000400 */
[----:B-----5:R-:W-:Y:S04]  /*3360*/  STS.U16 [R0+0x8c00], R18 ;  /* 0x008c001200007388 */ /* 0x020fe80000000400 */
[----:B------:R-:W-:Y:S04]  /*3370*/  STS.U16 [R0+0x9c00], R19 ;  /* 0x009c001300007388 */ /* 0x000fe80000000400 */
[----:B------:R-:W-:Y:S04]  /*3380*/  STS.U16 [R0+0xac00], R20 ;  /* 0x00ac001400007388 */ /* 0x000fe80000000400 */
[----:B----4-:R-:W-:Y:S04]  /*3390*/  STS.U16 [R0+0xbc00], R21 ;  /* 0x00bc001500007388 */ /* 0x010fe80000000400 */
        /* <DEDUP_REMOVED lines=18> */
[----:B------:R0:W-:Y:S02]  /*34c0*/  STS.U16 [R0+0x1ec00], R26 ;  /* 0x01ec001a00007388 */ /* 0x0001e40000000400 */
[----:B0-----:R-:W-:-:S05]  /*34d0*/  IMAD.MOV.U32 R0, RZ, RZ, -0x800000 ;  /* 0xff800000ff007424 */ /* 0x001fca00078e00ff */
[----:B------:R-:W-:Y:S04]  /*34e0*/  STL [R1+0x308], R0 ;  /* 0x0003080001007387 */ /* 0x000fe80000100800 */
[----:B------:R-:W-:Y:S04]  /*34f0*/  STL [R1+0x2fc], R3 ;  /* 0x0002fc0301007387 */ /* 0x000fe80000100800 */
[----:B------:R-:W-:Y:S04]  /*3500*/  STL [R1+0x300], R2 ;  /* 0x0003000201007387 */ /* 0x000fe80000100800 */
[----:B------:R-:W-:Y:S04]  /*3510*/  STL [R1+0x120], RZ ;  /* 0x000120ff01007387 */ /* 0x000fe80000100800 */
[----:B------:R0:W-:Y:S04]  /*3520*/  STL [R1+0x304], R0 ;  /* 0x0003040001007387 */ /* 0x0001e80000100800 */
[----:B------:R1:W-:Y:S04]  /*3530*/  STL [R1+0x124], RZ ;  /* 0x000124ff01007387 */ /* 0x0003e80000100800 */
        /* <DEDUP_REMOVED lines=74> */
[----:B------:R1:W-:Y:S04]  /*39e0*/  STL [R1], RZ ;  /* 0x000000ff01007387 */ /* 0x0003e80000100800 */
        /* <DEDUP_REMOVED lines=23> */
[----:B------:R-:W0:Y:S04]  /*3b60*/  S2R R25, SR_CTAID.X ;  /* 0x0000000000197919 */ /* 0x000e280000002500 */
        /* <DEDUP_REMOVED lines=19> */
[----:B------:R1:W-:Y:S01]  /*3ca0*/  STL [R1+0x20c], RZ ;  /* 0x00020cff01007387 */ /* 0x0003e20000100800 */
[----:B0-----:R-:W-:-:S03]  /*3cb0*/  IMAD.SHL.U32 R0, R25, 0x100, RZ ;  /* 0x0000010019007824 */ /* 0x001fc600078e00ff */
[----:B------:R1:W-:Y:S04]  /*3cc0*/  STL [R1+0x230], RZ ;  /* 0x000230ff01007387 */ /* 0x0003e80000100800 */
[----:B------:R1:W-:Y:S04]  /*3cd0*/  STL [R1+0x234], RZ ;  /* 0x000234ff01007387 */ /* 0x0003e80000100800 */
[----:B------:R1:W-:Y:S04]  /*3ce0*/  STL [R1+0x238], RZ ;  /* 0x000238ff01007387 */ /* 0x0003e80000100800 */
[----:B------:R1:W-:Y:S04]  /*3cf0*/  STL [R1+0x23c], RZ ;  /* 0x00023cff01007387 */ /* 0x0003e80000100800 */
[----:B------:R1:W-:Y:S01]  /*3d00*/  STL [R1+0x2b0], RZ ;  /* 0x0002b0ff01007387 */ /* 0x0003e20000100800 */
[----:B------:R-:W-:-:S03]  /*3d10*/  IADD3 R2, R0, 0x100, RZ ;  /* 0x0000010000027810 */ /* 0x000fc60007ffe0ff */
[----:B------:R1:W-:Y:S04]  /*3d20*/  STL [R1+0x2b4], RZ ;  /* 0x0002b4ff01007387 */ /* 0x0003e80000100800 */
[----:B------:R1:W-:Y:S04]  /*3d30*/  STL [R1+0x2b8], RZ ;  /* 0x0002b8ff01007387 */ /* 0x0003e80000100800 */
[----:B------:R1:W-:Y:S01]  /*3d40*/  STL [R1+0x2bc], RZ ;  /* 0x0002bcff01007387 */ /* 0x0003e20000100800 */
[----:B------:R-:W-:Y:S01]  /*3d50*/  ISETP.GE.AND P0, PT, R2, 0x1, PT ;  /* 0x000000010200780c */ /* 0x000fe20003f06270 */
[C---:B------:R-:W-:Y:S01]  /*3d60*/  IMAD.SHL.U32 R26, R48.reuse, 0x2, RZ ;  /* 0x00000002301a7824 */ /* 0x040fe200078e00ff */
[C---:B------:R-:W-:Y:S01]  /*3d70*/  LOP3.LUT R3, R48.reuse, 0x1ff, RZ, 0xc0, !PT ;  /* 0x000001ff30037812 */ /* 0x040fe200078ec0ff */
[C---:B------:R-:W-:Y:S01]  /*3d80*/  IMAD.SHL.U32 R10, R48.reuse, 0x8, RZ ;  /* 0x00000008300a7824 */ /* 0x040fe200078e00ff */
[----:B------:R-:W-:-:S02]  /*3d90*/  LOP3.LUT R4, R48, 0x1e0, RZ, 0xc0, !PT ;  /* 0x000001e030047812 */ /* 0x000fc400078ec0ff */
[----:B------:R-:W-:-:S07]  /*3da0*/  LOP3.LUT R7, R48, 0x1c, RZ, 0xc0, !PT ;  /* 0x0000001c30077812 */ /* 0x000fce00078ec0ff */
[----:B------:R-:W-:Y:S05]  /*3db0*/  @!P0 BRA `(.L_x_0) ;  /* 0x0000559000008947 */ /* 0x000fea0003800000 */
[----:B-1----:R-:W0:Y:S01]  /*3dc0*/  S2R R25, SR_CTAID.Y ;  /* 0x0000000000197919 */ /* 0x002e220000002600 */
[----:B------:R-:W-:Y:S01]  /*3dd0*/  IMAD R24, R24, c[0x0][0x1a8], RZ ;  /* 0x00006a0018187a24 */ /* 0x000fe200078e02ff */
[----:B------:R-:W-:Y:S01]  /*3de0*/  SHF.R.U32.HI R6, RZ, 0x1, R4 ;  /* 0x00000001ff067819 */ /* 0x000fe20000011604 */
[----:B------:R-:W-:Y:S01]  /*3df0*/  IMAD.SHL.U32 R8, R3, 0x2, RZ ;  /* 0x0000000203087824 */ /* 0x000fe200078e00ff */
[----:B------:R-:W1:Y:S01]  /*3e00*/  S2R R29, SR_TID.X ;  /* 0x00000000001d7919 */ /* 0x000e620000002100 */
[--C-:B------:R-:W-:Y:S01]  /*3e10*/  SHF.R.U32.HI R9, RZ, 0x2, R48.reuse ;  /* 0x00000002ff097819 */ /* 0x100fe20000011630 */
[C---:B------:R-:W-:Y:S01]  /*3e20*/  IMAD.HI R5, R24.reuse, 0x2, RZ ;  /* 0x0000000218057827 */ /* 0x040fe200078e02ff */
[----:B------:R-:W-:Y:S01]  /*3e30*/  SHF.L.U32 R3, R24, 0x1, RZ ;  /* 0x0000000118037819 */ /* 0x000fe200000006ff */
[----:B------:R-:W-:Y:S01]  /*3e40*/  UMOV UR4, URZ ;  /* 0x0000003f00047c82 */ /* 0x000fe20008000000 */
[----:B------:R-:W-:Y:S01]  /*3e50*/  LEA.HI R7, R7, R6, RZ, 0x1e ;  /* 0x0000000607077211 */ /* 0x000fe200078ff0ff */
[----:B------:R-:W-:Y:S01]  /*3e60*/  IMAD.MOV.U32 R17, RZ, RZ, c[0x0][0x1a4] ;  /* 0x00006900ff117624 */ /* 0x000fe200078e00ff */
[----:B------:R-:W-:Y:S01]  /*3e70*/  LOP3.LUT R13, R48, 0x7, RZ, 0xc0, !PT ;  /* 0x00000007300d7812 */ /* 0x000fe200078ec0ff */
[----:B------:R-:W-:Y:S01]  /*3e80*/  IMAD.MOV.U32 R60, RZ, RZ, RZ ;  /* 0x000000ffff3c7224 */ /* 0x000fe200078e00ff */
[----:B------:R-:W-:Y:S01]  /*3e90*/  LOP3.LUT R10, R10, 0x30, RZ, 0xc0, !PT ;  /* 0x000000300a0a7812 */ /* 0x000fe200078ec0ff */
[----:B------:R-:W-:Y:S01]  /*3ea0*/  IMAD.IADD R22, R0, 0x1, R7 ;  /* 0x0000000100167824 */ /* 0x000fe200078e0207 */
[----:B------:R-:W-:Y:S01]  /*3eb0*/  SHF.R.U32.HI R12, RZ, 0x5, R48 ;  /* 0x00000005ff0c7819 */ /* 0x000fe20000011630 */
[----:B------:R-:W-:Y:S01]  /*3ec0*/  IMAD.SHL.U32 R7, R48, 0x100, RZ ;  /* 0x0000010030077824 */ /* 0x000fe200078e00ff */
[----:B------:R-:W-:Y:S01]  /*3ed0*/  MOV R55, 0xff800000 ;  /* 0xff80000000377802 */ /* 0x000fe20000000f00 */
[C---:B------:R-:W-:Y:S01]  /*3ee0*/  IMAD R11, R13.reuse, 0x40, R10 ;  /* 0x000000400d0b7824 */ /* 0x040fe200078e020a */
[----:B------:R-:W-:Y:S01]  /*3ef0*/  UMOV UR5, URZ ;  /* 0x0000003f00057c82 */ /* 0x000fe20008000000 */
[----:B------:R-:W-:-:S02]  /*3f00*/  IMAD R13, R13, 0x210, RZ ;  /* 0x000002100d0d7824 */ /* 0x000fc400078e02ff */
[----:B------:R-:W-:Y:S02]  /*3f10*/  IMAD.MOV.U32 R56, RZ, RZ, -0x800000 ;  /* 0xff800000ff387424 */ /* 0x000fe400078e00ff */
[C---:B0-----:R-:W-:Y:S02]  /*3f20*/  IMAD R2, R25.reuse, c[0x0][0x1a0], RZ ;  /* 0x0000680019027a24 */ /* 0x041fe400078e02ff */
[----:B------:R-:W-:Y:S01]  /*3f30*/  IMAD R0, R25, c[0x0][0x1b0], RZ ;  /* 0x00006c0019007a24 */ /* 0x000fe200078e02ff */
[----:B-1----:R-:W-:Y:S01]  /*3f40*/  SHF.R.U32.HI R29, RZ, 0x8, R29 ;  /* 0x00000008ff1d7819 */ /* 0x002fe2000001161d */
[C---:B------:R-:W-:Y:S02]  /*3f50*/  IMAD.SHL.U32 R18, R2.reuse, 0x2, RZ ;  /* 0x0000000202127824 */ /* 0x040fe400078e00ff */
[----:B------:R-:W-:Y:S01]  /*3f60*/  IMAD.HI R4, R2, 0x2, RZ ;  /* 0x0000000202047827 */ /* 0x000fe200078e02ff */
[----:B------:R-:W-:Y:S02]  /*3f70*/  SGXT.U32 R29, R29, 0x1 ;  /* 0x000000011d1d781a */ /* 0x000fe40000000000 */
[----:B------:R-:W-:-:S02]  /*3f80*/  IADD3 R18, P0, P1, R3, c[0x0][0x168], R18 ;  /* 0x00005a0003127a10 */ /* 0x000fc4000791e012 */
[----:B------:R-:W-:Y:S01]  /*3f90*/  LOP3.LUT R2, R8, 0x30, R9, 0x78, !PT ;  /* 0x0000003008027812 */ /* 0x000fe200078e7809 */
[----:B------:R-:W-:Y:S01]  /*3fa0*/  IMAD R3, R29, c[0x0][0x1a4], RZ ;  /* 0x000069001d037a24 */ /* 0x000fe200078e02ff */
[----:B------:R-:W-:Y:S02]  /*3fb0*/  LOP3.LUT R2, R48, 0x1f, RZ, 0xc0, !PT ;  /* 0x0000001f30027812 */ /* 0x000fe400078ec0ff */
[----:B------:R-:W-:Y:S01]  /*3fc0*/  IADD3.X R4, R5, c[0x0][0x16c], R4, P0, P1 ;  /* 0x00005b0005047a10 */ /* 0x000fe200007e2404 */
[C---:B------:R-:W-:Y:S01]  /*3fd0*/  IMAD R9, R17.reuse, 0x2, R3 ;  /* 0x0000000211097824 */ /* 0x040fe200078e0203 */
[----:B------:R-:W-:Y:S01]  /*3fe0*/  LOP3.LUT R5, R26, 0x10, RZ, 0xc0, !PT ;  /* 0x000000101a057812 */ /* 0x000fe200078ec0ff */
[----:B------:R-:W-:Y:S01]  /*3ff0*/  IMAD R2, R2, c[0x0][0x1b4], RZ ;  /* 0x00006d0002027a24 */ /* 0x000fe200078e02ff */
[----:B------:R-:W-:Y:S01]  /*4000*/  SHF.L.U32 R6, R0, 0x1, RZ ;  /* 0x0000000100067819 */ /* 0x000fe200000006ff */
[----:B------:R-:W-:Y:S01]  /*4010*/  IMAD R19, R17, 0x2, R9 ;  /* 0x0000000211137824 */ /* 0x000fe200078e0209 */
[----:B------:R-:W-:Y:S01]  /*4020*/  LOP3.LUT R10, R5, 0x1e0, R48, 0xf8, !PT ;  /* 0x000001e0050a7812 */ /* 0x000fe200078ef830 */
[----:B------:R-:W-:Y:S01]  /*4030*/  IMAD.SHL.U32 R5, R2, 0x2, RZ ;  /* 0x0000000202057824 */ /* 0x000fe200078e00ff */
[----:B------:R-:W-:Y:S01]  /*4040*/  LOP3.LUT R8, R7, 0x1000, RZ, 0xc0, !PT ;  /* 0x0000100007087812 */ /* 0x000fe200078ec0ff */
[----:B------:R-:W-:Y:S01]  /*4050*/  IMAD.HI R0, R0, 0x2, RZ ;  /* 0x0000000200007827 */ /* 0x000fe200078e02ff */
[----:B------:R-:W-:-:S02]  /*4060*/  LOP3.LUT R23, R13, R10, RZ, 0x3c, !PT ;  /* 0x0000000a0d177212 */ /* 0x000fc400078e3cff */
[----:B------:R-:W-:Y:S01]  /*4070*/  LEA R21, R17, R19, 0x1 ;  /* 0x0000001311157211 */ /* 0x000fe200078e08ff */
[----:B------:R-:W-:Y:S01]  /*4080*/  IMAD.HI R15, R2, 0x2, RZ ;  /* 0x00000002020f7827 */ /* 0x000fe200078e02ff */
[----:B------:R-:W-:Y:S02]  /*4090*/  IADD3 R6, P0, P1, R5, c[0x0][0x170], R6 ;  /* 0x00005c0005067a10 */ /* 0x000fe4000791e006 */
[-C--:B------:R-:W-:Y:S01]  /*40a0*/  LEA R28, P2, R19, R18.reuse, 0x1 ;  /* 0x00000012131c7211 */ /* 0x080fe200078408ff */
[----:B------:R-:W-:Y:S01]  /*40b0*/  IMAD.IADD R2, R8, 0x1, R23 ;  /* 0x0000000108027824 */ /* 0x000fe200078e0217 */
[----:B------:R-:W-:Y:S01]  /*40c0*/  IADD3.X R0, R15, c[0x0][0x174], R0, P0, P1 ;  /* 0x00005d000f007a10 */ /* 0x000fe200007e2400 */
[----:B------:R-:W-:Y:S01]  /*40d0*/  IMAD R23, R17, 0x2, R21 ;  /* 0x0000000211177824 */ /* 0x000fe200078e0215 */
[-C--:B------:R-:W-:Y:S01]  /*40e0*/  LEA R32, P0, R3, R18.reuse, 0x1 ;  /* 0x0000001203207211 */ /* 0x080fe200078008ff */
[----:B------:R-:W-:Y:S01]  /*40f0*/  IMAD.MOV.U32 R5, RZ, RZ, c[0x0][0x1b8] ;  /* 0x00006e00ff057624 */ /* 0x000fe200078e00ff */
[----:B------:R-:W-:Y:S01]  /*4100*/  LEA R30, P1, R9, R18, 0x1 ;  /* 0x00000012091e7211 */ /* 0x000fe200078208ff */
[----:B------:R-:W-:Y:S01]  /*4110*/  IMAD R25, R17, 0x2, R23 ;  /* 0x0000000211197824 */ /* 0x000fe200078e0217 */
[-C--:B------:R-:W-:Y:S01]  /*4120*/  LEA.HI.X.SX32 R33, R3, R4.reuse, 0x1, P0 ;  /* 0x0000000403217211 */ /* 0x080fe200000f0eff */
[----:B------:R0:W-:Y:S01]  /*4130*/  STL [R1+0x140], R2 ;  /* 0x0001400201007387 */ /* 0x0001e20000100800 */
[----:B------:R-:W-:-:S02]  /*4140*/  LEA.HI.X.SX32 R31, R9, R4, 0x1, P1 ;  /* 0x00000004091f7211 */ /* 0x000fc400008f0eff */
[----:B------:R-:W-:Y:S01]  /*4150*/  LEA R27, R17, R25, 0x1 ;  /* 0x00000019111b7211 */ /* 0x000fe200078e08ff */
[----:B------:R1:W-:Y:S01]  /*4160*/  STL.64 [R1+0x400], R32 ;  /* 0x0004002001007387 */ /* 0x0003e20000100a00 */
[----:B------:R-:W-:Y:S02]  /*4170*/  LEA.HI.X.SX32 R29, R19, R4, 0x1, P2 ;  /* 0x00000004131d7211 */ /* 0x000fe400010f0eff */
[----:B------:R-:W-:Y:S01]  /*4180*/  SGXT.U32 R7, R12, 0x4 ;  /* 0x000000040c07781a */ /* 0x000fe20000000000 */
[----:B------:R2:W-:Y:S01]  /*4190*/  STL.64 [R1+0x3f8], R30 ;  /* 0x0003f81e01007387 */ /* 0x0005e20000100a00 */
[----:B------:R-:W-:Y:S01]  /*41a0*/  IMAD R15, R17, 0x2, R27 ;  /* 0x00000002110f7824 */ /* 0x000fe200078e021b */
[----:B0-----:R-:W-:Y:S02]  /*41b0*/  LEA R2, P0, R21, R18, 0x1 ;  /* 0x0000001215027211 */ /* 0x001fe400078008ff */
[----:B------:R0:W-:Y:S01]  /*41c0*/  STL.64 [R1+0x3f0], R28 ;  /* 0x0003f01c01007387 */ /* 0x0001e20000100a00 */
[----:B------:R-:W-:Y:S01]  /*41d0*/  IMAD R7, R7, c[0x0][0x1b8], RZ ;  /* 0x00006e0007077a24 */ /* 0x000fe200078e02ff */
[----:B------:R-:W-:-:S02]  /*41e0*/  LEA.HI.X.SX32 R3, R21, R4, 0x1, P0 ;  /* 0x0000000415037211 */ /* 0x000fc400000f0eff */
[-C--:B-1----:R-:W-:Y:S01]  /*41f0*/  LEA R32, P0, R25, R18.reuse, 0x1 ;  /* 0x0000001219207211 */ /* 0x082fe200078008ff */
[----:B------:R-:W-:Y:S02]  /*4200*/  IMAD R8, R5, 0x10, R7 ;  /* 0x0000001005087824 */ /* 0x000fe400078e0207 */
[----:B------:R1:W-:Y:S01]  /*4210*/  STL.64 [R1+0x3e8], R2 ;  /* 0x0003e80201007387 */ /* 0x0003e20000100a00 */
[----:B--2---:R-:W-:Y:S01]  /*4220*/  LEA R30, P1, R23, R18, 0x1 ;  /* 0x00000012171e7211 */ /* 0x004fe200078208ff */
[----:B------:R-:W-:Y:S01]  /*4230*/  IMAD R14, R5, 0x10, R8 ;  /* 0x00000010050e7824 */ /* 0x000fe200078e0208 */
[-C--:B------:R-:W-:Y:S01]  /*4240*/  LEA.HI.X.SX32 R33, R25, R4.reuse, 0x1, P0 ;  /* 0x0000000419217211 */ /* 0x080fe200000f0eff */
[----:B0-----:R-:W-:Y:S01]  /*4250*/  IMAD R29, R17, 0x2, R15 ;  /* 0x00000002111d7824 */ /* 0x001fe200078e020f */
[----:B------:R-:W-:-:S03]  /*4260*/  LEA.HI.X.SX32 R31, R23, R4, 0x1, P1 ;  /* 0x00000004171f7211 */ /* 0x000fc600008f0eff */
[----:B------:R-:W-:Y:S02]  /*4270*/  IMAD R19, R17, 0x2, R29 ;  /* 0x0000000211137824 */ /* 0x000fe400078e021d */
[----:B------:R0:W-:Y:S01]  /*4280*/  STL.64 [R1+0x3e0], R30 ;  /* 0x0003e01e01007387 */ /* 0x0001e20000100a00 */
[----:B-1----:R-:W-:Y:S01]  /*4290*/  LEA R2, R5, R14, 0x4 ;  /* 0x0000000e05027211 */ /* 0x002fe200078e20ff */
[----:B------:R-:W-:Y:S02]  /*42a0*/  IMAD R20, R17, 0x2, R19 ;  /* 0x0000000211147824 */ /* 0x000fe400078e0213 */
[----:B------:R-:W-:Y:S02]  /*42b0*/  STL.64 [R1+0x3d8], R32 ;  /* 0x0003d82001007387 */ /* 0x000fe40000100a00 */
[----:B------:R-:W-:Y:S01]  /*42c0*/  IMAD R9, R5, 0x10, R2 ;  /* 0x0000001005097824 */ /* 0x000fe200078e0202 */
[----:B------:R-:W-:-:S03]  /*42d0*/  LEA R21, R17, R20, 0x1 ;  /* 0x0000001411157211 */ /* 0x000fc600078e08ff */
[----:B------:R-:W-:Y:S01]  /*42e0*/  IMAD R12, R5, 0x10, R9 ;  /* 0x00000010050c7824 */ /* 0x000fe200078e0209 */
[----:B0-----:R-:W-:Y:S01]  /*42f0*/  LEA R30, P1, R27, R18, 0x1 ;  /* 0x000000121b1e7211 */ /* 0x001fe200078208ff */
[----:B------:R-:W-:Y:S02]  /*4300*/  IMAD R10, R17, 0x2, R21 ;  /* 0x00000002110a7824 */ /* 0x000fe400078e0215 */
[----:B------:R-:W-:Y:S01]  /*4310*/  IMAD R3, R5, 0x10, R12 ;  /* 0x0000001005037824 */ /* 0x000fe200078e020c */
[----:B------:R-:W-:Y:S02]  /*4320*/  LEA.HI.X.SX32 R31, R27, R4, 0x1, P1 ;  /* 0x000000041b1f7211 */ /* 0x000fe400008f0eff */
[----:B------:R-:W-:-:S03]  /*4330*/  LEA R24, P1, R29, R18, 0x1 ;  /* 0x000000121d187211 */ /* 0x000fc600078208ff */
[----:B------:R0:W-:Y:S01]  /*4340*/  STL.64 [R1+0x3d0], R30 ;  /* 0x0003d01e01007387 */ /* 0x0001e20000100a00 */
[----:B------:R-:W-:Y:S02]  /*4350*/  LEA.HI.X.SX32 R25, R29, R4, 0x1, P1 ;  /* 0x000000041d197211 */ /* 0x000fe400008f0eff */
[----:B0-----:R-:W-:-:S04]  /*4360*/  LEA R30, P0, R15, R18, 0x1 ;  /* 0x000000120f1e7211 */ /* 0x001fc800078008ff */
[----:B------:R-:W-:Y:S01]  /*4370*/  LEA.HI.X.SX32 R31, R15, R4, 0x1, P0 ;  /* 0x000000040f1f7211 */ /* 0x000fe200000f0eff */
[----:B------:R-:W-:Y:S01]  /*4380*/  IMAD R15, R17, 0x2, R10 ;  /* 0x00000002110f7824 */ /* 0x000fe200078e020a */
[----:B------:R-:W-:-:S03]  /*4390*/  LEA R32, P0, R19, R18, 0x1 ;  /* 0x0000001213207211 */ /* 0x000fc600078008ff */
[----:B------:R0:W-:Y:S01]  /*43a0*/  STL.64 [R1+0x3c8], R30 ;  /* 0x0003c81e01007387 */ /* 0x0001e20000100a00 */
[----:B------:R-:W-:Y:S02]  /*43b0*/  LEA R16, R17, R15, 0x1 ;  /* 0x0000000f11107211 */ /* 0x000fe400078e08ff */
[----:B------:R-:W-:Y:S01]  /*43c0*/  LEA.HI.X.SX32 R33, R19, R4, 0x1, P0 ;  /* 0x0000000413217211 */ /* 0x000fe200000f0eff */
[----:B------:R1:W-:Y:S02]  /*43d0*/  STL.64 [R1+0x3c0], R24 ;  /* 0x0003c01801007387 */ /* 0x0003e40000100a00 */
[----:B------:R-:W-:Y:S02]  /*43e0*/  IMAD R17, R17, 0x2, R16 ;  /* 0x0000000211117824 */ /* 0x000fe400078e0210 */
[----:B------:R2:W-:Y:S01]  /*43f0*/  STL.64 [R1+0x3b8], R32 ;  /* 0x0003b82001007387 */ /* 0x0005e20000100a00 */
[-C--:B0-----:R-:W-:Y:S02]  /*4400*/  LEA R30, P1, R20, R18.reuse, 0x1 ;  /* 0x00000012141e7211 */ /* 0x081fe400078208ff */
[----:B-1----:R-:W-:-:S02]  /*4410*/  LEA R24, P2, R21, R18, 0x1 ;  /* 0x0000001215187211 */ /* 0x002fc400078408ff */
[-C--:B------:R-:W-:Y:S02]  /*4420*/  LEA.HI.X.SX32 R31, R20, R4.reuse, 0x1, P1 ;  /* 0x00000004141f7211 */ /* 0x080fe400008f0eff */
[----:B------:R-:W-:Y:S02]  /*4430*/  LEA.HI.X.SX32 R25, R21, R4, 0x1, P2 ;  /* 0x0000000415197211 */ /* 0x000fe400010f0eff */
[-C--:B--2---:R-:W-:Y:S01]  /*4440*/  LEA R32, P0, R10, R18.reuse, 0x1 ;  /* 0x000000120a207211 */ /* 0x084fe200078008ff */
[----:B------:R0:W-:Y:S01]  /*4450*/  STL.64 [R1+0x3b0], R30 ;  /* 0x0003b01e01007387 */ /* 0x0001e20000100a00 */
[----:B------:R-:W-:Y:S02]  /*4460*/  LEA R28, P2, R16, R18, 0x1 ;  /* 0x00000012101c7211 */ /* 0x000fe400078408ff */
[-C--:B------:R-:W-:Y:S01]  /*4470*/  LEA.HI.X.SX32 R33, R10, R4.reuse, 0x1, P0 ;  /* 0x000000040a217211 */ /* 0x080fe200000f0eff */
[----:B------:R1:W-:Y:S01]  /*4480*/  STL.64 [R1+0x3a8], R24 ;  /* 0x0003a81801007387 */ /* 0x0003e20000100a00 */
[----:B------:R-:W-:-:S03]  /*4490*/  LEA.HI.X.SX32 R29, R16, R4, 0x1, P2 ;  /* 0x00000004101d7211 */ /* 0x000fc600010f0eff */
[----:B------:R-:W-:Y:S01]  /*44a0*/  STL.64 [R1+0x3a0], R32 ;  /* 0x0003a02001007387 */ /* 0x000fe20000100a00 */
[-C--:B0-----:R-:W-:Y:S02]  /*44b0*/  LEA R30, P1, R15, R18.reuse, 0x1 ;  /* 0x000000120f1e7211 */ /* 0x081fe400078208ff */
[----:B-1----:R-:W-:Y:S02]  /*44c0*/  LEA R24, P3, R17, R18, 0x1 ;  /* 0x0000001211187211 */ /* 0x002fe400078608ff */
[-C--:B------:R-:W-:Y:S02]  /*44d0*/  LEA.HI.X.SX32 R31, R15, R4.reuse, 0x1, P1 ;  /* 0x000000040f1f7211 */ /* 0x080fe400008f0eff */
[----:B------:R-:W-:Y:S01]  /*44e0*/  LEA.HI.X.SX32 R25, R17, R4, 0x1, P3 ;  /* 0x0000000411197211 */ /* 0x000fe200018f0eff */
[C---:B------:R-:W-:Y:S01]  /*44f0*/  IMAD R4, R5.reuse, 0x10, R3 ;  /* 0x0000001005047824 */ /* 0x040fe200078e0203 */
[-C--:B------:R-:W-:Y:S01]  /*4500*/  LEA R20, P1, R8, R6.reuse, 0x1 ;  /* 0x0000000608147211 */ /* 0x080fe200078208ff */
[----:B------:R-:W-:Y:S01]  /*4510*/  STL.64 [R1+0x398], R30 ;  /* 0x0003981e01007387 */ /* 0x000fe20000100a00 */
[----:B------:R-:W-:Y:S01]  /*4520*/  LEA R18, P2, R14, R6, 0x1 ;  /* 0x000000060e127211 */ /* 0x000fe200078408ff */
[----:B------:R-:W-:Y:S01]  /*4530*/  IMAD R10, R5, 0x10, R4 ;  /* 0x00000010050a7824 */ /* 0x000fe200078e0204 */
[-C--:B------:R-:W-:Y:S01]  /*4540*/  LEA.HI.X.SX32 R21, R8, R0.reuse, 0x1, P1 ;  /* 0x0000000008157211 */ /* 0x080fe200008f0eff */
[----:B------:R0:W-:Y:S01]  /*4550*/  STL.64 [R1+0x388], R24 ;  /* 0x0003881801007387 */ /* 0x0001e20000100a00 */
[----:B------:R-:W-:-:S02]  /*4560*/  LEA.HI.X.SX32 R19, R14, R0, 0x1, P2 ;  /* 0x000000000e137211 */ /* 0x000fc400010f0eff */
[C---:B------:R-:W-:Y:S01]  /*4570*/  LEA R16, P2, R12.reuse, R6, 0x1 ;  /* 0x000000060c107211 */ /* 0x040fe200078408ff */
[----:B------:R-:W-:Y:S03]  /*4580*/  STL.64 [R1+0x390], R28 ;  /* 0x0003901c01007387 */ /* 0x000fe60000100a00 */
[----:B------:R-:W-:Y:S02]  /*4590*/  LEA.HI.X.SX32 R17, R12, R0, 0x1, P2 ;  /* 0x000000000c117211 */ /* 0x000fe400010f0eff */
[CC--:B------:R-:W-:Y:S02]  /*45a0*/  LEA R14, P2, R10.reuse, R6.reuse, 0x1 ;  /* 0x000000060a0e7211 */ /* 0x0c0fe400078408ff */
[----:B0-----:R-:W-:Y:S02]  /*45b0*/  LEA R24, P0, R7, R6, 0x1 ;  /* 0x0000000607187211 */ /* 0x001fe400078008ff */
[----:B------:R-:W-:-:S02]  /*45c0*/  LEA.HI.X.SX32 R15, R10, R0, 0x1, P2 ;  /* 0x000000000a0f7211 */ /* 0x000fc400010f0eff */
[----:B------:R-:W-:Y:S02]  /*45d0*/  LEA.HI.X.SX32 R25, R7, R0, 0x1, P0 ;  /* 0x0000000007197211 */ /* 0x000fe400000f0eff */
[----:B------:R-:W-:-:S03]  /*45e0*/  LEA R7, R5, R10, 0x4 ;  /* 0x0000000a05077211 */ /* 0x000fc600078e20ff */
[----:B------:R-:W-:Y:S02]  /*45f0*/  STL.64 [R1+0x380], R24 ;  /* 0x0003801801007387 */ /* 0x000fe40000100a00 */
[----:B------:R-:W-:Y:S02]  /*4600*/  IMAD R8, R5, 0x10, R7 ;  /* 0x0000001005087824 */ /* 0x000fe400078e0207 */
[----:B------:R0:W-:Y:S04]  /*4610*/  STL.64 [R1+0x378], R20 ;  /* 0x0003781401007387 */ /* 0x0001e80000100a00 */
[----:B------:R1:W-:Y:S01]  /*4620*/  STL.64 [R1+0x370], R18 ;  /* 0x0003701201007387 */ /* 0x0003e20000100a00 */
[-C--:B0-----:R-:W-:Y:S02]  /*4630*/  LEA R20, P0, R2, R6.reuse, 0x1 ;  /* 0x0000000602147211 */ /* 0x081fe400078008ff */
[----:B-1----:R-:W-:-:S02]  /*4640*/  LEA R18, P1, R9, R6, 0x1 ;  /* 0x0000000609127211 */ /* 0x002fc400078208ff */
[-C--:B------:R-:W-:Y:S02]  /*4650*/  LEA.HI.X.SX32 R21, R2, R0.reuse, 0x1, P0 ;  /* 0x0000000002157211 */ /* 0x080fe400000f0eff */
[----:B------:R-:W-:Y:S01]  /*4660*/  LEA.HI.X.SX32 R19, R9, R0, 0x1, P1 ;  /* 0x0000000009137211 */ /* 0x000fe200008f0eff */
[C---:B------:R-:W-:Y:S02]  /*4670*/  IMAD R9, R5.reuse, 0x10, R8 ;  /* 0x0000001005097824 */ /* 0x040fe400078e0208 */
[----:B------:R-:W-:Y:S02]  /*4680*/  STL.64 [R1+0x368], R20 ;  /* 0x0003681401007387 */ /* 0x000fe40000100a00 */
[----:B------:R-:W-:Y:S02]  /*4690*/  IMAD R2, R5, 0x10, R9 ;  /* 0x0000001005027824 */ /* 0x000fe400078e0209 */
[----:B------:R0:W-:Y:S04]  /*46a0*/  STL.64 [R1+0x360], R18 ;  /* 0x0003601201007387 */ /* 0x0001e80000100a00 */
[----:B------:R1:W-:Y:S01]  /*46b0*/  STL.64 [R1+0x358], R16 ;  /* 0x0003581001007387 */ /* 0x0003e20000100a00 */
[----:B0-----:R-:W-:-:S02]  /*46c0*/  LEA R18, P0, R3, R6, 0x1 ;  /* 0x0000000603127211 */ /* 0x001fc400078008ff */
[C---:B-1----:R-:W-:Y:S02]  /*46d0*/  LEA R16, P1, R4.reuse, R6, 0x1 ;  /* 0x0000000604107211 */ /* 0x042fe400078208ff */
[-C--:B------:R-:W-:Y:S02]  /*46e0*/  LEA.HI.X.SX32 R19, R3, R0.reuse, 0x1, P0 ;  /* 0x0000000003137211 */ /* 0x080fe400000f0eff */
[----:B------:R-:W-:Y:S02]  /*46f0*/  LEA.HI.X.SX32 R17, R4, R0, 0x1, P1 ;  /* 0x0000000004117211 */ /* 0x000fe400008f0eff */
[C---:B------:R-:W-:Y:S01]  /*4700*/  LEA R3, R5.reuse, R2, 0x4 ;  /* 0x0000000205037211 */ /* 0x040fe200078e20ff */
[----:B------:R0:W-:Y:S04]  /*4710*/  STL.64 [R1+0x350], R18 ;  /* 0x0003501201007387 */ /* 0x0001e80000100a00 */
[----:B------:R1:W-:Y:S01]  /*4720*/  STL.64 [R1+0x348], R16 ;  /* 0x0003481001007387 */ /* 0x0003e20000100a00 */
[----:B------:R-:W-:-:S03]  /*4730*/  IMAD R4, R5, 0x10, R3 ;  /* 0x0000001005047824 */ /* 0x000fc600078e0203 */
[----:B------:R2:W-:Y:S01]  /*4740*/  STL.64 [R1+0x340], R14 ;  /* 0x0003400e01007387 */ /* 0x0005e20000100a00 */
[----:B------:R-:W-:Y:S01]  /*4750*/  IMAD R5, R5, 0x10, R4 ;  /* 0x0000001005057824 */ /* 0x000fe200078e0204 */
[CC--:B0-----:R-:W-:Y:S02]  /*4760*/  LEA R18, P0, R7.reuse, R6.reuse, 0x1 ;  /* 0x0000000607127211 */ /* 0x0c1fe400078008ff */
[C---:B-1----:R-:W-:Y:S02]  /*4770*/  LEA R16, P1, R8.reuse, R6, 0x1 ;  /* 0x0000000608107211 */ /* 0x042fe400078208ff */
[----:B------:R-:W-:Y:S02]  /*4780*/  LEA.HI.X.SX32 R19, R7, R0, 0x1, P0 ;  /* 0x0000000007137211 */ /* 0x000fe400000f0eff */
[C---:B--2---:R-:W-:Y:S02]  /*4790*/  LEA R14, P2, R9.reuse, R6, 0x1 ;  /* 0x00000006090e7211 */ /* 0x044fe400078408ff */
[-C--:B------:R-:W-:Y:S01]  /*47a0*/  LEA.HI.X.SX32 R17, R8, R0.reuse, 0x1, P1 ;  /* 0x0000000008117211 */ /* 0x080fe200008f0eff */
[----:B------:R0:W-:Y:S01]  /*47b0*/  STL.64 [R1+0x338], R18 ;  /* 0x0003381201007387 */ /* 0x0001e20000100a00 */
[----:B------:R-:W-:-:S02]  /*47c0*/  LEA.HI.X.SX32 R15, R9, R0, 0x1, P2 ;  /* 0x00000000090f7211 */ /* 0x000fc400010f0eff */
[C---:B------:R-:W-:Y:S01]  /*47d0*/  LEA R20, P0, R2.reuse, R6, 0x1 ;  /* 0x0000000602147211 */ /* 0x040fe200078008ff */
[----:B------:R1:W-:Y:S03]  /*47e0*/  STL.64 [R1+0x330], R16 ;  /* 0x0003301001007387 */ /* 0x0003e60000100a00 */
[----:B------:R-:W-:Y:S01]  /*47f0*/  LEA.HI.X.SX32 R21, R2, R0, 0x1, P0 ;  /* 0x0000000002157211 */ /* 0x000fe200000f0eff */
[----:B------:R2:W-:Y:S01]  /*4800*/  STL.64 [R1+0x328], R14 ;  /* 0x0003280e01007387 */ /* 0x0005e20000100a00 */
[----:B------:R-:W-:Y:S02]  /*4810*/  LOP3.LUT R2, R13, 0x30, R26, 0x78, !PT ;  /* 0x000000300d027812 */ /* 0x000fe400078e781a */
[-C--:B0-----:R-:W-:Y:S01]  /*4820*/  LEA R18, P1, R3, R6.reuse, 0x1 ;  /* 0x0000000603127211 */ /* 0x081fe200078208ff */
[----:B------:R-:W-:Y:S01]  /*4830*/  STL.64 [R1+0x320], R20 ;  /* 0x0003201401007387 */ /* 0x000fe20000100a00 */
[----:B-1----:R-:W-:-:S02]  /*4840*/  LEA R16, P2, R4, R6, 0x1 ;  /* 0x0000000604107211 */ /* 0x002fc400078408ff */
[----:B------:R-:W-:Y:S01]  /*4850*/  LEA.HI.X.SX32 R19, R3, R0, 0x1, P1 ;  /* 0x0000000003137211 */ /* 0x000fe200008f0eff */
[----:B------:R-:W-:Y:S01]  /*4860*/  IMAD.MOV.U32 R3, RZ, RZ, RZ ;  /* 0x000000ffff037224 */ /* 0x000fe200078e00ff */
[C---:B--2---:R-:W-:Y:S02]  /*4870*/  LEA R14, P3, R5.reuse, R6, 0x1 ;  /* 0x00000006050e7211 */ /* 0x044fe400078608ff */
[-C--:B------:R-:W-:Y:S01]  /*4880*/  LEA.HI.X.SX32 R17, R4, R0.reuse, 0x1, P2 ;  /* 0x0000000004117211 */ /* 0x080fe200010f0eff */
[----:B------:R-:W-:Y:S01]  /*4890*/  STL.64 [R1+0x318], R18 ;  /* 0x0003181201007387 */ /* 0x000fe20000100a00 */
[----:B------:R-:W-:Y:S01]  /*48a0*/  LEA.HI.X.SX32 R15, R5, R0, 0x1, P3 ;  /* 0x00000000050f7211 */ /* 0x000fe200018f0eff */
[----:B------:R-:W-:Y:S01]  /*48b0*/  IMAD.MOV.U32 R0, RZ, RZ, 0x3f800000 ;  /* 0x3f800000ff007424 */ /* 0x000fe200078e00ff */
[----:B------:R-:W-:Y:S01]  /*48c0*/  IADD3 R5, R22, 0x8, RZ ;  /* 0x0000000816057810 */ /* 0x000fe20007ffe0ff */
[----:B------:R-:W-:Y:S01]  /*48d0*/  STL.64 [R1+0x310], R16 ;  /* 0x0003101001007387 */ /* 0x000fe20000100a00 */
[----:B------:R-:W-:-:S03]  /*48e0*/  LOP3.LUT R4, R2, 0x40, RZ, 0x3c, !PT ;  /* 0x0000004002047812 */ /* 0x000fc600078e3cff */
[----:B------:R-:W-:Y:S04]  /*48f0*/  STL.64 [R1+0x308], R14 ;  /* 0x0003080e01007387 */ /* 0x000fe80000100a00 */
[----:B------:R-:W-:Y:S04]  /*4900*/  STL [R1+0x2fc], R0 ;  /* 0x0002fc0001007387 */ /* 0x000fe80000100800 */
[----:B------:R-:W-:Y:S04]  /*4910*/  STL [R1+0x120], RZ ;  /* 0x000120ff01007387 */ /* 0x000fe80000100800 */
[----:B------:R0:W-:Y:S04]  /*4920*/  STL [R1+0x300], R0 ;  /* 0x0003000001007387 */ /* 0x0001e80000100800 */
[----:B------:R1:W-:Y:S04]  /*4930*/  STL [R1+0x124], RZ ;  /* 0x000124ff01007387 */ /* 0x0003e80000100800 */
[----:B------:R1:W-:Y:S01]  /*4940*/  STL [R1+0x128], RZ ;  /* 0x000128ff01007387 */ /* 0x0003e20000100800 */
[----:B0-----:R-:W-:-:S03]  /*4950*/  LOP3.LUT R0, R11, 0x30, R26, 0x78, !PT ;  /* 0x000000300b007812 */ /* 0x001fc600078e781a */
        /* <DEDUP_REMOVED lines=124> */
[----:B------:R1:W-:Y:S02]  /*5120*/  STL [R1+0x2bc], RZ ;  /* 0x0002bcff01007387 */ /* 0x0003e40000100800 */
.L_x_2:
[----:B------:R-:W2:Y:S04]  /*5130*/  LDL.64 R6, [R1+0x3e0] ;  /* 0x0003e00001067983 */ /* 0x000ea80000100a00 */
[----:B------:R-:W3:Y:S04]  /*5140*/  LDL.64 R10, [R1+0x3d0] ;  /* 0x0003d000010a7983 */ /* 0x000ee80000100a00 */
[----:B------:R-:W4:Y:S04]  /*5150*/  LDL.64 R4, [R1+0x400] ;  /* 0x0004000001047983 */ /* 0x000f280000100a00 */
        /* <DEDUP_REMOVED lines=13> */
[----:B------:R-:W4:Y:S01]  /*5230*/  LDL R44, [R1+0x140] ;  /* 0x00014000012c7983 */ /* 0x000f220000100800 */
[----:B--2---:R-:W-:-:S04]  /*5240*/  IMAD.WIDE R6, R60, 0x2, R6 ;  /* 0x000000023c067825 */ /* 0x004fc800078e0206 */
[C---:B---3--:R-:W-:Y:S02]  /*5250*/  IMAD.WIDE R10, R60.reuse, 0x2, R10 ;  /* 0x000000023c0a7825 */ /* 0x048fe400078e020a */
[----:B------:R0:W2:Y:S02]  /*5260*/  LDG.E.U16 R6, [R6.64] ;  /* 0x0000000606067981 */ /* 0x0000a4000c1e1500 */
[----:B----4-:R-:W-:-:S04]  /*5270*/  IMAD.WIDE R4, R60, 0x2, R4 ;  /* 0x000000023c047825 */ /* 0x010fc800078e0204 */
[C---:B------:R-:W-:Y:S02]  /*5280*/  IMAD.WIDE R8, R60.reuse, 0x2, R8 ;  /* 0x000000023c087825 */ /* 0x040fe400078e0208 */
[----:B------:R3:W4:Y:S02]  /*5290*/  LDG.E.U16 R4, [R4.64] ;  /* 0x0000000604047981 */ /* 0x000724000c1e1500 */
[C---:B------:R-:W-:Y:S02]  /*52a0*/  IMAD.WIDE R14, R60.reuse, 0x2, R14 ;  /* 0x000000023c0e7825 */ /* 0x040fe400078e020e */
[----:B0-----:R0:W2:Y:S02]  /*52b0*/  LDG.E.U16 R7, [R10.64] ;  /* 0x000000060a077981 */ /* 0x0010a4000c1e1500 */
[C---:B------:R-:W-:Y:S02]  /*52c0*/  IMAD.WIDE R12, R60.reuse, 0x2, R12 ;  /* 0x000000023c0c7825 */ /* 0x040fe400078e020c */
[----:B------:R1:W2:Y:S04]  /*52d0*/  LDG.E.U16 R8, [R8.64] ;  /* 0x0000000608087981 */ /* 0x0002a8000c1e1500 */
[----:B---3--:R3:W2:Y:S01]  /*52e0*/  LDG.E.U16 R5, [R14.64] ;  /* 0x000000060e057981 */ /* 0x0086a2000c1e1500 */
[----:B0-----:R-:W-:-:S04]  /*52f0*/  IMAD.WIDE R10, R60, 0x2, R24 ;  /* 0x000000023c0a7825 */ /* 0x001fc800078e0218 */
[C---:B------:R-:W-:Y:S01]  /*5300*/  IMAD.WIDE R16, R60.reuse, 0x2, R16 ;  /* 0x000000023c107825 */ /* 0x040fe200078e0210 */
[----:B-1----:R0:W2:Y:S03]  /*5310*/  LDG.E.U16 R9, [R12.64] ;  /* 0x000000060c097981 */ /* 0x0020a6000c1e1500 */
[C---:B---3--:R-:W-:Y:S02]  /*5320*/  IMAD.WIDE R14, R60.reuse, 0x2, R20 ;  /* 0x000000023c0e7825 */ /* 0x048fe400078e0214 */
[----:B------:R1:W3:Y:S02]  /*5330*/  LDG.E.U16 R20, [R10.64] ;  /* 0x000000060a147981 */ /* 0x0002e4000c1e1500 */
[----:B------:R-:W-:-:S04]  /*5340*/  IMAD.WIDE R18, R60, 0x2, R18 ;  /* 0x000000023c127825 */ /* 0x000fc800078e0212 */
[C---:B0-----:R-:W-:Y:S01]  /*5350*/  IMAD.WIDE R12, R60.reuse, 0x2, R22 ;  /* 0x000000023c0c7825 */ /* 0x041fe200078e0216 */
[----:B------:R0:W3:Y:S04]  /*5360*/  LDG.E.U16 R24, [R18.64] ;  /* 0x0000000612187981 */ /* 0x0000e8000c1e1500 */
[----:B------:R0:W3:Y:S04]  /*5370*/  LDG.E.U16 R23, [R16.64] ;  /* 0x0000000610177981 */ /* 0x0000e8000c1e1500 */
[----:B------:R0:W3:Y:S01]  /*5380*/  LDG.E.U16 R21, [R12.64] ;  /* 0x000000060c157981 */ /* 0x0000e2000c1e1500 */
[----:B-1----:R-:W-:-:S03]  /*5390*/  IMAD.WIDE R10, R60, 0x2, R34 ;  /* 0x000000023c0a7825 */ /* 0x002fc600078e0222 */
[----:B------:R1:W3:Y:S01]  /*53a0*/  LDG.E.U16 R22, [R14.64] ;  /* 0x000000060e167981 */ /* 0x0002e2000c1e1500 */
[----:B0-----:R-:W-:-:S03]  /*53b0*/  IMAD.WIDE R16, R60, 0x2, R28 ;  /* 0x000000023c107825 */ /* 0x001fc600078e021c */
[----:B------:R0:W3:Y:S01]  /*53c0*/  LDG.E.U16 R10, [R10.64] ;  /* 0x000000060a0a7981 */ /* 0x0000e2000c1e1500 */
[----:B------:R-:W-:-:S04]  /*53d0*/  IMAD.WIDE R12, R60, 0x2, R32 ;  /* 0x000000023c0c7825 */ /* 0x000fc800078e0220 */
[----:B-1----:R-:W-:-:S04]  /*53e0*/  IMAD.WIDE R14, R60, 0x2, R30 ;  /* 0x000000023c0e7825 */ /* 0x002fc800078e021e */
[----:B------:R-:W-:Y:S01]  /*53f0*/  IMAD.WIDE R18, R60, 0x2, R26 ;  /* 0x000000023c127825 */ /* 0x000fe200078e021a */
[----:B0-----:R0:W3:Y:S04]  /*5400*/  LDG.E.U16 R11, [R12.64] ;  /* 0x000000060c0b7981 */ /* 0x0010e8000c1e1500 */
[----:B------:R-:W3:Y:S04]  /*5410*/  LDG.E.U16 R14, [R14.64] ;  /* 0x000000060e0e7981 */ /* 0x000ee8000c1e1500 */
[----:B0-----:R-:W3:Y:S04]  /*5420*/  LDG.E.U16 R12, [R16.64] ;  /* 0x00000006100c7981 */ /* 0x001ee8000c1e1500 */
[----:B------:R-:W3:Y:S04]  /*5430*/  LDG.E.U16 R13, [R18.64] ;  /* 0x00000006120d7981 */ /* 0x000ee8000c1e1500 */
[----:B------:R-:W0:Y:S04]  /*5440*/  S2R R25, SR_TID.X ;  /* 0x0000000000197919 */ /* 0x000e280000002100 */
[----:B------:R-:W-:Y:S01]  /*5450*/  BAR.SYNC.DEFER_BLOCKING 0x0 ;  /* 0x0000000000007b1d */ /* 0x000fe20000010000 */
[----:B0-----:R-:W-:-:S02]  /*5460*/  LOP3.LUT R26, R25, 0xff, RZ, 0xc0, !PT ;  /* 0x000000ff191a7812 */ /* 0x001fc400078ec0ff */
[--C-:B------:R-:W-:Y:S02]  /*5470*/  SHF.R.S32.HI R28, RZ, 0x8, R25.reuse ;  /* 0x00000008ff1c7819 */ /* 0x100fe40000011419 */
[----:B------:R-:W-:Y:S02]  /*5480*/  LOP3.LUT R27, R25, 0xff, RZ, 0xc0, !PT ;  /* 0x000000ff191b7812 */ /* 0x000fe400078ec0ff */
[----:B------:R-:W-:Y:S01]  /*5490*/  SHF.R.S32.HI R29, RZ, 0x8, R25 ;  /* 0x00000008ff1d7819 */ /* 0x000fe20000011419 */
[----:B------:R-:W-:Y:S01]  /*54a0*/  IMAD.SHL.U32 R26, R26, 0x2, RZ ;  /* 0x000000021a1a7824 */ /* 0x000fe200078e00ff */
[----:B------:R-:W-:Y:S02]  /*54b0*/  SGXT R28, R28, 0x1 ;  /* 0x000000011c1c781a */ /* 0x000fe40000000200 */
[----:B------:R-:W-:Y:S02]  /*54c0*/  SHF.L.U32 R27, R27, 0x1, RZ ;  /* 0x000000011b1b7819 */ /* 0x000fe400000006ff */
[----:B------:R-:W-:-:S02]  /*54d0*/  SGXT R29, R29, 0x1 ;  /* 0x000000011d1d781a */ /* 0x000fc40000000200 */
[----:B------:R-:W-:Y:S02]  /*54e0*/  LOP3.LUT R27, R27, 0x210, R28, 0x78, !PT ;  /* 0x000002101b1b7812 */ /* 0x000fe400078e781c */
[----:B------:R-:W-:-:S04]  /*54f0*/  LOP3.LUT R26, R26, 0x210, R29, 0x78, !PT ;  /* 0x000002101a1a7812 */ /* 0x000fc800078e781d */
[----:B------:R-:W-:Y:S02]  /*5500*/  LOP3.LUT R26, R26, 0x20, RZ, 0x3c, !PT ;  /* 0x000000201a1a7812 */ /* 0x000fe400078e3cff */
[----:B------:R-:W-:-:S04]  /*5510*/  SHF.R.S32.HI R28, RZ, 0x8, R25 ;  /* 0x00000008ff1c7819 */ /* 0x000fc80000011419 */
[----:B------:R-:W-:Y:S02]  /*5520*/  SGXT R28, R28, 0x1 ;  /* 0x000000011c1c781a */ /* 0x000fe40000000200 */
[----:B-----5:R-:W-:Y:S01]  /*5530*/  LOP3.LUT R45, R2, 0x40, RZ, 0x3c, !PT ;  /* 0x00000040022d7812 */ /* 0x020fe200078e3cff */
[----:B----4-:R-:W-:Y:S04]  /*5540*/  STS.U16 [R27+0x20000], R4 ;  /* 0x020000041b007388 */ /* 0x010fe80000000400 */
[----:B--2---:R-:W-:Y:S04]  /*5550*/  STS.U16 [R27+0x21000], R6 ;  /* 0x021000061b007388 */ /* 0x004fe80000000400 */
[----:B---3--:R-:W-:Y:S04]  /*5560*/  STS.U16 [R27+0x22000], R20 ;  /* 0x022000141b007388 */ /* 0x008fe80000000400 */
[----:B------:R0:W-:Y:S04]  /*5570*/  STS.U16 [R27+0x23000], R23 ;  /* 0x023000171b007388 */ /* 0x0001e80000000400 */
[----:B------:R-:W-:Y:S04]  /*5580*/  STS.U16 [R26+0x20400], R5 ;  /* 0x020400051a007388 */ /* 0x000fe80000000400 */
[----:B------:R-:W-:Y:S01]  /*5590*/  STS.U16 [R26+0x21400], R9 ;  /* 0x021400091a007388 */ /* 0x000fe20000000400 */
[----:B0-----:R-:W-:-:S03]  /*55a0*/  LOP3.LUT R27, R25, 0xff, RZ, 0xc0, !PT ;  /* 0x000000ff191b7812 */ /* 0x001fc600078ec0ff */
[----:B------:R-:W-:Y:S04]  /*55b0*/  STS.U16 [R26+0x22400], R21 ;  /* 0x022400151a007388 */ /* 0x000fe80000000400 */
[----:B------:R0:W-:Y:S01]  /*55c0*/  STS.U16 [R26+0x23400], R24 ;  /* 0x023400181a007388 */ /* 0x0001e20000000400 */
[----:B------:R-:W-:Y:S01]  /*55d0*/  IMAD.SHL.U32 R27, R27, 0x2, RZ ;  /* 0x000000021b1b7824 */ /* 0x000fe200078e00ff */
[----:B0-----:R-:W-:Y:S02]  /*55e0*/  SHF.R.S32.HI R26, RZ, 0x8, R25 ;  /* 0x00000008ff1a7819 */ /* 0x001fe40000011419 */
[----:B------:R-:W-:Y:S02]  /*55f0*/  LOP3.LUT R25, R25, 0xff, RZ, 0xc0, !PT ;  /* 0x000000ff19197812 */ /* 0x000fe400078ec0ff */
[----:B------:R-:W-:-:S02]  /*5600*/  LOP3.LUT R27, R27, 0x210, R28, 0x78, !PT ;  /* 0x000002101b1b7812 */ /* 0x000fc400078e781c */
[----:B------:R-:W-:Y:S01]  /*5610*/  SGXT R26, R26, 0x1 ;  /* 0x000000011a1a781a */ /* 0x000fe20000000200 */
[----:B------:R-:W-:Y:S01]  /*5620*/  IMAD.SHL.U32 R25, R25, 0x2, RZ ;  /* 0x0000000219197824 */ /* 0x000fe200078e00ff */
[----:B------:R-:W-:-:S04]  /*5630*/  LOP3.LUT R27, R27, 0x40, RZ, 0x3c, !PT ;  /* 0x000000401b1b7812 */ /* 0x000fc800078e3cff */
[----:B------:R-:W-:Y:S01]  /*5640*/  LOP3.LUT R25, R25, 0x210, R26, 0x78, !PT ;  /* 0x0000021019197812 */ /* 0x000fe200078e781a */
[----:B------:R-:W-:Y:S03]  /*5650*/  STS.U16 [R27+0x20800], R8 ;  /* 0x020800081b007388 */ /* 0x000fe60000000400 */
[----:B------:R-:W-:Y:S01]  /*5660*/  LOP3.LUT R25, R25, 0x60, RZ, 0x3c, !PT ;  /* 0x0000006019197812 */ /* 0x000fe200078e3cff */
[----:B------:R-:W-:Y:S04]  /*5670*/  STS.U16 [R27+0x21800], R7 ;  /* 0x021800071b007388 */ /* 0x000fe80000000400 */
[----:B------:R-:W-:Y:S04]  /*5680*/  STS.U16 [R27+0x22800], R22 ;  /* 0x022800161b007388 */ /* 0x000fe80000000400 */
[----:B------:R-:W-:Y:S04]  /*5690*/  STS.U16 [R27+0x23800], R10 ;  /* 0x0238000a1b007388 */ /* 0x000fe80000000400 */
[----:B------:R-:W-:Y:S04]  /*56a0*/  STS.U16 [R25+0x20c00], R11 ;  /* 0x020c000b19007388 */ /* 0x000fe80000000400 */
[----:B------:R-:W-:Y:S04]  /*56b0*/  STS.U16 [R25+0x21c00], R14 ;  /* 0x021c000e19007388 */ /* 0x000fe80000000400 */
[----:B------:R-:W-:Y:S04]  /*56c0*/  STS.U16 [R25+0x22c00], R12 ;  /* 0x022c000c19007388 */ /* 0x000fe80000000400 */
[----:B------:R-:W-:Y:S04]  /*56d0*/  STS.U16 [R25+0x23c00], R13 ;  /* 0x023c000d19007388 */ /* 0x000fe80000000400 */
[----:B------:R-:W-:Y:S06]  /*56e0*/  BAR.SYNC.DEFER_BLOCKING 0x0 ;  /* 0x0000000000007b1d */ /* 0x000fec0000010000 */
[----:B------:R-:W-:Y:S04]  /*56f0*/  LDSM.16.MT88.4 R16, [R44] ;  /* 0x000000002c10783b */ /* 0x000fe80000004200 */
[----:B------:R-:W0:Y:S04]  /*5700*/  LDSM.16.M88.4 R28, [R2+0x20000] ;  /* 0x02000000021c783b */ /* 0x000e280000000200 */
[----:B------:R-:W1:Y:S04]  /*5710*/  LDSM.16.M88.4 R24, [R2+0x21000] ;  /* 0x021000000218783b */ /* 0x000e680000000200 */
[----:B------:R-:W2:Y:S04]  /*5720*/  LDSM.16.M88.4 R20, [R2+0x22000] ;  /* 0x022000000214783b */ /* 0x000ea80000000200 */
[----:B------:R-:W3:Y:S04]  /*5730*/  LDSM.16.M88.4 R4, [R2+0x23000] ;  /* 0x023000000204783b */ /* 0x000ee80000000200 */
[----:B------:R-:W2:Y:S04]  /*5740*/  LDSM.16.MT88.4 R8, [R44+0x2000] ;  /* 0x002000002c08783b */ /* 0x000ea80000004200 */
[----:B------:R-:W-:Y:S04]  /*5750*/  STL [R1+0x424], R60 ;  /* 0x0004243c01007387 */ /* 0x000fe80000100800 */
[----:B------:R-:W4:Y:S04]  /*5760*/  LDL.64 R46, [R1+0x370] ;  /* 0x00037000012e7983 */ /* 0x000f280000100a00 */
[----:B------:R-:W-:Y:S04]  /*5770*/  LDSM.16.MT88.4 R40, [R44+0x18000] ;  /* 0x018000002c28783b */ /* 0x000fe80000004200 */
[----:B------:R-:W4:Y:S04]  /*5780*/  LDL.64 R58, [R1+0x380] ;  /* 0x00038000013a7983 */ /* 0x000f280000100a00 */
[----:B------:R-:W4:Y:S01]  /*5790*/  LDL.64 R52, [R1+0x378] ;  /* 0x0003780001347983 */ /* 0x000f220000100a00 */
[C---:B0-----:R-:W-:Y:S03]  /*57a0*/  HMMA.16816.F32 R36, R16.reuse, R28, RZ ;  /* 0x0000001c1024723c */ /* 0x041fe600000018ff */
[----:B------:R-:W4:Y:S05]  /*57b0*/  LDL.64 R50, [R1+0x368] ;  /* 0x0003680001327983 */ /* 0x000f2a0000100a00 */
[C---:B-1----:R-:W-:Y:S08]  /*57c0*/  HMMA.16816.F32 R32, R16.reuse, R24, RZ ;  /* 0x000000181020723c */ /* 0x042ff000000018ff */
[C---:B--2---:R-:W-:Y:S08]  /*57d0*/  HMMA.16816.F32 R12, R16.reuse, R20, RZ ;  /* 0x00000014100c723c */ /* 0x044ff000000018ff */
[----:B---3--:R-:W-:Y:S08]  /*57e0*/  HMMA.16816.F32 R16, R16, R4, RZ ;  /* 0x000000041010723c */ /* 0x008ff000000018ff */
[C---:B------:R-:W-:Y:S01]  /*57f0*/  HMMA.16816.F32 R28, R8.reuse, R30, R36 ;  /* 0x0000001e081c723c */ /* 0x040fe20000001824 */
[----:B------:R-:W-:Y:S07]  /*5800*/  LDSM.16.M88.4 R36, [R45+0x20000] ;  /* 0x020000002d24783b */ /* 0x000fee0000000200 */
[C---:B------:R-:W-:Y:S01]  /*5810*/  HMMA.16816.F32 R24, R8.reuse, R26, R32 ;  /* 0x0000001a0818723c */ /* 0x040fe20000001820 */
[----:B------:R-:W-:Y:S07]  /*5820*/  LDSM.16.M88.4 R32, [R45+0x21000] ;  /* 0x021000002d20783b */ /* 0x000fee0000000200 */
[C---:B------:R-:W-:Y:S01]  /*5830*/  HMMA.16816.F32 R12, R8.reuse, R22, R12 ;  /* 0x00000016080c723c */ /* 0x040fe2000000180c */
[----:B------:R-:W-:Y:S07]  /*5840*/  LDSM.16.M88.4 R20, [R45+0x22000] ;  /* 0x022000002d14783b */ /* 0x000fee0000000200 */
[----:B------:R-:W-:Y:S01]  /*5850*/  HMMA.16816.F32 R4, R8, R6, R16 ;  /* 0x000000060804723c */ /* 0x000fe20000001810 */
[----:B------:R-:W0:Y:S04]  /*5860*/  LDSM.16.MT88.4 R16, [R44+0x4000] ;  /* 0x004000002c10783b */ /* 0x000e280000004200 */
[----:B------:R-:W1:Y:S03]  /*5870*/  LDSM.16.M88.4 R8, [R45+0x23000] ;  /* 0x023000002d08783b */ /* 0x000e660000000200 */
[C---:B0-----:R-:W-:Y:S08]  /*5880*/  HMMA.16816.F32 R28, R16.reuse, R36, R28 ;  /* 0x00000024101c723c */ /* 0x041ff0000000181c */
[C---:B------:R-:W-:Y:S08]  /*5890*/  HMMA.16816.F32 R24, R16.reuse, R32, R24 ;  /* 0x000000201018723c */ /* 0x040ff00000001818 */
[C---:B------:R-:W-:Y:S08]  /*58a0*/  HMMA.16816.F32 R12, R16.reuse, R20, R12 ;  /* 0x00000014100c723c */ /* 0x040ff0000000180c */
[----:B-1----:R-:W-:Y:S01]  /*58b0*/  HMMA.16816.F32 R4, R16, R8, R4 ;  /* 0x000000081004723c */ /* 0x002fe20000001804 */
[----:B------:R-:W0:Y:S07]  /*58c0*/  LDSM.16.MT88.4 R16, [R44+0x6000] ;  /* 0x006000002c10783b */ /* 0x000e2e0000004200 */
[C---:B0-----:R-:W-:Y:S01]  /*58d0*/  HMMA.16816.F32 R36, R16.reuse, R38, R28 ;  /* 0x000000261024723c */ /* 0x041fe2000000181c */
        /* <DEDUP_REMOVED lines=51> */
[C---:B-1----:R-:W-:Y:S08]  /*5c10*/  HMMA.16816.F32 R24, R8.reuse, R16, R24 ;  /* 0x000000100818723c */ /* 0x042ff00000001818 */
[C---:B------:R-:W-:Y:S08]  /*5c20*/  HMMA.16816.F32 R12, R8.reuse, R20, R12 ;  /* 0x00000014080c723c */ /* 0x040ff0000000180c */
[----:B------:R-:W-:Y:S01]  /*5c30*/  HMMA.16816.F32 R4, R8, R32, R4 ;  /* 0x000000200804723c */ /* 0x000fe20000001804 */
[----:B------:R-:W0:Y:S07]  /*5c40*/  LDSM.16.MT88.4 R8, [R44+0x16000] ;  /* 0x016000002c08783b */ /* 0x000e2e0000004200 */
[C---:B0-----:R-:W-:Y:S01]  /*5c50*/  HMMA.16816.F32 R36, R8.reuse, R38, R28 ;  /* 0x000000260824723c */ /* 0x041fe2000000181c */
[----:B------:R-:W0:Y:S07]  /*5c60*/  LDSM.16.M88.4 R28, [R2+0x20180] ;  /* 0x02018000021c783b */ /* 0x000e2e0000000200 */
[C---:B------:R-:W-:Y:S01]  /*5c70*/  HMMA.16816.F32 R16, R8.reuse, R18, R24 ;  /* 0x000000120810723c */ /* 0x040fe20000001818 */
[----:B------:R-:W-:Y:S07]  /*5c80*/  LDSM.16.MT88.4 R24, [R44+0x1a000] ;  /* 0x01a000002c18783b */ /* 0x000fee0000004200 */
[C---:B------:R-:W-:Y:S01]  /*5c90*/  HMMA.16816.F32 R12, R8.reuse, R22, R12 ;  /* 0x00000016080c723c */ /* 0x040fe2000000180c */
[----:B------:R-:W-:Y:S07]  /*5ca0*/  LDSM.16.M88.4 R20, [R2+0x23180] ;  /* 0x023180000214783b */ /* 0x000fee0000000200 */
[----:B------:R-:W-:Y:S01]  /*5cb0*/  HMMA.16816.F32 R32, R8, R34, R4 ;  /* 0x000000220820723c */ /* 0x000fe20000001804 */
[----:B------:R-:W1:Y:S04]  /*5cc0*/  LDSM.16.M88.4 R4, [R2+0x21180] ;  /* 0x021180000204783b */ /* 0x000e680000000200 */
[----:B------:R-:W2:Y:S03]  /*5cd0*/  LDSM.16.M88.4 R8, [R2+0x22180] ;  /* 0x022180000208783b */ /* 0x000ea60000000200 */
[C---:B0-----:R-:W-:Y:S08]  /*5ce0*/  HMMA.16816.F32 R36, R40.reuse, R28, R36 ;  /* 0x0000001c2824723c */ /* 0x041ff00000001824 */
[C---:B-1----:R-:W-:Y:S08]  /*5cf0*/  HMMA.16816.F32 R16, R40.reuse, R4, R16 ;  /* 0x000000042810723c */ /* 0x042ff00000001810 */
[C---:B--2---:R-:W-:Y:S08]  /*5d00*/  HMMA.16816.F32 R12, R40.reuse, R8, R12 ;  /* 0x00000008280c723c */ /* 0x044ff0000000180c */
[----:B------:R-:W-:Y:S01]  /*5d10*/  HMMA.16816.F32 R32, R40, R20, R32 ;  /* 0x000000142820723c */ /* 0x000fe20000001820 */
[----:B------:R-:W-:Y:S07]  /*5d20*/  LDSM.16.M88.4 R40, [R45+0x22180] ;  /* 0x022180002d28783b */ /* 0x000fee0000000200 */
[C---:B------:R-:W-:Y:S01]  /*5d30*/  HMMA.16816.F32 R4, R24.reuse, R6, R16 ;  /* 0x000000061804723c */ /* 0x040fe20000001810 */
[----:B------:R-:W-:Y:S07]  /*5d40*/  LDSM.16.M88.4 R16, [R45+0x20180] ;  /* 0x020180002d10783b */ /* 0x000fee0000000200 */
[C---:B------:R-:W-:Y:S01]  /*5d50*/  HMMA.16816.F32 R8, R24.reuse, R10, R12 ;  /* 0x0000000a1808723c */ /* 0x040fe2000000180c */
[----:B------:R-:W0:Y:S07]  /*5d60*/  LDSM.16.MT88.4 R12, [R44+0x1c000] ;  /* 0x01c000002c0c783b */ /* 0x000e2e0000004200 */
[C---:B------:R-:W-:Y:S01]  /*5d70*/  HMMA.16816.F32 R28, R24.reuse, R30, R36 ;  /* 0x0000001e181c723c */ /* 0x040fe20000001824 */
[----:B------:R-:W-:Y:S07]  /*5d80*/  LDSM.16.M88.4 R36, [R45+0x23180] ;  /* 0x023180002d24783b */ /* 0x000fee0000000200 */
[----:B------:R-:W-:Y:S01]  /*5d90*/  HMMA.16816.F32 R20, R24, R22, R32 ;  /* 0x000000161814723c */ /* 0x000fe20000001820 */
[----:B------:R-:W1:Y:S04]  /*5da0*/  LDSM.16.M88.4 R24, [R45+0x21180] ;  /* 0x021180002d18783b */ /* 0x000e680000000200 */
[----:B------:R2:W2:Y:S04]  /*5db0*/  LDSM.16.MT88.4 R32, [R44+0x1e000] ;  /* 0x01e000002c20783b */ /* 0x0004a80000004200 */
[----:B------:R0:W-:Y:S04]  /*5dc0*/  STL [R1+0x420], R2 ;  /* 0x0004200201007387 */ /* 0x0001e80000100800 */
[----:B------:R-:W3:Y:S04]  /*5dd0*/  LDL.64 R48, [R1+0x360] ;  /* 0x0003600001307983 */ /* 0x000ee80000100a00 */
[----:B--2---:R-:W2:Y:S01]  /*5de0*/  LDL.64 R44, [R1+0x358] ;  /* 0x00035800012c7983 */ /* 0x004ea20000100a00 */
[C---:B0-----:R-:W-:Y:S08]  /*5df0*/  HMMA.16816.F32 R28, R12.reuse, R16, R28 ;  /* 0x000000100c1c723c */ /* 0x041ff0000000181c */
[C---:B------:R-:W-:Y:S08]  /*5e00*/  HMMA.16816.F32 R8, R12.reuse, R40, R8 ;  /* 0x000000280c08723c */ /* 0x040ff00000001808 */
[C---:B-1----:R-:W-:Y:S08]  /*5e10*/  HMMA.16816.F32 R4, R12.reuse, R24, R4 ;  /* 0x000000180c04723c */ /* 0x042ff00000001804 */
[----:B------:R-:W-:Y:S01]  /*5e20*/  HMMA.16816.F32 R20, R12, R36, R20 ;  /* 0x000000240c14723c */ /* 0x000fe20000001814 */
[C---:B----4-:R-:W-:Y:S01]  /*5e30*/  IMAD.WIDE R16, R3.reuse, 0x2, R50 ;  /* 0x0000000203107825 */ /* 0x050fe200078e0232 */
[----:B------:R-:W4:Y:S04]  /*5e40*/  LDL.64 R40, [R1+0x330] ;  /* 0x0003300001287983 */ /* 0x000f280000100a00 */
[----:B------:R0:W2:Y:S01]  /*5e50*/  LDG.E.U16 R51, [R16.64] ;  /* 0x0000000610337981 */ /* 0x0000a2000c1e1500 */
[----:B------:R-:W-:-:S03]  /*5e60*/  IMAD.WIDE R14, R3, 0x2, R46 ;  /* 0x00000002030e7825 */ /* 0x000fc600078e022e */
[----:B------:R-:W2:Y:S01]  /*5e70*/  LDL.64 R46, [R1+0x350] ;  /* 0x00035000012e7983 */ /* 0x000ea20000100a00 */
[----:B------:R-:W-:Y:S03]  /*5e80*/  HMMA.16816.F32 R28, R32, R18, R28 ;  /* 0x00000012201c723c */ /* 0x000fe6000000181c */
[----:B------:R-:W4:Y:S01]  /*5e90*/  LDL.64 R18, [R1+0x348] ;  /* 0x0003480001127983 */ /* 0x000f220000100a00 */
[----:B------:R-:W-:-:S03]  /*5ea0*/  IMAD.WIDE R12, R3, 0x2, R58 ;  /* 0x00000002030c7825 */ /* 0x000fc600078e023a */
[----:B------:R-:W4:Y:S04]  /*5eb0*/  LDL.64 R58, [R1+0x340] ;  /* 0x00034000013a7983 */ /* 0x000f280000100a00 */
[----:B------:R1:W4:Y:S04]  /*5ec0*/  LDG.E.U16 R54, [R12.64] ;  /* 0x000000060c367981 */ /* 0x000328000c1e1500 */
[----:B0-----:R-:W4:Y:S01]  /*5ed0*/  LDL.64 R16, [R1+0x328] ;  /* 0x0003280001107983 */ /* 0x001f220000100a00 */
[----:B------:R-:W-:Y:S03]  /*5ee0*/  HMMA.16816.F32 R4, R32, R26, R4 ;  /* 0x0000001a2004723c */ /* 0x000fe60000001804 */
[----:B------:R-:W4:Y:S01]  /*5ef0*/  LDL.64 R36, [R1+0x320] ;  /* 0x0003200001247983 */ /* 0x000f220000100a00 */
[----:B-1----:R-:W-:-:S03]  /*5f00*/  IMAD.WIDE R12, R3, 0x2, R52 ;  /* 0x00000002030c7825 */ /* 0x002fc600078e0234 */
[----:B------:R-:W4:Y:S04]  /*5f10*/  LDL.64 R26, [R1+0x318] ;  /* 0x00031800011a7983 */ /* 0x000f280000100a00 */
[----:B------:R3:W4:Y:S04]  /*5f20*/  LDG.E.U16 R53, [R12.64] ;  /* 0x000000060c357981 */ /* 0x000728000c1e1500 */
[----:B------:R-:W4:Y:S04]  /*5f30*/  LDL.64 R24, [R1+0x310] ;  /* 0x0003100001187983 */ /* 0x000f280000100a00 */
[----:B------:R0:W4:Y:S01]  /*5f40*/  LDG.E.U16 R52, [R14.64] ;  /* 0x000000060e347981 */ /* 0x000122000c1e1500 */
[----:B---3--:R-:W-:-:S03]  /*5f50*/  IMAD.WIDE R12, R3, 0x2, R48 ;  /* 0x00000002030c7825 */ /* 0x008fc600078e0230 */
[----:B------:R-:W3:Y:S04]  /*5f60*/  LDL.64 R48, [R1+0x338] ;  /* 0x0003380001307983 */ /* 0x000ee80000100a00 */
[----:B------:R2:W3:Y:S02]  /*5f70*/  LDG.E.U16 R50, [R12.64] ;  /* 0x000000060c327981 */ /* 0x0004e4000c1e1500 */
[----:B--2---:R-:W-:-:S05]  /*5f80*/  IMAD.WIDE R12, R3, 0x2, R46 ;  /* 0x00000002030c7825 */ /* 0x004fca00078e022e */
[----:B------:R4:W2:Y:S02]  /*5f90*/  LDG.E.U16 R47, [R12.64] ;  /* 0x000000060c2f7981 */ /* 0x0008a4000c1e1500 */
[C---:B----4-:R-:W-:Y:S02]  /*5fa0*/  IMAD.WIDE R12, R3.reuse, 0x2, R18 ;  /* 0x00000002030c7825 */ /* 0x050fe400078e0212 */
[----:B------:R-:W4:Y:S04]  /*5fb0*/  LDL.64 R18, [R1+0x308] ;  /* 0x0003080001127983 */ /* 0x000f280000100a00 */
[----:B------:R1:W2:Y:S01]  /*5fc0*/  LDG.E.U16 R46, [R12.64] ;  /* 0x000000060c2e7981 */ /* 0x0002a2000c1e1500 */
[C---:B0-----:R-:W-:Y:S01]  /*5fd0*/  IMAD.WIDE R14, R3.reuse, 0x2, R44 ;  /* 0x00000002030e7825 */ /* 0x041fe200078e022c */
[----:B------:R-:W-:Y:S04]  /*5fe0*/  HMMA.16816.F32 R8, R32, R42, R8 ;  /* 0x0000002a2008723c */ /* 0x000fe80000001808 */
[----:B------:R0:W2:Y:S01]  /*5ff0*/  LDG.E.U16 R44, [R14.64] ;  /* 0x000000060e2c7981 */ /* 0x0000a2000c1e1500 */
[----:B-1----:R-:W-:-:S05]  /*6000*/  IMAD.WIDE R12, R3, 0x2, R58 ;  /* 0x00000002030c7825 */ /* 0x002fca00078e023a */
[----:B------:R3:W2:Y:S01]  /*6010*/  LDG.E.U16 R45, [R12.64] ;  /* 0x000000060c2d7981 */ /* 0x0006a2000c1e1500 */
[----:B0-----:R-:W-:-:S04]  /*6020*/  IMAD.WIDE R14, R3, 0x2, R40 ;  /* 0x00000002030e7825 */ /* 0x001fc800078e0228 */
[C---:B------:R-:W-:Y:S01]  /*6030*/  IMAD.WIDE R16, R3.reuse, 0x2, R16 ;  /* 0x0000000203107825 */ /* 0x040fe200078e0210 */
[----:B------:R0:W2:Y:S04]  /*6040*/  LDG.E.U16 R41, [R14.64] ;  /* 0x000000060e297981 */ /* 0x0000a8000c1e1500 */
[----:B------:R1:W2:Y:S01]  /*6050*/  LDG.E.U16 R40, [R16.64] ;  /* 0x0000000610287981 */ /* 0x0002a2000c1e1500 */
[----:B0-----:R-:W-:-:S04]  /*6060*/  IMAD.WIDE R14, R3, 0x2, R26 ;  /* 0x00000002030e7825 */ /* 0x001fc800078e021a */
[----:B-1----:R-:W-:Y:S01]  /*6070*/  IMAD.WIDE R16, R3, 0x2, R24 ;  /* 0x0000000203107825 */ /* 0x002fe200078e0218 */
[----:B------:R0:W2:Y:S04]  /*6080*/  LDG.E.U16 R26, [R14.64] ;  /* 0x000000060e1a7981 */ /* 0x0000a8000c1e1500 */
[----:B------:R1:W2:Y:S04]  /*6090*/  LDG.E.U16 R25, [R16.64] ;  /* 0x0000000610197981 */ /* 0x0002a8000c1e1500 */
[----:B------:R-:W-:Y:S01]  /*60a0*/  STL [R1+0x428], R3 ;  /* 0x0004280301007387 */ /* 0x000fe20000100800 */
[----:B------:R-:W-:Y:S01]  /*60b0*/  HMMA.16816.F32 R20, R32, R38, R20 ;  /* 0x000000262014723c */ /* 0x000fe20000001814 */
[----:B------:R-:W-:-:S02]  /*60c0*/  FMUL R5, R5, c[0x0][0x188] ;  /* 0x0000620005057a20 */ /* 0x000fc40000400000 */
[----:B------:R-:W-:Y:S02]  /*60d0*/  FMUL R9, R9, c[0x0][0x188] ;  /* 0x0000620009097a20 */ /* 0x000fe40000400000 */
[----:B------:R-:W-:Y:S02]  /*60e0*/  FMUL R4, R4, c[0x0][0x188] ;  /* 0x0000620004047a20 */ /* 0x000fe40000400000 */
[----:B0-----:R-:W-:Y:S11]  /*60f0*/  FMUL R15, R29, c[0x0][0x188] ;  /* 0x000062001d0f7a20 */ /* 0x001ff60000400000 */
[----:B------:R-:W-:Y:S06]  /*6100*/  @!UPT UIADD3 URZ, URZ, URZ, URZ ;  /* 0x0000003f3f3ff290 */ /* 0x000fec000fffe03f */
[----:B------:R-:W-:Y:S02]  /*6110*/  FMUL R20, R20, c[0x0][0x188] ;  /* 0x0000620014147a20 */ /* 0x000fe40000400000 */
[C---:B---3--:R-:W-:Y:S02]  /*6120*/  IMAD.WIDE R12, R3.reuse, 0x2, R48 ;  /* 0x00000002030c7825 */ /* 0x048fe400078e0230 */
[----:B------:R-:W0:Y:S04]  /*6130*/  S2R R48, SR_TID.X ;  /* 0x0000000000307919 */ /* 0x000e280000002100 */
[----:B------:R3:W2:Y:S02]  /*6140*/  LDG.E.U16 R42, [R12.64] ;  /* 0x000000060c2a7981 */ /* 0x0006a4000c1e1500 */
[----:B---3--:R-:W-:-:S05]  /*6150*/  IMAD.WIDE R12, R3, 0x2, R36 ;  /* 0x00000002030c7825 */ /* 0x008fca00078e0224 */
[----:B------:R4:W3:Y:S01]  /*6160*/  LDG.E.U16 R27, [R12.64] ;  /* 0x000000060c1b7981 */ /* 0x0008e2000c1e1500 */
[C---:B0-----:R-:W-:Y:S02]  /*6170*/  LOP3.LUT R58, R48.reuse, 0x1e0, RZ, 0xc0, !PT ;  /* 0x000001e0303a7812 */ /* 0x041fe400078ec0ff */
[----:B------:R-:W-:Y:S02]  /*6180*/  LOP3.LUT R57, R48, 0x1c, RZ, 0xc0, !PT ;  /* 0x0000001c30397812 */ /* 0x000fe400078ec0ff */
[--C-:B------:R-:W-:Y:S02]  /*6190*/  SHF.R.U32.HI R36, RZ, 0x1, R58.reuse ;  /* 0x00000001ff247819 */ /* 0x100fe4000001163a */
[----:B------:R-:W-:Y:S02]  /*61a0*/  SHF.R.U32.HI R43, RZ, 0x1, R58 ;  /* 0x00000001ff2b7819 */ /* 0x000fe4000001163a */
[----:B------:R-:W2:Y:S01]  /*61b0*/  LDL.LU R58, [R1+0x120] ;  /* 0x00012000013a7983 */ /* 0x000ea20000300800 */
[----:B------:R-:W-:-:S02]  /*61c0*/  LEA.HI R36, R57, R36, RZ, 0x1e ;  /* 0x0000002439247211 */ /* 0x000fc400078ff0ff */
[----:B------:R-:W-:Y:S02]  /*61d0*/  LEA.HI R43, R57, R43, RZ, 0x1e ;  /* 0x0000002b392b7211 */ /* 0x000fe400078ff0ff */
[----:B------:R-:W2:Y:S01]  /*61e0*/  LDL.LU R57, [R1+0x124] ;  /* 0x0001240001397983 */ /* 0x000ea20000300800 */
[----:B----4-:R-:W-:-:S05]  /*61f0*/  IMAD.WIDE R12, R3, 0x2, R18 ;  /* 0x00000002030c7825 */ /* 0x010fca00078e0212 */
[----:B------:R0:W4:Y:S04]  /*6200*/  LDG.E.U16 R24, [R12.64] ;  /* 0x000000060c187981 */ /* 0x000128000c1e1500 */
[----:B------:R-:W0:Y:S04]  /*6210*/  S2R R48, SR_CTAID.X ;  /* 0x0000000000307919 */ /* 0x000e280000002500 */
[----:B------:R-:W1:Y:S01]  /*6220*/  S2R R49, SR_TID.X ;  /* 0x0000000000317919 */ /* 0x000e620000002100 */
[C---:B0-----:R-:W-:Y:S01]  /*6230*/  SHF.L.U32 R2, R48.reuse, 0x8, RZ ;  /* 0x0000000830027819 */ /* 0x041fe200000006ff */
[----:B------:R-:W-:Y:S01]  /*6240*/  IMAD.SHL.U32 R37, R48, 0x100, RZ ;  /* 0x0000010030257824 */ /* 0x000fe200078e00ff */
[----:B-1----:R-:W-:-:S03]  /*6250*/  LOP3.LUT R18, R49, 0x3, RZ, 0xc0, !PT ;  /* 0x0000000331127812 */ /* 0x002fc600078ec0ff */
[----:B------:R-:W-:Y:S01]  /*6260*/  IMAD.IADD R2, R2, 0x1, R36 ;  /* 0x0000000102027824 */ /* 0x000fe200078e0224 */
[----:B------:R-:W-:Y:S01]  /*6270*/  LEA R12, P1, R18, UR4, 0x1 ;  /* 0x00000004120c7c11 */ /* 0x000fe2000f8208ff */
[----:B------:R-:W-:-:S03]  /*6280*/  IMAD.IADD R37, R37, 0x1, R43 ;  /* 0x0000000125257824 */ /* 0x000fc600078e022b */
[----:B------:R-:W-:Y:S01]  /*6290*/  IADD3 R2, R2, 0x8, RZ ;  /* 0x0000000802027810 */ /* 0x000fe20007ffe0ff */
[----:B------:R-:W-:Y:S01]  /*62a0*/  FMUL R49, R8, c[0x0][0x188] ;  /* 0x0000620008317a20 */ /* 0x000fe20000400000 */
[----:B------:R-:W-:Y:S01]  /*62b0*/  BAR.SYNC.DEFER_BLOCKING 0x0 ;  /* 0x0000000000007b1d */ /* 0x000fe20000010000 */
[----:B------:R-:W-:-:S04]  /*62c0*/  IADD3 R13, P5, R12, 0x9, RZ ;  /* 0x000000090c0d7810 */ /* 0x000fc80007fbe0ff */
[-C--:B------:R-:W-:Y:S01]  /*62d0*/  ISETP.GT.U32.AND P4, PT, R13, R37.reuse, PT ;  /* 0x000000250d00720c */ /* 0x080fe20003f84070 */
[----:B------:R-:W-:Y:S01]  /*62e0*/  FMUL R11, R11, c[0x0][0x188] ;  /* 0x000062000b0b7a20 */ /* 0x000fe20000400000 */
[-C--:B------:R-:W-:Y:S01]  /*62f0*/  ISETP.GT.U32.AND P0, PT, R13, R2.reuse, PT ;  /* 0x000000020d00720c */ /* 0x080fe20003f04070 */
[----:B------:R-:W-:Y:S01]  /*6300*/  FMUL R22, R22, c[0x0][0x188] ;  /* 0x0000620016167a20 */ /* 0x000fe20000400000 */
[----:B------:R-:W-:Y:S01]  /*6310*/  IADD3 R13, P2, R12, 0x10, RZ ;  /* 0x000000100c0d7810 */ /* 0x000fe20007f5e0ff */
[----:B------:R-:W-:Y:S01]  /*6320*/  FMUL R23, R23, c[0x0][0x188] ;  /* 0x0000620017177a20 */ /* 0x000fe20000400000 */
[----:B------:R-:W0:Y:S02]  /*6330*/  S2R R61, SR_TID.X ;  /* 0x00000000003d7919 */ /* 0x000e240000002100 */
[C---:B------:R-:W-:Y:S02]  /*6340*/  ISETP.GT.U32.AND P6, PT, R13.reuse, R37, PT ;  /* 0x000000250d00720c */ /* 0x040fe40003fc4070 */
[----:B------:R-:W-:Y:S01]  /*6350*/  ISETP.GT.U32.AND P3, PT, R13, R2, PT ;  /* 0x000000020d00720c */ /* 0x000fe20003f64070 */
[----:B------:R-:W3:Y:S01]  /*6360*/  LDL.LU R43, [R1+0x128] ;  /* 0x00012800012b7983 */ /* 0x000ee20000300800 */
[----:B------:R-:W-:-:S03]  /*6370*/  IADD3.X R13, RZ, UR5, RZ, P1, !PT ;  /* 0x00000005ff0d7c10 */ /* 0x000fc60008ffe4ff */
[----:B------:R-:W3:Y:S02]  /*6380*/  LDL.LU R35, [R1+0x12c] ;  /* 0x00012c0001237983 */ /* 0x000ee40000300800 */
[--C-:B------:R-:W-:Y:S02]  /*6390*/  IMAD.X R16, RZ, RZ, R13.reuse, P5 ;  /* 0x000000ffff107224 */ /* 0x100fe400028e060d */
[----:B------:R-:W-:-:S03]  /*63a0*/  IMAD.X R19, RZ, RZ, R13, P2 ;  /* 0x000000ffff137224 */ /* 0x000fc600010e060d */
[----:B------:R-:W-:Y:S02]  /*63b0*/  ISETP.GT.U32.AND.EX P4, PT, R16, RZ, PT, P4 ;  /* 0x000000ff1000720c */ /* 0x000fe40003f84140 */
[C---:B------:R-:W-:Y:S02]  /*63c0*/  IADD3 R14, P1, R12.reuse, 0x11, RZ ;  /* 0x000000110c0e7810 */ /* 0x040fe40007f3e0ff */
[----:B------:R-:W-:Y:S02]  /*63d0*/  ISETP.GT.U32.AND.EX P6, PT, R19, RZ, PT, P6 ;  /* 0x000000ff1300720c */ /* 0x000fe40003fc4160 */
[----:B------:R-:W-:Y:S02]  /*63e0*/  FSEL R8, R5, -INF , !P4 ;  /* 0xff80000005087808 */ /* 0x000fe40006000000 */
[----:B------:R-:W-:Y:S01]  /*63f0*/  IADD3 R5, P4, R12, 0x18, RZ ;  /* 0x000000180c057810 */ /* 0x000fe20007f9e0ff */
[----:B------:R-:W-:Y:S01]  /*6400*/  IMAD.X R17, RZ, RZ, R13, P1 ;  /* 0x000000ffff117224 */ /* 0x000fe200008e060d */
[----:B------:R-:W-:-:S02]  /*6410*/  FSEL R49, R49, -INF , !P6 ;  /* 0xff80000031317808 */ /* 0x000fc40007000000 */
[-C--:B------:R-:W-:Y:S02]  /*6420*/  ISETP.GT.U32.AND P5, PT, R14, R37.reuse, PT ;  /* 0x000000250e00720c */ /* 0x080fe40003fa4070 */
[C---:B------:R-:W-:Y:S02]  /*6430*/  ISETP.GT.U32.AND P6, PT, R5.reuse, R37, PT ;  /* 0x000000250500720c */ /* 0x040fe40003fc4070 */
[----:B------:R-:W-:Y:S02]  /*6440*/  IADD3.X R18, RZ, R13, RZ, P4, !PT ;  /* 0x0000000dff127210 */ /* 0x000fe400027fe4ff */
[----:B------:R-:W-:Y:S02]  /*6450*/  ISETP.GT.U32.AND P1, PT, R5, R2, PT ;  /* 0x000000020500720c */ /* 0x000fe40003f24070 */
[----:B------:R-:W-:Y:S02]  /*6460*/  IADD3 R5, P4, R12, 0x8, RZ ;  /* 0x000000080c057810 */ /* 0x000fe40007f9e0ff */
[----:B------:R-:W-:-:S02]  /*6470*/  ISETP.GT.U32.AND.EX P5, PT, R17, RZ, PT, P5 ;  /* 0x000000ff1100720c */ /* 0x000fc40003fa4150 */
[----:B------:R-:W-:Y:S02]  /*6480*/  ISETP.GT.U32.AND.EX P6, PT, R18, RZ, PT, P6 ;  /* 0x000000ff1200720c */ /* 0x000fe40003fc4160 */
[----:B------:R-:W-:Y:S01]  /*6490*/  ISETP.GT.U32.AND P2, PT, R14, R2, PT ;  /* 0x000000020e00720c */ /* 0x000fe20003f44070 */
[----:B------:R-:W-:Y:S01]  /*64a0*/  IMAD.X R14, RZ, RZ, R13, P4 ;  /* 0x000000ffff0e7224 */ /* 0x000fe200020e060d */
[----:B------:R-:W-:Y:S02]  /*64b0*/  FSEL R39, R9, -INF , !P5 ;  /* 0xff80000009277808 */ /* 0x000fe40006800000 */
[----:B------:R-:W-:Y:S02]  /*64c0*/  FSEL R48, R20, -INF , !P6 ;  /* 0xff80000014307808 */ /* 0x000fe40007000000 */
[-C--:B------:R-:W-:Y:S02]  /*64d0*/  ISETP.GT.U32.AND P4, PT, R5, R37.reuse, PT ;  /* 0x000000250500720c */ /* 0x080fe40003f84070 */
[----:B------:R-:W-:-:S02]  /*64e0*/  ISETP.GE.U32.AND P5, PT, R12, R37, PT ;  /* 0x000000250c00720c */ /* 0x000fc40003fa6070 */
[----:B------:R-:W-:Y:S01]  /*64f0*/  ISETP.GT.U32.AND P6, PT, R12, R2, PT ;  /* 0x000000020c00720c */ /* 0x000fe20003fc4070 */
[----:B------:R-:W-:Y:S01]  /*6500*/  FMUL R9, R30, c[0x0][0x188] ;  /* 0x000062001e097a20 */ /* 0x000fe20000400000 */
[----:B------:R-:W-:Y:S02]  /*6510*/  ISETP.GT.U32.AND.EX P4, PT, R14, RZ, PT, P4 ;  /* 0x000000ff0e00720c */ /* 0x000fe40003f84140 */
[C---:B------:R-:W-:Y:S02]  /*6520*/  ISETP.GE.U32.AND.EX P5, PT, R13.reuse, RZ, PT, P5 ;  /* 0x000000ff0d00720c */ /* 0x040fe40003fa6150 */
[----:B------:R-:W-:Y:S02]  /*6530*/  ISETP.GT.U32.AND.EX P6, PT, R13, RZ, PT, P6 ;  /* 0x000000ff0d00720c */ /* 0x000fe40003fc4160 */
[----:B------:R-:W-:Y:S02]  /*6540*/  FSEL R14, R4, -INF , !P4 ;  /* 0xff800000040e7808 */ /* 0x000fe40006000000 */
[----:B------:R-:W-:-:S02]  /*6550*/  FSEL R15, R15, -INF , !P5 ;  /* 0xff8000000f0f7808 */ /* 0x000fc40006800000 */
[----:B------:R-:W-:Y:S02]  /*6560*/  FSEL R9, R9, -INF , !P6 ;  /* 0xff80000009097808 */ /* 0x000fe40007000000 */
[CC--:B------:R-:W-:Y:S02]  /*6570*/  ISETP.GT.U32.AND P4, PT, R12.reuse, R37.reuse, PT ;  /* 0x000000250c00720c */ /* 0x0c0fe40003f84070 */
[C---:B------:R-:W-:Y:S02]  /*6580*/  ISETP.GE.U32.AND P5, PT, R12.reuse, R2, PT ;  /* 0x000000020c00720c */ /* 0x040fe40003fa6070 */
[----:B------:R-:W-:Y:S02]  /*6590*/  IADD3 R5, P6, R12, 0x19, RZ ;  /* 0x000000190c057810 */ /* 0x000fe40007fde0ff */
[C---:B------:R-:W-:Y:S02]  /*65a0*/  ISETP.GT.U32.AND.EX P4, PT, R13.reuse, RZ, PT, P4 ;  /* 0x000000ff0d00720c */ /* 0x040fe40003f84140 */
[----:B------:R-:W-:Y:S01]  /*65b0*/  ISETP.GE.U32.AND.EX P5, PT, R13, RZ, PT, P5 ;  /* 0x000000ff0d00720c */ /* 0x000fe20003fa6150 */
[----:B------:R-:W-:Y:S01]  /*65c0*/  IMAD.X R13, RZ, RZ, R13, P6 ;  /* 0x000000ffff0d7224 */ /* 0x000fe200030e060d */
[----:B------:R-:W-:Y:S01]  /*65d0*/  ISETP.GT.U32.AND P6, PT, R5, R37, PT ;  /* 0x000000250500720c */ /* 0x000fe20003fc4070 */
[----:B------:R-:W-:-:S02]  /*65e0*/  FMUL R12, R28, c[0x0][0x188] ;  /* 0x000062001c0c7a20 */ /* 0x000fc40000400000 */
[----:B------:R-:W-:Y:S01]  /*65f0*/  FMUL R4, R21, c[0x0][0x188] ;  /* 0x0000620015047a20 */ /* 0x000fe20000400000 */
[----:B------:R-:W-:Y:S02]  /*6600*/  ISETP.GT.U32.AND.EX P6, PT, R13, RZ, PT, P6 ;  /* 0x000000ff0d00720c */ /* 0x000fe40003fc4160 */
[----:B------:R-:W-:Y:S02]  /*6610*/  FSEL R12, R12, -INF , !P4 ;  /* 0xff8000000c0c7808 */ /* 0x000fe40006000000 */
[----:B------:R-:W-:Y:S02]  /*6620*/  FSEL R4, R4, -INF , !P6 ;  /* 0xff80000004047808 */ /* 0x000fe40007000000 */
[----:B------:R-:W-:Y:S02]  /*6630*/  ISETP.GT.U32.AND P6, PT, R5, R2, PT ;  /* 0x000000020500720c */ /* 0x000fe40003fc4070 */
[----:B------:R-:W-:-:S04]  /*6640*/  FMNMX R5, R12, R15, !PT ;  /* 0x0000000f0c057209 */ /* 0x000fc80007800000 */
[----:B------:R-:W-:-:S04]  /*6650*/  FMNMX R5, R14, R5, !PT ;  /* 0x000000050e057209 */ /* 0x000fc80007800000 */
[----:B------:R-:W-:-:S04]  /*6660*/  FMNMX R5, R8, R5, !PT ;  /* 0x0000000508057209 */ /* 0x000fc80007800000 */
[----:B------:R-:W-:-:S04]  /*6670*/  FMNMX R5, R49, R5, !PT ;  /* 0x0000000531057209 */ /* 0x000fc80007800000 */
[----:B------:R-:W-:Y:S02]  /*6680*/  FMNMX R5, R39, R5, !PT ;  /* 0x0000000527057209 */ /* 0x000fe40007800000 */
[----:B------:R-:W-:Y:S01]  /*6690*/  ISETP.GT.U32.AND.EX P6, PT, R13, RZ, PT, P6 ;  /* 0x000000ff0d00720c */ /* 0x000fe20003fc4160 */
[----:B------:R-:W-:Y:S01]  /*66a0*/  FMUL R13, R31, c[0x0][0x188] ;  /* 0x000062001f0d7a20 */ /* 0x000fe20000400000 */
[----:B------:R-:W-:Y:S02]  /*66b0*/  FMNMX R5, R48, R5, !PT ;  /* 0x0000000530057209 */ /* 0x000fe40007800000 */
[----:B------:R-:W-:Y:S01]  /*66c0*/  ISETP.GT.U32.AND.EX P2, PT, R17, RZ, PT, P2 ;  /* 0x000000ff1100720c */ /* 0x000fe20003f44120 */
[----:B------:R-:W-:Y:S01]  /*66d0*/  FMUL R17, R6, c[0x0][0x188] ;  /* 0x0000620006117a20 */ /* 0x000fe20000400000 */
[----:B------:R-:W-:Y:S02]  /*66e0*/  ISETP.GT.U32.AND.EX P0, PT, R16, RZ, PT, P0 ;  /* 0x000000ff1000720c */ /* 0x000fe40003f04100 */
[----:B------:R-:W-:Y:S01]  /*66f0*/  FMNMX R16, R4, R5, !PT ;  /* 0x0000000504107209 */ /* 0x000fe20007800000 */
[----:B------:R-:W-:Y:S01]  /*6700*/  FMUL R6, R7, c[0x0][0x188] ;  /* 0x0000620007067a20 */ /* 0x000fe20000400000 */
[----:B------:R-:W-:-:S02]  /*6710*/  FSEL R13, R13, -INF , !P5 ;  /* 0xff8000000d0d7808 */ /* 0x000fc40006800000 */
[----:B------:R-:W-:Y:S02]  /*6720*/  FSEL R7, R17, -INF , !P4 ;  /* 0xff80000011077808 */ /* 0x000fe40006000000 */
[----:B------:R-:W1:Y:S01]  /*6730*/  SHFL.BFLY PT, R17, R16, 0x2, 0x1f ;  /* 0x0c401f0010117f89 */ /* 0x000e6200000e0000 */
[----:B------:R-:W-:Y:S02]  /*6740*/  FMNMX R5, R9, R13, !PT ;  /* 0x0000000d09057209 */ /* 0x000fe40007800000 */
[----:B------:R-:W-:Y:S01]  /*6750*/  ISETP.GT.U32.AND.EX P1, PT, R18, RZ, PT, P1 ;  /* 0x000000ff1200720c */ /* 0x000fe20003f24110 */
[----:B------:R-:W-:Y:S01]  /*6760*/  FMUL R18, R10, c[0x0][0x188] ;  /* 0x000062000a127a20 */ /* 0x000fe20000400000 */
[----:B------:R-:W-:Y:S02]  /*6770*/  ISETP.GT.U32.AND.EX P3, PT, R19, RZ, PT, P3 ;  /* 0x000000ff1300720c */ /* 0x000fe40003f64130 */
[----:B------:R-:W-:Y:S02]  /*6780*/  FSEL R6, R6, -INF , !P0 ;  /* 0xff80000006067808 */ /* 0x000fe40004000000 */
[----:B------:R-:W-:-:S02]  /*6790*/  FMNMX R10, R7, R5, !PT ;  /* 0x00000005070a7209 */ /* 0x000fc40007800000 */
[----:B------:R-:W-:Y:S02]  /*67a0*/  FSEL R5, R18, -INF , !P3 ;  /* 0xff80000012057808 */ /* 0x000fe40005800000 */
[----:B------:R-:W-:Y:S02]  /*67b0*/  FMNMX R10, R6, R10, !PT ;  /* 0x0000000a060a7209 */ /* 0x000fe40007800000 */
[----:B------:R-:W-:Y:S02]  /*67c0*/  FSEL R38, R11, -INF , !P2 ;  /* 0xff8000000b267808 */ /* 0x000fe40005000000 */
[----:B------:R-:W-:Y:S02]  /*67d0*/  FMNMX R10, R5, R10, !PT ;  /* 0x0000000a050a7209 */ /* 0x000fe40007800000 */
[----:B------:R-:W-:Y:S02]  /*67e0*/  FSEL R37, R22, -INF , !P1 ;  /* 0xff80000016257808 */ /* 0x000fe40004800000 */
[----:B------:R-:W-:-:S02]  /*67f0*/  FMNMX R10, R38, R10, !PT ;  /* 0x0000000a260a7209 */ /* 0x000fc40007800000 */
[----:B------:R-:W-:Y:S02]  /*6800*/  FSEL R36, R23, -INF , !P6 ;  /* 0xff80000017247808 */ /* 0x000fe40007000000 */
[----:B------:R-:W-:Y:S02]  /*6810*/  FMNMX R10, R37, R10, !PT ;  /* 0x0000000a250a7209 */ /* 0x000fe40007800000 */
[----:B-1----:R-:W-:Y:S02]  /*6820*/  FMNMX R11, R16, R17, !PT ;  /* 0x00000011100b7209 */ /* 0x002fe40007800000 */
[----:B------:R-:W-:-:S03]  /*6830*/  FMNMX R10, R36, R10, !PT ;  /* 0x0000000a240a7209 */ /* 0x000fc60007800000 */
[----:B------:R-:W1:Y:S04]  /*6840*/  SHFL.BFLY PT, R17, R11, 0x1, 0x1f ;  /* 0x0c201f000b117f89 */ /* 0x000e6800000e0000 */
[----:B------:R-:W0:Y:S01]  /*6850*/  SHFL.BFLY PT, R16, R10, 0x2, 0x1f ;  /* 0x0c401f000a107f89 */ /* 0x000e2200000e0000 */
[----:B-1----:R-:W-:Y:S02]  /*6860*/  FMNMX R11, R11, R17, !PT ;  /* 0x000000110b0b7209 */ /* 0x002fe40007800000 */
[----:B0-----:R-:W-:Y:S02]  /*6870*/  FMNMX R10, R10, R16, !PT ;  /* 0x000000100a0a7209 */ /* 0x001fe40007800000 */
[----:B------:R-:W-:-:S03]  /*6880*/  FMNMX R3, R11, R55, !PT ;  /* 0x000000370b037209 */ /* 0x000fc60007800000 */
[----:B------:R-:W0:Y:S02]  /*6890*/  SHFL.BFLY PT, R11, R10, 0x1, 0x1f ;  /* 0x0c201f000a0b7f89 */ /* 0x000e2400000e0000 */
[--C-:B------:R-:W-:Y:S02]  /*68a0*/  FADD R8, R8, -R3.reuse ;  /* 0x8000000308087221 */ /* 0x100fe40000000000 */
[--C-:B------:R-:W-:Y:S02]  /*68b0*/  FADD R12, R12, -R3.reuse ;  /* 0x800000030c0c7221 */ /* 0x100fe40000000000 */
[--C-:B------:R-:W-:Y:S02]  /*68c0*/  FADD R15, R15, -R3.reuse ;  /* 0x800000030f0f7221 */ /* 0x100fe40000000000 */
[----:B------:R-:W-:Y:S02]  /*68d0*/  FADD R14, R14, -R3 ;  /* 0x800000030e0e7221 */ /* 0x000fe40000000000 */
[----:B------:R-:W-:Y:S01]  /*68e0*/  FMUL R12, R12, 1.4426950216293334961 ;  /* 0x3fb8aa3b0c0c7820 */ /* 0x000fe20000400000 */
[----:B------:R-:W-:Y:S01]  /*68f0*/  LOP3.LUT R59, R61, 0x1ff, RZ, 0xc0, !PT ;  /* 0x000001ff3d3b7812 */ /* 0x000fe200078ec0ff */
[----:B------:R-:W-:-:S02]  /*6900*/  FMUL R15, R15, 1.4426950216293334961 ;  /* 0x3fb8aa3b0f0f7820 */ /* 0x000fc40000400000 */
[----:B------:R-:W-:Y:S01]  /*6910*/  FMUL R14, R14, 1.4426950216293334961 ;  /* 0x3fb8aa3b0e0e7820 */ /* 0x000fe20000400000 */
[----:B0-----:R-:W-:Y:S01]  /*6920*/  FMNMX R11, R10, R11, !PT ;  /* 0x0000000b0a0b7209 */ /* 0x001fe20007800000 */
[----:B------:R-:W-:Y:S02]  /*6930*/  FMUL R10, R8, 1.4426950216293334961 ;  /* 0x3fb8aa3b080a7820 */ /* 0x000fe40000400000 */
[----:B------:R-:W-:Y:S01]  /*6940*/  FADD R8, -R3, R55 ;  /* 0x0000003703087221 */ /* 0x000fe20000000100 */
[----:B------:R-:W-:Y:S01]  /*6950*/  FMNMX R60, R11, R56, !PT ;  /* 0x000000380b3c7209 */ /* 0x000fe20007800000 */
[----:B------:R0:W-:Y:S01]  /*6960*/  MUFU.EX2 R29, R10 ;  /* 0x0000000a001d7308 */ /* 0x0001e20000000800 */
[----:B------:R-:W-:-:S03]  /*6970*/  IMAD.SHL.U32 R20, R59, 0x2, RZ ;  /* 0x000000023b147824 */ /* 0x000fc600078e00ff */
[--C-:B------:R-:W-:Y:S02]  /*6980*/  FADD R7, R7, -R60.reuse ;  /* 0x8000003c07077221 */ /* 0x100fe40000000000 */
[----:B0-----:R-:W-:Y:S02]  /*6990*/  FMUL R10, R8, 1.4426950216293334961 ;  /* 0x3fb8aa3b080a7820 */ /* 0x001fe40000400000 */
[--C-:B------:R-:W-:Y:S01]  /*69a0*/  FADD R8, R9, -R60.reuse ;  /* 0x8000003c09087221 */ /* 0x100fe20000000000 */
[----:B------:R-:W0:Y:S01]  /*69b0*/  MUFU.EX2 R33, R12 ;  /* 0x0000000c00217308 */ /* 0x000e220000000800 */
[--C-:B------:R-:W-:Y:S02]  /*69c0*/  FADD R9, R13, -R60.reuse ;  /* 0x8000003c0d097221 */ /* 0x100fe40000000000 */
[----:B------:R-:W-:Y:S02]  /*69d0*/  FMUL R8, R8, 1.4426950216293334961 ;  /* 0x3fb8aa3b08087820 */ /* 0x000fe40000400000 */
[----:B------:R-:W-:-:S03]  /*69e0*/  FADD R6, R6, -R60 ;  /* 0x8000003c06067221 */ /* 0x000fc60000000000 */
[----:B------:R-:W1:Y:S01]  /*69f0*/  MUFU.EX2 R34, R15 ;  /* 0x0000000f00227308 */ /* 0x000e620000000800 */
[----:B------:R-:W-:Y:S01]  /*6a00*/  FMUL R9, R9, 1.4426950216293334961 ;  /* 0x3fb8aa3b09097820 */ /* 0x000fe20000400000 */
[----:B------:R-:W-:Y:S01]  /*6a10*/  SHF.R.U32.HI R21, RZ, 0x2, R61 ;  /* 0x00000002ff157819 */ /* 0x000fe2000001163d */
[----:B------:R-:W-:Y:S02]  /*6a20*/  FMUL R7, R7, 1.4426950216293334961 ;  /* 0x3fb8aa3b07077820 */ /* 0x000fe40000400000 */
[----:B------:R-:W-:-:S03]  /*6a30*/  FMUL R6, R6, 1.4426950216293334961 ;  /* 0x3fb8aa3b06067820 */ /* 0x000fc60000400000 */
[----:B------:R-:W0:Y:S01]  /*6a40*/  MUFU.EX2 R28, R14 ;  /* 0x0000000e001c7308 */ /* 0x000e220000000800 */
[----:B------:R-:W-:-:S07]  /*6a50*/  LOP3.LUT R20, R20, 0x30, R21, 0x78, !PT ;  /* 0x0000003014147812 */ /* 0x000fce00078e7815 */
[----:B------:R0:W0:Y:S01]  /*6a60*/  MUFU.EX2 R30, R8 ;  /* 0x00000008001e7308 */ /* 0x0000220000000800 */
[----:B------:R-:W-:Y:S07]  /*6a70*/  STS.U16 [R20+0x20000], R54 ;  /* 0x0200003614007388 */ /* 0x000fee0000000400 */
[----:B------:R-:W0:Y:S01]  /*6a80*/  MUFU.EX2 R32, R9 ;  /* 0x0000000900207308 */ /* 0x000e220000000800 */
[----:B------:R-:W-:Y:S07]  /*6a90*/  STS.U16 [R20+0x20400], R53 ;  /* 0x0204003514007388 */ /* 0x000fee0000000400 */
[----:B------:R-:W1:Y:S01]  /*6aa0*/  MUFU.EX2 R12, R7 ;  /* 0x00000007000c7308 */ /* 0x000e620000000800 */
[----:B------:R1:W-:Y:S07]  /*6ab0*/  STS.U16 [R20+0x20800], R52 ;  /* 0x0208003414007388 */ /* 0x0003ee0000000400 */
[----:B------:R-:W1:Y:S01]  /*6ac0*/  MUFU.EX2 R13, R6 ;  /* 0x00000006000d7308 */ /* 0x000e620000000800 */
[----:B------:R-:W-:Y:S01]  /*6ad0*/  STL [R1+0xe8], R3 ;  /* 0x0000e80301007387 */ /* 0x000fe20000100800 */
[----:B0-----:R-:W-:-:S03]  /*6ae0*/  FADD R8, -R60, R56 ;  /* 0x000000383c087221 */ /* 0x001fc60000000100 */
[----:B------:R-:W-:Y:S03]  /*6af0*/  STS.U16 [R20+0x20c00], R51 ;  /* 0x020c003314007388 */ /* 0x000fe60000000400 */
[----:B------:R0:W0:Y:S01]  /*6b00*/  MUFU.EX2 R2, R10 ;  /* 0x0000000a00027308 */ /* 0x0000220000000800 */
[----:B------:R-:W-:Y:S04]  /*6b10*/  STL [R1+0x38], R33 ;  /* 0x0000382101007387 */ /* 0x000fe80000100800 */
[----:B------:R-:W-:Y:S04]  /*6b20*/  STS.U16 [R20+0x21000], R50 ;  /* 0x0210003214007388 */ /* 0x000fe80000000400 */
[----:B-1----:R-:W-:Y:S04]  /*6b30*/  STL [R1+0x34], R34 ;  /* 0x0000342201007387 */ /* 0x002fe80000100800 */
[----:B--2---:R-:W-:Y:S04]  /*6b40*/  STS.U16 [R20+0x21400], R44 ;  /* 0x0214002c14007388 */ /* 0x004fe80000000400 */
[----:B------:R-:W-:Y:S01]  /*6b50*/  STL [R1+0x3c], R28 ;  /* 0x00003c1c01007387 */ /* 0x000fe20000100800 */
[----:B------:R-:W-:-:S03]  /*6b60*/  FMUL R8, R8, 1.4426950216293334961 ;  /* 0x3fb8aa3b08087820 */ /* 0x000fc60000400000 */
[----:B------:R-:W-:Y:S04]  /*6b70*/  STS.U16 [R20+0x21800], R47 ;  /* 0x0218002f14007388 */ /* 0x000fe80000000400 */
[----:B------:R-:W-:Y:S04]  /*6b80*/  STL [R1+0xe4], R60 ;  /* 0x0000e43c01007387 */ /* 0x000fe80000100800 */
[----:B------:R-:W-:Y:S04]  /*6b90*/  STS.U16 [R20+0x21c00], R46 ;  /* 0x021c002e14007388 */ /* 0x000fe80000000400 */
[----:B------:R-:W-:Y:S04]  /*6ba0*/  STL [R1+0x40], R29 ;  /* 0x0000401d01007387 */ /* 0x000fe80000100800 */
[----:B------:R-:W-:Y:S04]  /*6bb0*/  STS.U16 [R20+0x22000], R45 ;  /* 0x0220002d14007388 */ /* 0x000fe80000000400 */
[----:B------:R-:W-:Y:S04]  /*6bc0*/  STL [R1+0x20], R30 ;  /* 0x0000201e01007387 */ /* 0x000fe80000100800 */
[----:B------:R-:W-:Y:S04]  /*6bd0*/  STS.U16 [R20+0x22400], R42 ;  /* 0x0224002a14007388 */ /* 0x000fe80000000400 */
[----:B------:R-:W2:Y:S04]  /*6be0*/  LDL.LU R11, [R1+0x110] ;  /* 0x00011000010b7983 */ /* 0x000ea80000300800 */
[----:B------:R-:W-:Y:S04]  /*6bf0*/  STS.U16 [R20+0x22800], R41 ;  /* 0x0228002914007388 */ /* 0x000fe80000000400 */
[----:B------:R-:W-:Y:S01]  /*6c00*/  STL [R1+0x1c], R32 ;  /* 0x00001c2001007387 */ /* 0x000fe20000100800 */
[----:B------:R1:W0:Y:S03]  /*6c10*/  MUFU.EX2 R61, R8 ;  /* 0x00000008003d7308 */ /* 0x0002260000000800 */
[----:B------:R-:W-:Y:S04]  /*6c20*/  STS.U16 [R20+0x22c00], R40 ;  /* 0x022c002814007388 */ /* 0x000fe80000000400 */
[----:B------:R-:W-:Y:S04]  /*6c30*/  STL [R1+0x2c], R12 ;  /* 0x00002c0c01007387 */ /* 0x000fe80000100800 */
[----:B---3--:R-:W-:Y:S04]  /*6c40*/  STS.U16 [R20+0x23000], R27 ;  /* 0x0230001b14007388 */ /* 0x008fe80000000400 */
[----:B------:R-:W-:Y:S04]  /*6c50*/  STL [R1+0x30], R13 ;  /* 0x0000300d01007387 */ /* 0x000fe80000100800 */
[----:B------:R-:W-:Y:S04]  /*6c60*/  STS.U16 [R20+0x23400], R26 ;  /* 0x0234001a14007388 */ /* 0x000fe80000000400 */
[----:B0-----:R-:W3:Y:S04]  /*6c70*/  LDL.LU R10, [R1+0x114] ;  /* 0x00011400010a7983 */ /* 0x001ee80000300800 */
[----:B------:R-:W-:Y:S04]  /*6c80*/  STS.U16 [R20+0x23800], R25 ;  /* 0x0238001914007388 */ /* 0x000fe80000000400 */
[----:B------:R-:W3:Y:S01]  /*6c90*/  LDL.LU R9, [R1+0x118] ;  /* 0x0001180001097983 */ /* 0x000ee20000300800 */
[----:B------:R-:W-:-:S03]  /*6ca0*/  FMUL R52, R2, R58 ;  /* 0x0000003a02347220 */ /* 0x000fc60000400000 */
[----:B----4-:R0:W-:Y:S04]  /*6cb0*/  STS.U16 [R20+0x23c00], R24 ;  /* 0x023c001814007388 */ /* 0x0101e80000000400 */
[----:B-1----:R-:W4:Y:S01]  /*6cc0*/  LDL.LU R8, [R1+0x11c] ;  /* 0x00011c0001087983 */ /* 0x002f220000300800 */
[----:B------:R-:W-:Y:S01]  /*6cd0*/  F2FP.PACK_AB R58, R29, R28 ;  /* 0x0000001c1d3a723e */ /* 0x000fe200000000ff */
[----:B------:R-:W-:Y:S01]  /*6ce0*/  FMUL R53, R2, R57 ;  /* 0x0000003902357220 */ /* 0x000fe20000400000 */
[----:B------:R-:W-:Y:S01]  /*6cf0*/  F2FP.PACK_AB R56, R34, R33 ;  /* 0x000000212238723e */ /* 0x000fe200000000ff */
[----:B------:R-:W-:Y:S01]  /*6d00*/  BAR.SYNC.DEFER_BLOCKING 0x0 ;  /* 0x0000000000007b1d */ /* 0x000fe20000010000 */
[----:B------:R-:W-:-:S05]  /*6d10*/  F2FP.PACK_AB R57, R32, R30 ;  /* 0x0000001e2039723e */ /* 0x000fca00000000ff */
        /* <DEDUP_REMOVED lines=12> */
[----:B------:R-:W0:Y:S01]  /*6de0*/  LDSM.16.M88.4 R44, [R0+0x20000] ;  /* 0x02000000002c783b */ /* 0x000e220000000200 */
[----:B------:R-:W-:-:S02]  /*6df0*/  FMUL R54, R61, R43 ;  /* 0x0000002b3d367220 */ /* 0x000fc40000400000 */
[----:B------:R-:W-:Y:S01]  /*6e00*/  FMUL R55, R61, R35 ;  /* 0x000000233d377220 */ /* 0x000fe20000400000 */
[----:B------:R-:W1:Y:S01]  /*6e10*/  LDSM.16.M88.4 R20, [R0+0x20200] ;  /* 0x020200000014783b */ /* 0x000e620000000200 */
[----:B------:R-:W-:-:S03]  /*6e20*/  F2FP.PACK_AB R59, R13, R12 ;  /* 0x0000000c0d3b723e */ /* 0x000fc600000000ff */
[----:B------:R-:W-:Y:S04]  /*6e30*/  LDSM.16.M88.4 R16, [R0+0x20400] ;  /* 0x020400000010783b */ /* 0x000fe80000000200 */
[----:B------:R-:W-:Y:S04]  /*6e40*/  LDSM.16.M88.4 R12, [R0+0x20600] ;  /* 0x02060000000c783b */ /* 0x000fe80000000200 */
[----:B------:R-:W4:Y:S01]  /*6e50*/  LDL.LU R51, [R1+0x2ac] ;  /* 0x0002ac0001337983 */ /* 0x000f220000300800 */
[----:B0-----:R-:W-:Y:S01]  /*6e60*/  HMMA.16816.F32 R52, R56, R44, R52 ;  /* 0x0000002c3834723c */ /* 0x001fe20000001834 */
[----:B--2---:R-:W-:-:S02]  /*6e70*/  FMUL R40, R2, R11 ;  /* 0x0000000b02287220 */ /* 0x004fc40000400000 */
[----:B---3--:R-:W-:Y:S02]  /*6e80*/  FMUL R41, R2, R10 ;  /* 0x0000000a02297220 */ /* 0x008fe40000400000 */
[C---:B------:R-:W-:Y:S02]  /*6e90*/  FMUL R42, R61.reuse, R9 ;  /* 0x000000093d2a7220 */ /* 0x040fe40000400000 */
[C---:B----4-:R-:W-:Y:S02]  /*6ea0*/  FMUL R43, R61.reuse, R8 ;  /* 0x000000083d2b7220 */ /* 0x050fe40000400000 */
[----:B------:R-:W0:Y:S05]  /*6eb0*/  LDSM.16.M88.4 R8, [R0+0x20800] ;  /* 0x020800000008783b */ /* 0x000e2a0000000200 */
[----:B-1----:R-:W-:Y:S01]  /*6ec0*/  HMMA.16816.F32 R40, R56, R20, R40 ;  /* 0x000000143828723c */ /* 0x002fe20000001828 */
[----:B------:R-:W-:-:S02]  /*6ed0*/  FMUL R35, R61, R6 ;  /* 0x000000063d237220 */ /* 0x000fc40000400000 */
[----:B------:R-:W-:-:S04]  /*6ee0*/  FADD R6, R49, -R3 ;  /* 0x8000000331067221 */ /* 0x000fc80000000000 */
[----:B------:R-:W-:-:S04]  /*6ef0*/  FMUL R6, R6, 1.4426950216293334961 ;  /* 0x3fb8aa3b06067820 */ /* 0x000fc80000400000 */
[----:B------:R1:W2:Y:S01]  /*6f00*/  MUFU.EX2 R45, R6 ;  /* 0x00000006002d7308 */ /* 0x0002a20000000800 */
[C---:B------:R-:W-:Y:S02]  /*6f10*/  FMUL R32, R2.reuse, R32 ;  /* 0x0000002002207220 */ /* 0x040fe40000400000 */
[----:B------:R-:W-:Y:S02]  /*6f20*/  FMUL R33, R2, R33 ;  /* 0x0000002102217220 */ /* 0x000fe40000400000 */
[----:B------:R-:W-:Y:S02]  /*6f30*/  FMUL R34, R61, R7 ;  /* 0x000000073d227220 */ /* 0x000fe40000400000 */
[--C-:B------:R-:W-:Y:S02]  /*6f40*/  FADD R7, R39, -R3.reuse ;  /* 0x8000000327077221 */ /* 0x100fe40000000000 */
[----:B-1----:R-:W-:Y:S01]  /*6f50*/  FADD R6, R48, -R3 ;  /* 0x8000000330067221 */ /* 0x002fe20000000000 */
[----:B--2---:R-:W-:Y:S04]  /*6f60*/  STL [R1+0x18], R45 ;  /* 0x0000182d01007387 */ /* 0x004fe80000100800 */
[----:B------:R-:W2:Y:S04]  /*6f70*/  LDL.LU R49, [R1+0x2a0] ;  /* 0x0002a00001317983 */ /* 0x000ea80000300800 */
[----:B------:R-:W3:Y:S04]  /*6f80*/  LDL.LU R48, [R1+0x2a4] ;  /* 0x0002a40001307983 */ /* 0x000ee80000300800 */
[----:B------:R-:W4:Y:S01]  /*6f90*/  LDL.LU R39, [R1+0x2a8] ;  /* 0x0002a80001277983 */ /* 0x000f220000300800 */
[----:B0-----:R-:W-:Y:S01]  /*6fa0*/  HMMA.16816.F32 R32, R56, R8, R32 ;  /* 0x000000083820723c */ /* 0x001fe20000001820 */
[----:B------:R-:W-:-:S02]  /*6fb0*/  FMUL R7, R7, 1.4426950216293334961 ;  /* 0x3fb8aa3b07077820 */ /* 0x000fc40000400000 */
[----:B------:R-:W-:-:S04]  /*6fc0*/  FMUL R6, R6, 1.4426950216293334961 ;  /* 0x3fb8aa3b06067820 */ /* 0x000fc80000400000 */
[--C-:B------:R-:W-:Y:S02]  /*6fd0*/  FADD R8, R5, -R60.reuse ;  /* 0x8000003c05087221 */ /* 0x100fe40000000000 */
[----:B------:R-:W-:Y:S02]  /*6fe0*/  FADD R9, R38, -R60 ;  /* 0x8000003c26097221 */ /* 0x000fe40000000000 */
[----:B------:R-:W-:Y:S01]  /*6ff0*/  FMUL R8, R8, 1.4426950216293334961 ;  /* 0x3fb8aa3b08087820 */ /* 0x000fe20000400000 */
[----:B------:R-:W0:Y:S01]  /*7000*/  MUFU.EX2 R50, R7 ;  /* 0x0000000700327308 */ /* 0x000e220000000800 */
[----:B------:R-:W-:-:S07]  /*7010*/  FMUL R9, R9, 1.4426950216293334961 ;  /* 0x3fb8aa3b09097820 */ /* 0x000fce0000400000 */
[----:B------:R-:W1:Y:S08]  /*7020*/  MUFU.EX2 R20, R6 ;  /* 0x0000000600147308 */ /* 0x000e700000000800 */
[----:B------:R-:W0:Y:S08]  /*7030*/  MUFU.EX2 R21, R8 ;  /* 0x0000000800157308 */ /* 0x000e300000000800 */
[----:B------:R-:W1:Y:S01]  /*7040*/  MUFU.EX2 R44, R9 ;  /* 0x00000009002c7308 */ /* 0x000e620000000800 */
[----:B------:R-:W-:-:S02]  /*7050*/  FMUL R24, R2, R24 ;  /* 0x0000001802187220 */ /* 0x000fc40000400000 */
[C---:B------:R-:W-:Y:S02]  /*7060*/  FMUL R25, R2.reuse, R25 ;  /* 0x0000001902197220 */ /* 0x040fe40000400000 */
[C---:B------:R-:W-:Y:S02]  /*7070*/  FMUL R26, R61.reuse, R26 ;  /* 0x0000001a3d1a7220 */ /* 0x040fe40000400000 */
[C---:B------:R-:W-:Y:S01]  /*7080*/  FMUL R27, R61.reuse, R27 ;  /* 0x0000001b3d1b7220 */ /* 0x040fe20000400000 */
[----:B0-----:R0:W-:Y:S01]  /*7090*/  STL [R1+0x28], R50 ;  /* 0x0000283201007387 */ /* 0x0011e20000100800 */
[C---:B------:R-:W-:Y:S02]  /*70a0*/  FMUL R28, R2.reuse, R28 ;  /* 0x0000001c021c7220 */ /* 0x040fe40000400000 */
[----:B------:R-:W-:Y:S02]  /*70b0*/  FMUL R29, R2, R29 ;  /* 0x0000001d021d7220 */ /* 0x000fe40000400000 */
[----:B------:R-:W-:-:S02]  /*70c0*/  FMUL R30, R61, R30 ;  /* 0x0000001e3d1e7220 */ /* 0x000fc40000400000 */
[----:B------:R-:W-:Y:S01]  /*70d0*/  FMUL R31, R61, R31 ;  /* 0x0000001f3d1f7220 */ /* 0x000fe20000400000 */
[----:B-1----:R-:W-:Y:S01]  /*70e0*/  STL [R1+0x14c], R20 ;  /* 0x00014c1401007387 */ /* 0x002fe20000100800 */
[C---:B------:R-:W-:Y:S03]  /*70f0*/  HMMA.16816.F32 R24, R56.reuse, R16, R24 ;  /* 0x000000103818723c */ /* 0x040fe60000001818 */
[----:B------:R1:W-:Y:S04]  /*7100*/  STL [R1+0x10], R21 ;  /* 0x0000101501007387 */ /* 0x0003e80000100800 */
[----:B------:R-:W-:Y:S01]  /*7110*/  STL [R1+0x14], R44 ;  /* 0x0000142c01007387 */ /* 0x000fe20000100800 */
[----:B------:R-:W-:Y:S03]  /*7120*/  HMMA.16816.F32 R28, R56, R12, R28 ;  /* 0x0000000c381c723c */ /* 0x000fe6000000181c */
[----:B------:R-:W4:Y:S04]  /*7130*/  LDL.LU R17, [R1+0x2e0] ;  /* 0x0002e00001117983 */ /* 0x000f280000300800 */
[----:B------:R-:W4:Y:S04]  /*7140*/  LDL.LU R16, [R1+0x2e4] ;  /* 0x0002e40001107983 */ /* 0x000f280000300800 */
[----:B------:R-:W4:Y:S04]  /*7150*/  LDL.LU R13, [R1+0x2e8] ;  /* 0x0002e800010d7983 */ /* 0x000f280000300800 */
[----:B------:R-:W4:Y:S01]  /*7160*/  LDL.LU R12, [R1+0x2ec] ;  /* 0x0002ec00010c7983 */ /* 0x000f220000300800 */
[----:B------:R-:W-:-:S02]  /*7170*/  FADD R8, R37, -R60 ;  /* 0x8000003c25087221 */ /* 0x000fc40000000000 */
[----:B------:R-:W-:Y:S02]  /*7180*/  FADD R4, R4, -R3 ;  /* 0x8000000304047221 */ /* 0x000fe40000000000 */
[----:B------:R-:W-:Y:S02]  /*7190*/  FADD R9, R36, -R60 ;  /* 0x8000003c24097221 */ /* 0x000fe40000000000 */
[----:B------:R-:W-:Y:S02]  /*71a0*/  FMUL R8, R8, 1.4426950216293334961 ;  /* 0x3fb8aa3b08087820 */ /* 0x000fe40000400000 */
[----:B------:R-:W-:Y:S02]  /*71b0*/  FMUL R4, R4, 1.4426950216293334961 ;  /* 0x3fb8aa3b04047820 */ /* 0x000fe40000400000 */
[----:B------:R-:W-:Y:S02]  /*71c0*/  FMUL R9, R9, 1.4426950216293334961 ;  /* 0x3fb8aa3b09097820 */ /* 0x000fe40000400000 */
[----:B------:R0:W-:Y:S08]  /*71d0*/  MUFU.EX2 R3, R4 ;  /* 0x0000000400037308 */ /* 0x0001f00000000800 */
[----:B------:R-:W1:Y:S01]  /*71e0*/  MUFU.EX2 R8, R8 ;  /* 0x0000000800087308 */ /* 0x000e620000000800 */
[----:B0-----:R-:W0:Y:S07]  /*71f0*/  LDSM.16.M88.4 R4, [R0+0x20a00] ;  /* 0x020a00000004783b */ /* 0x001e2e0000000200 */
[----:B------:R-:W0:Y:S01]  /*7200*/  MUFU.EX2 R60, R9 ;  /* 0x00000009003c7308 */ /* 0x000e220000000800 */
[----:B-1----:R1:W-:Y:S01]  /*7210*/  STL [R1+0x24], R8 ;  /* 0x0000240801007387 */ /* 0x0023e20000100800 */
[----:B--2---:R-:W-:Y:S01]  /*7220*/  FMUL R36, R2, R49 ;  /* 0x0000003102247220 */ /* 0x004fe20000400000 */
[----:B------:R-:W-:Y:S01]  /*7230*/  F2FP.PACK_AB R49, R44, R21 ;  /* 0x000000152c31723e */ /* 0x000fe200000000ff */
[----:B---3--:R-:W-:Y:S01]  /*7240*/  FMUL R37, R2, R48 ;  /* 0x0000003002257220 */ /* 0x008fe20000400000 */
[----:B------:R-:W-:Y:S01]  /*7250*/  F2FP.PACK_AB R48, R50, R45 ;  /* 0x0000002d3230723e */ /* 0x000fe200000000ff */
[----:B----4-:R-:W-:Y:S01]  /*7260*/  FMUL R38, R61, R39 ;  /* 0x000000273d267220 */ /* 0x010fe20000400000 */
[----:B------:R-:W-:Y:S01]  /*7270*/  F2FP.PACK_AB R50, R3, R20 ;  /* 0x000000140332723e */ /* 0x000fe200000000ff */
[----:B------:R-:W-:Y:S01]  /*7280*/  FMUL R39, R61, R51 ;  /* 0x000000333d277220 */ /* 0x000fe20000400000 */
[----:B0-----:R-:W-:-:S07]  /*7290*/  F2FP.PACK_AB R51, R60, R8 ;  /* 0x000000083c33723e */ /* 0x001fce00000000ff */
[C---:B------:R-:W-:Y:S01]  /*72a0*/  HMMA.16816.F32 R52, R48.reuse, R46, R52 ;  /* 0x0000002e3034723c */ /* 0x040fe20000001834 */
[----:B------:R-:W0:Y:S07]  /*72b0*/  LDSM.16.M88.4 R44, [R0+0x20c00] ;  /* 0x020c0000002c783b */ /* 0x000e2e0000000200 */
[C---:B------:R-:W-:Y:S11]  /*72c0*/  HMMA.16816.F32 R20, R48.reuse, R22, R40 ;  /* 0x000000163014723c */ /* 0x040ff60000001828 */
[----:B------:R-:W-:Y:S04]  /*72d0*/  @!UPT UIADD3 URZ, URZ, URZ, URZ ;  /* 0x0000003f3f3ff290 */ /* 0x000fe8000fffe03f */
[----:B------:R2:W-:Y:S04]  /*72e0*/  STL.64 [R1+0x120], R52 ;  /* 0x0001203401007387 */ /* 0x0005e80000100a00 */
[----:B------:R3:W-:Y:S01]  /*72f0*/  STL.64 [R1+0x128], R54 ;  /* 0x0001283601007387 */ /* 0x0007e20000100a00 */
[----:B-1----:R-:W-:Y:S03]  /*7300*/  HMMA.16816.F32 R8, R48, R10, R32 ;  /* 0x0000000a3008723c */ /* 0x002fe60000001820 */
[----:B------:R-:W-:Y:S01]  /*7310*/  STL.64 [R1+0x110], R20 ;  /* 0x0001101401007387 */ /* 0x000fe20000100a00 */
[C---:B--2---:R-:W-:Y:S02]  /*7320*/  FMUL R52, R2.reuse, R17 ;  /* 0x0000001102347220 */ /* 0x044fe40000400000 */
[----:B------:R-:W-:-:S02]  /*7330*/  FMUL R53, R2, R16 ;  /* 0x0000001002357220 */ /* 0x000fc40000400000 */
[C---:B------:R-:W-:Y:S01]  /*7340*/  HMMA.16816.F32 R16, R48.reuse, R18, R24 ;  /* 0x000000123010723c */ /* 0x040fe20000001818 */
[C---:B---3--:R-:W-:Y:S02]  /*7350*/  FMUL R54, R61.reuse, R13 ;  /* 0x0000000d3d367220 */ /* 0x048fe40000400000 */
[----:B------:R-:W-:Y:S01]  /*7360*/  FMUL R55, R61, R12 ;  /* 0x0000000c3d377220 */ /* 0x000fe20000400000 */
[----:B------:R-:W-:Y:S04]  /*7370*/  STL.64 [R1+0x118], R22 ;  /* 0x0001181601007387 */ /* 0x000fe80000100a00 */
[----:B------:R-:W-:Y:S01]  /*7380*/  HMMA.16816.F32 R12, R48, R14, R28 ;  /* 0x0000000e300c723c */ /* 0x000fe2000000181c */
[----:B------:R-:W1:Y:S04]  /*7390*/  LDSM.16.M88.4 R24, [R0+0x20e00] ;  /* 0x020e00000018783b */ /* 0x000e680000000200 */
[----:B------:R-:W-:Y:S10]  /*73a0*/  LDSM.16.M88.4 R20, [R0+0x21000] ;  /* 0x021000000014783b */ /* 0x000ff40000000200 */
[----:B------:R-:W-:Y:S04]  /*73b0*/  STL.64 [R1+0x130], R16 ;  /* 0x0001301001007387 */ /* 0x000fe80000100a00 */
[----:B------:R-:W-:Y:S04]  /*73c0*/  STL.64 [R1+0x138], R18 ;  /* 0x0001381201007387 */ /* 0x000fe80000100a00 */
[----:B------:R-:W2:Y:S04]  /*73d0*/  LDL.LU R41, [R1+0x1f0] ;  /* 0x0001f00001297983 */ /* 0x000ea80000300800 */
[----:B------:R-:W-:Y:S04]  /*73e0*/  STL.64 [R1+0x160], R12 ;  /* 0x0001600c01007387 */ /* 0x000fe80000100a00 */
[----:B------:R3:W-:Y:S04]  /*73f0*/  STL.64 [R1+0x168], R14 ;  /* 0x0001680e01007387 */ /* 0x0007e80000100a00 */
[----:B------:R-:W4:Y:S04]  /*7400*/  LDL.LU R40, [R1+0x1f4] ;  /* 0x0001f40001287983 */ /* 0x000f280000300800 */
[----:B------:R0:W-:Y:S04]  /*7410*/  STL.64 [R1+0x180], R8 ;  /* 0x0001800801007387 */ /* 0x0001e80000100a00 */
[----:B------:R-:W-:Y:S04]  /*7420*/  STL.64 [R1+0x188], R10 ;  /* 0x0001880a01007387 */ /* 0x000fe80000100a00 */
[----:B------:R-:W4:Y:S04]  /*7430*/  LDL.LU R31, [R1+0x1f8] ;  /* 0x0001f800011f7983 */ /* 0x000f280000300800 */
[----:B------:R-:W4:Y:S01]  /*7440*/  LDL.LU R30, [R1+0x1fc] ;  /* 0x0001fc00011e7983 */ /* 0x000f220000300800 */
[C---:B------:R-:W-:Y:S03]  /*7450*/  HMMA.16816.F32 R36, R56.reuse, R4, R36 ;  /* 0x000000043824723c */ /* 0x040fe60000001824 */
[----:B------:R-:W4:Y:S04]  /*7460*/  LDL.LU R28, [R1+0x220] ;  /* 0x00022000011c7983 */ /* 0x000f280000300800 */
[----:B------:R-:W4:Y:S01]  /*7470*/  LDL.LU R29, [R1+0x224] ;  /* 0x00022400011d7983 */ /* 0x000f220000300800 */
[----:B0-----:R-:W-:Y:S03]  /*7480*/  HMMA.16816.F32 R52, R56, R44, R52 ;  /* 0x0000002c3834723c */ /* 0x001fe60000001834 */
[----:B---3--:R-:W3:Y:S04]  /*7490*/  LDL.LU R15, [R1+0x228] ;  /* 0x00022800010f7983 */ /* 0x008ee80000300800 */
[----:B------:R-:W3:Y:S04]  /*74a0*/  LDL.LU R14, [R1+0x22c] ;  /* 0x00022c00010e7983 */ /* 0x000ee80000300800 */
[----:B------:R-:W3:Y:S04]  /*74b0*/  LDL.LU R13, [R1+0x250] ;  /* 0x00025000010d7983 */ /* 0x000ee80000300800 */
[----:B------:R-:W3:Y:S01]  /*74c0*/  LDL.LU R12, [R1+0x254] ;  /* 0x00025400010c7983 */ /* 0x000ee20000300800 */
[C---:B------:R-:W-:Y:S03]  /*74d0*/  HMMA.16816.F32 R16, R48.reuse, R6, R36 ;  /* 0x000000063010723c */ /* 0x040fe60000001824 */
[----:B------:R-:W3:Y:S04]  /*74e0*/  LDL.LU R9, [R1+0x258] ;  /* 0x0002580001097983 */ /* 0x000ee80000300800 */
[----:B------:R-:W3:Y:S01]  /*74f0*/  LDL.LU R8, [R1+0x25c] ;  /* 0x00025c0001087983 */ /* 0x000ee20000300800 */
[----:B------:R-:W-:Y:S03]  /*7500*/  HMMA.16816.F32 R4, R48, R46, R52 ;  /* 0x0000002e3004723c */ /* 0x000fe60000001834 */
[----:B------:R-:W3:Y:S11]  /*7510*/  LDL.LU R36, [R1+0x270] ;  /* 0x0002700001247983 */ /* 0x000ef60000300800 */
[----:B------:R-:W-:Y:S01]  /*7520*/  @!UPT UIADD3 URZ, URZ, URZ, URZ ;  /* 0x0000003f3f3ff290 */ /* 0x000fe2000fffe03f */
[----:B------:R-:W-:Y:S04]  /*7530*/  STL.64 [R1+0x2a0], R16 ;  /* 0x0002a01001007387 */ /* 0x000fe80000100a00 */
[----:B------:R-:W-:Y:S04]  /*7540*/  STL.64 [R1+0x2a8], R18 ;  /* 0x0002a81201007387 */ /* 0x000fe80000100a00 */
[----:B------:R-:W3:Y:S04]  /*7550*/  LDL.LU R37, [R1+0x274] ;  /* 0x0002740001257983 */ /* 0x000ee80000300800 */
[----:B------:R-:W-:Y:S04]  /*7560*/  STL.64 [R1+0x2e0], R4 ;  /* 0x0002e00401007387 */ /* 0x000fe80000100a00 */
[----:B------:R0:W-:Y:S04]  /*7570*/  STL.64 [R1+0x2e8], R6 ;  /* 0x0002e80601007387 */ /* 0x0001e80000100a00 */
[----:B------:R-:W3:Y:S04]  /*7580*/  LDL.LU R38, [R1+0x278] ;  /* 0x0002780001267983 */ /* 0x000ee80000300800 */
[----:B------:R-:W3:Y:S04]  /*7590*/  LDL.LU R39, [R1+0x27c] ;  /* 0x00027c0001277983 */ /* 0x000ee80000300800 */
[----:B0-----:R-:W3:Y:S04]  /*75a0*/  LDL.LU R7, [R1+0x290] ;  /* 0x0002900001077983 */ /* 0x001ee80000300800 */
[----:B------:R-:W3:Y:S04]  /*75b0*/  LDL.LU R6, [R1+0x294] ;  /* 0x0002940001067983 */ /* 0x000ee80000300800 */
[----:B------:R-:W3:Y:S04]  /*75c0*/  LDL.LU R5, [R1+0x298] ;  /* 0x0002980001057983 */ /* 0x000ee80000300800 */
[----:B------:R-:W3:Y:S04]  /*75d0*/  LDL.LU R4, [R1+0x29c] ;  /* 0x00029c0001047983 */ /* 0x000ee80000300800 */
[----:B------:R-:W3:Y:S04]  /*75e0*/  LDL.LU R52, [R1+0x2d0] ;  /* 0x0002d00001347983 */ /* 0x000ee80000300800 */
[----:B------:R-:W3:Y:S04]  /*75f0*/  LDL.LU R53, [R1+0x2d4] ;  /* 0x0002d40001357983 */ /* 0x000ee80000300800 */
[----:B------:R-:W0:Y:S01]  /*7600*/  LDSM.16.M88.4 R16, [R0+0x21200] ;  /* 0x021200000010783b */ /* 0x000e220000000200 */
[----:B--2---:R-:W-:-:S02]  /*7610*/  FMUL R44, R2, R41 ;  /* 0x00000029022c7220 */ /* 0x004fc40000400000 */
[----:B----4-:R-:W-:Y:S02]  /*7620*/  FMUL R45, R2, R40 ;  /* 0x00000028022d7220 */ /* 0x010fe40000400000 */
[C---:B------:R-:W-:Y:S02]  /*7630*/  FMUL R46, R61.reuse, R31 ;  /* 0x0000001f3d2e7220 */ /* 0x040fe40000400000 */
[----:B------:R-:W-:-:S07]  /*7640*/  FMUL R47, R61, R30 ;  /* 0x0000001e3d2f7220 */ /* 0x000fce0000400000 */
[----:B-1----:R-:W-:Y:S01]  /*7650*/  HMMA.16816.F32 R44, R56, R24, R44 ;  /* 0x00000018382c723c */ /* 0x002fe2000000182c */
[----:B------:R-:W2:Y:S04]  /*7660*/  LDL.LU R25, [R1+0x2d8] ;  /* 0x0002d80001197983 */ /* 0x000ea80000300800 */
[----:B------:R-:W4:Y:S01]  /*7670*/  LDL.LU R24, [R1+0x2dc] ;  /* 0x0002dc0001187983 */ /* 0x000f220000300800 */
[C---:B---3--:R-:W-:Y:S02]  /*7680*/  FMUL R30, R61.reuse, R15 ;  /* 0x0000000f3d1e7220 */ /* 0x048fe40000400000 */
[----:B------:R-:W-:Y:S02]  /*7690*/  FMUL R31, R61, R14 ;  /* 0x0000000e3d1f7220 */ /* 0x000fe40000400000 */
[----:B------:R-:W-:-:S02]  /*76a0*/  FMUL R32, R2, R13 ;  /* 0x0000000d02207220 */ /* 0x000fc40000400000 */
[C---:B------:R-:W-:Y:S02]  /*76b0*/  FMUL R33, R2.reuse, R12 ;  /* 0x0000000c02217220 */ /* 0x040fe40000400000 */
[----:B------:R-:W1:Y:S01]  /*76c0*/  LDSM.16.M88.4 R12, [R0+0x21400] ;  /* 0x02140000000c783b */ /* 0x000e620000000200 */
[C---:B------:R-:W-:Y:S02]  /*76d0*/  FMUL R34, R61.reuse, R9 ;  /* 0x000000093d227220 */ /* 0x040fe40000400000 */
[----:B------:R-:W-:Y:S02]  /*76e0*/  FMUL R35, R61, R8 ;  /* 0x000000083d237220 */ /* 0x000fe40000400000 */
[----:B------:R-:W3:Y:S01]  /*76f0*/  LDSM.16.M88.4 R8, [R0+0x21600] ;  /* 0x021600000008783b */ /* 0x000ee20000000200 */
[C---:B------:R-:W-:Y:S02]  /*7700*/  FMUL R28, R2.reuse, R28 ;  /* 0x0000001c021c7220 */ /* 0x040fe40000400000 */
[----:B------:R-:W-:-:S02]  /*7710*/  FMUL R29, R2, R29 ;  /* 0x0000001d021d7220 */ /* 0x000fc40000400000 */
[C---:B------:R-:W-:Y:S01]  /*7720*/  FMUL R36, R2.reuse, R36 ;  /* 0x0000002402247220 */ /* 0x040fe20000400000 */
[C---:B0-----:R-:W-:Y:S08]  /*7730*/  HMMA.16816.F32 R32, R56.reuse, R16, R32 ;  /* 0x000000103820723c */ /* 0x041ff00000001820 */
[----:B------:R-:W-:Y:S01]  /*7740*/  HMMA.16816.F32 R28, R56, R20, R28 ;  /* 0x00000014381c723c */ /* 0x000fe2000000181c */
[----:B------:R-:W-:-:S02]  /*7750*/  FMUL R37, R2, R37 ;  /* 0x0000002502257220 */ /* 0x000fc40000400000 */
[C---:B------:R-:W-:Y:S02]  /*7760*/  FMUL R38, R61.reuse, R38 ;  /* 0x000000263d267220 */ /* 0x040fe40000400000 */
[C---:B------:R-:W-:Y:S02]  /*7770*/  FMUL R39, R61.reuse, R39 ;  /* 0x000000273d277220 */ /* 0x040fe40000400000 */
[C---:B------:R-:W-:Y:S02]  /*7780*/  FMUL R40, R2.reuse, R7 ;  /* 0x0000000702287220 */ /* 0x040fe40000400000 */
[----:B------:R-:W-:Y:S02]  /*7790*/  FMUL R41, R2, R6 ;  /* 0x0000000602297220 */ /* 0x000fe40000400000 */
[C---:B------:R-:W-:Y:S02]  /*77a0*/  FMUL R42, R61.reuse, R5 ;  /* 0x000000053d2a7220 */ /* 0x040fe40000400000 */
[C---:B------:R-:W-:Y:S01]  /*77b0*/  FMUL R43, R61.reuse, R4 ;  /* 0x000000043d2b7220 */ /* 0x040fe20000400000 */
[C---:B-1----:R-:W-:Y:S01]  /*77c0*/  HMMA.16816.F32 R36, R56.reuse, R12, R36 ;  /* 0x0000000c3824723c */ /* 0x042fe20000001824 */
[----:B------:R-:W0:Y:S07]  /*77d0*/  LDSM.16.M88.4 R4, [R0+0x21800] ;  /* 0x021800000004783b */ /* 0x000e2e0000000200 */
[----:B---3--:R-:W-:Y:S08]  /*77e0*/  HMMA.16816.F32 R40, R56, R8, R40 ;  /* 0x000000083828723c */ /* 0x008ff00000001828 */
[C---:B------:R-:W-:Y:S08]  /*77f0*/  HMMA.16816.F32 R20, R48.reuse, R22, R28 ;  /* 0x000000163014723c */ /* 0x040ff0000000181c */
[C---:B------:R-:W-:Y:S08]  /*7800*/  HMMA.16816.F32 R16, R48.reuse, R18, R32 ;  /* 0x000000123010723c */ /* 0x040ff00000001820 */
[C---:B------:R-:W-:Y:S08]  /*7810*/  HMMA.16816.F32 R12, R48.reuse, R14, R36 ;  /* 0x0000000e300c723c */ /* 0x040ff00000001824 */
[----:B------:R-:W-:Y:S01]  /*7820*/  HMMA.16816.F32 R8, R48, R10, R40 ;  /* 0x0000000a3008723c */ /* 0x000fe20000001828 */
[----:B--2---:R-:W-:-:S02]  /*7830*/  FMUL R54, R61, R25 ;  /* 0x000000193d367220 */ /* 0x004fc40000400000 */
[----:B----4-:R-:W-:-:S05]  /*7840*/  FMUL R55, R61, R24 ;  /* 0x000000183d377220 */ /* 0x010fca0000400000 */
[----:B------:R-:W-:Y:S11]  /*7850*/  HMMA.16816.F32 R24, R48, R26, R44 ;  /* 0x0000001a3018723c */ /* 0x000ff6000000182c */
[----:B------:R-:W-:Y:S11]  /*7860*/  @!UPT UIADD3 URZ, URZ, URZ, URZ ;  /* 0x0000003f3f3ff290 */ /* 0x000ff6000fffe03f */
[----:B------:R-:W-:Y:S01]  /*7870*/  @!UPT UIADD3 URZ, URZ, URZ, URZ ;  /* 0x0000003f3f3ff290 */ /* 0x000fe2000fffe03f */
[----:B------:R-:W-:Y:S04]  /*7880*/  STL.64 [R1+0x1f0], R24 ;  /* 0x0001f01801007387 */ /* 0x000fe80000100a00 */
[----:B------:R-:W-:Y:S04]  /*7890*/  STL.64 [R1+0x1f8], R26 ;  /* 0x0001f81a01007387 */ /* 0x000fe80000100a00 */
[----:B------:R-:W-:Y:S04]  /*78a0*/  STL.64 [R1+0x220], R20 ;  /* 0x0002201401007387 */ /* 0x000fe80000100a00 */
[----:B------:R-:W-:Y:S04]  /*78b0*/  STL.64 [R1+0x228], R22 ;  /* 0x0002281601007387 */ /* 0x000fe80000100a00 */
[----:B------:R-:W-:Y:S04]  /*78c0*/  STL.64 [R1+0x250], R16 ;  /* 0x0002501001007387 */ /* 0x000fe80000100a00 */
[----:B------:R-:W-:Y:S04]  /*78d0*/  STL.64 [R1+0x258], R18 ;  /* 0x0002581201007387 */ /* 0x000fe80000100a00 */
[----:B------:R-:W2:Y:S04]  /*78e0*/  LDL.LU R33, [R1+0x1e0] ;  /* 0x0001e00001217983 */ /* 0x000ea80000300800 */
[----:B------:R-:W-:Y:S04]  /*78f0*/  STL.64 [R1+0x270], R12 ;  /* 0x0002700c01007387 */ /* 0x000fe80000100a00 */
[----:B------:R1:W-:Y:S04]  /*7900*/  STL.64 [R1+0x278], R14 ;  /* 0x0002780e01007387 */ /* 0x0003e80000100a00 */
[----:B------:R-:W3:Y:S04]  /*7910*/  LDL.LU R32, [R1+0x1e4] ;  /* 0x0001e40001207983 */ /* 0x000ee80000300800 */
[----:B------:R4:W-:Y:S04]  /*7920*/  STL.64 [R1+0x290], R8 ;  /* 0x0002900801007387 */ /* 0x0009e80000100a00 */
[----:B------:R-:W-:Y:S04]  /*7930*/  STL.64 [R1+0x298], R10 ;  /* 0x0002980a01007387 */ /* 0x000fe80000100a00 */
[----:B------:R-:W3:Y:S04]  /*7940*/  LDL.LU R31, [R1+0x1e8] ;  /* 0x0001e800011f7983 */ /* 0x000ee80000300800 */
[----:B------:R-:W3:Y:S01]  /*7950*/  LDL.LU R30, [R1+0x1ec] ;  /* 0x0001ec00011e7983 */ /* 0x000ee20000300800 */
[----:B------:R-:W-:-:S02]  /*7960*/  FMUL R52, R2, R52 ;  /* 0x0000003402347220 */ /* 0x000fc40000400000 */
[C---:B------:R-:W-:Y:S01]  /*7970*/  FMUL R53, R2.reuse, R53 ;  /* 0x0000003502357220 */ /* 0x040fe20000400000 */
[----:B------:R-:W3:Y:S04]  /*7980*/  LDL.LU R28, [R1+0x210] ;  /* 0x00021000011c7983 */ /* 0x000ee80000300800 */
[----:B------:R-:W3:Y:S02]  /*7990*/  LDL.LU R29, [R1+0x214] ;  /* 0x00021400011d7983 */ /* 0x000ee40000300800 */
[----:B0-----:R-:W-:Y:S02]  /*79a0*/  HMMA.16816.F32 R52, R56, R4, R52 ;  /* 0x000000043834723c */ /* 0x001fe40000001834 */
[----:B-1----:R-:W3:Y:S04]  /*79b0*/  LDL.LU R15, [R1+0x218] ;  /* 0x00021800010f7983 */ /* 0x002ee80000300800 */
[----:B------:R-:W3:Y:S04]  /*79c0*/  LDL.LU R14, [R1+0x21c] ;  /* 0x00021c00010e7983 */ /* 0x000ee80000300800 */
[----:B------:R-:W3:Y:S04]  /*79d0*/  LDL.LU R13, [R1+0x240] ;  /* 0x00024000010d7983 */ /* 0x000ee80000300800 */
[----:B------:R-:W3:Y:S04]  /*79e0*/  LDL.LU R12, [R1+0x244] ;  /* 0x00024400010c7983 */ /* 0x000ee80000300800 */
[----:B----4-:R-:W4:Y:S04]  /*79f0*/  LDL.LU R9, [R1+0x248] ;  /* 0x0002480001097983 */ /* 0x010f280000300800 */
[----:B------:R-:W4:Y:S02]  /*7a00*/  LDL.LU R8, [R1+0x24c] ;  /* 0x00024c0001087983 */ /* 0x000f240000300800 */
[----:B------:R-:W-:Y:S02]  /*7a10*/  HMMA.16816.F32 R4, R48, R6, R52 ;  /* 0x000000063004723c */ /* 0x000fe40000001834 */
[----:B------:R-:W0:Y:S04]  /*7a20*/  LDSM.16.M88.4 R24, [R0+0x21a00] ;  /* 0x021a00000018783b */ /* 0x000e280000000200 */
[----:B------:R-:W4:Y:S04]  /*7a30*/  LDL.LU R36, [R1+0x260] ;  /* 0x0002600001247983 */ /* 0x000f280000300800 */
[----:B------:R-:W4:Y:S04]  /*7a40*/  LDL.LU R37, [R1+0x264] ;  /* 0x0002640001257983 */ /* 0x000f280000300800 */
[----:B------:R-:W1:Y:S04]  /*7a50*/  LDSM.16.M88.4 R20, [R0+0x21c00] ;  /* 0x021c00000014783b */ /* 0x000e680000000200 */
[----:B------:R-:W0:Y:S05]  /*7a60*/  LDSM.16.M88.4 R16, [R0+0x21e00] ;  /* 0x021e00000010783b */ /* 0x000e2a0000000200 */
[----:B------:R1:W-:Y:S04]  /*7a70*/  STL.64 [R1+0x2d0], R4 ;  /* 0x0002d00401007387 */ /* 0x0003e80000100a00 */
[----:B------:R-:W-:Y:S04]  /*7a80*/  STL.64 [R1+0x2d8], R6 ;  /* 0x0002d80601007387 */ /* 0x000fe80000100a00 */
[----:B------:R-:W4:Y:S04]  /*7a90*/  LDL.LU R38, [R1+0x268] ;  /* 0x0002680001267983 */ /* 0x000f280000300800 */
[----:B------:R-:W4:Y:S04]  /*7aa0*/  LDL.LU R39, [R1+0x26c] ;  /* 0x00026c0001277983 */ /* 0x000f280000300800 */
[----:B------:R-:W4:Y:S04]  /*7ab0*/  LDL.LU R40, [R1+0x280] ;  /* 0x0002800001287983 */ /* 0x000f280000300800 */
[----:B------:R-:W4:Y:S04]  /*7ac0*/  LDL.LU R41, [R1+0x284] ;  /* 0x0002840001297983 */ /* 0x000f280000300800 */
[----:B-1----:R-:W4:Y:S04]  /*7ad0*/  LDL.LU R5, [R1+0x288] ;  /* 0x0002880001057983 */ /* 0x002f280000300800 */
[----:B------:R-:W4:Y:S04]  /*7ae0*/  LDL.LU R4, [R1+0x28c] ;  /* 0x00028c0001047983 */ /* 0x000f280000300800 */
[----:B------:R-:W4:Y:S04]  /*7af0*/  LDL.LU R52, [R1+0x2c0] ;  /* 0x0002c00001347983 */ /* 0x000f280000300800 */
[----:B------:R-:W4:Y:S01]  /*7b00*/  LDL.LU R53, [R1+0x2c4] ;  /* 0x0002c40001357983 */ /* 0x000f220000300800 */
[----:B--2---:R-:W-:-:S02]  /*7b10*/  FMUL R44, R2, R33 ;  /* 0x00000021022c7220 */ /* 0x004fc40000400000 */
[----:B---3--:R-:W-:Y:S02]  /*7b20*/  FMUL R45, R2, R32 ;  /* 0x00000020022d7220 */ /* 0x008fe40000400000 */
[C---:B------:R-:W-:Y:S02]  /*7b30*/  FMUL R46, R61.reuse, R31 ;  /* 0x0000001f3d2e7220 */ /* 0x040fe40000400000 */
[----:B------:R-:W-:-:S07]  /*7b40*/  FMUL R47, R61, R30 ;  /* 0x0000001e3d2f7220 */ /* 0x000fce0000400000 */
[----:B0-----:R-:W-:Y:S01]  /*7b50*/  HMMA.16816.F32 R44, R56, R24, R44 ;  /* 0x00000018382c723c */ /* 0x001fe2000000182c */
[----:B------:R-:W2:Y:S04]  /*7b60*/  LDL.LU R25, [R1+0x2c8] ;  /* 0x0002c80001197983 */ /* 0x000ea80000300800 */
[----:B------:R-:W3:Y:S01]  /*7b70*/  LDL.LU R24, [R1+0x2cc] ;  /* 0x0002cc0001187983 */ /* 0x000ee20000300800 */
[C---:B------:R-:W-:Y:S02]  /*7b80*/  FMUL R30, R61.reuse, R15 ;  /* 0x0000000f3d1e7220 */ /* 0x040fe40000400000 */
[----:B------:R-:W-:Y:S02]  /*7b90*/  FMUL R31, R61, R14 ;  /* 0x0000000e3d1f7220 */ /* 0x000fe40000400000 */
[----:B------:R-:W-:-:S02]  /*7ba0*/  FMUL R32, R2, R13 ;  /* 0x0000000d02207220 */ /* 0x000fc40000400000 */
[C---:B------:R-:W-:Y:S02]  /*7bb0*/  FMUL R33, R2.reuse, R12 ;  /* 0x0000000c02217220 */ /* 0x040fe40000400000 */
[----:B------:R-:W0:Y:S01]  /*7bc0*/  LDSM.16.M88.4 R12, [R0+0x22000] ;  /* 0x02200000000c783b */ /* 0x000e220000000200 */
[C---:B----4-:R-:W-:Y:S02]  /*7bd0*/  FMUL R34, R61.reuse, R9 ;  /* 0x000000093d227220 */ /* 0x050fe40000400000 */
[----:B------:R-:W-:Y:S02]  /*7be0*/  FMUL R35, R61, R8 ;  /* 0x000000083d237220 */ /* 0x000fe40000400000 */
[----:B------:R-:W1:Y:S01]  /*7bf0*/  LDSM.16.M88.4 R8, [R0+0x22200] ;  /* 0x022200000008783b */ /* 0x000e620000000200 */
[C---:B------:R-:W-:Y:S02]  /*7c00*/  FMUL R28, R2.reuse, R28 ;  /* 0x0000001c021c7220 */ /* 0x040fe40000400000 */
[----:B------:R-:W-:-:S02]  /*7c10*/  FMUL R29, R2, R29 ;  /* 0x0000001d021d7220 */ /* 0x000fc40000400000 */
[C---:B------:R-:W-:Y:S02]  /*7c20*/  FMUL R36, R2.reuse, R36 ;  /* 0x0000002402247220 */ /* 0x040fe40000400000 */
[----:B------:R-:W-:-:S03]  /*7c30*/  FMUL R37, R2, R37 ;  /* 0x0000002502257220 */ /* 0x000fc60000400000 */
[C---:B------:R-:W-:Y:S08]  /*7c40*/  HMMA.16816.F32 R28, R56.reuse, R20, R28 ;  /* 0x00000014381c723c */ /* 0x040ff0000000181c */
[----:B------:R-:W-:Y:S01]  /*7c50*/  HMMA.16816.F32 R32, R56, R16, R32 ;  /* 0x000000103820723c */ /* 0x000fe20000001820 */
[C---:B------:R-:W-:Y:S02]  /*7c60*/  FMUL R38, R61.reuse, R38 ;  /* 0x000000263d267220 */ /* 0x040fe40000400000 */
[----:B------:R-:W-:-:S02]  /*7c70*/  FMUL R39, R61, R39 ;  /* 0x000000273d277220 */ /* 0x000fc40000400000 */
[C---:B------:R-:W-:Y:S02]  /*7c80*/  FMUL R42, R61.reuse, R5 ;  /* 0x000000053d2a7220 */ /* 0x040fe40000400000 */
[----:B------:R-:W-:Y:S02]  /*7c90*/  FMUL R43, R61, R4 ;  /* 0x000000043d2b7220 */ /* 0x000fe40000400000 */
[----:B------:R-:W4:Y:S01]  /*7ca0*/  LDSM.16.M88.4 R4, [R0+0x22400] ;  /* 0x022400000004783b */ /* 0x000f220000000200 */
[C---:B------:R-:W-:Y:S01]  /*7cb0*/  FMUL R40, R2.reuse, R40 ;  /* 0x0000002802287220 */ /* 0x040fe20000400000 */
[----:B0-----:R-:W-:Y:S01]  /*7cc0*/  HMMA.16816.F32 R36, R56, R12, R36 ;  /* 0x0000000c3824723c */ /* 0x001fe20000001824 */
[----:B------:R-:W-:-:S07]  /*7cd0*/  FMUL R41, R2, R41 ;  /* 0x0000002902297220 */ /* 0x000fce0000400000 */
[----:B-1----:R-:W-:Y:S01]  /*7ce0*/  HMMA.16816.F32 R40, R56, R8, R40 ;  /* 0x000000083828723c */ /* 0x002fe20000001828 */
[C---:B------:R-:W-:Y:S02]  /*7cf0*/  FMUL R52, R2.reuse, R52 ;  /* 0x0000003402347220 */ /* 0x040fe40000400000 */
[----:B------:R-:W-:-:S05]  /*7d00*/  FMUL R53, R2, R53 ;  /* 0x0000003502357220 */ /* 0x000fca0000400000 */
[C---:B------:R-:W-:Y:S08]  /*7d10*/  HMMA.16816.F32 R20, R48.reuse, R22, R28 ;  /* 0x000000163014723c */ /* 0x040ff0000000181c */
[C---:B------:R-:W-:Y:S08]  /*7d20*/  HMMA.16816.F32 R16, R48.reuse, R18, R32 ;  /* 0x000000123010723c */ /* 0x040ff00000001820 */
[C---:B------:R-:W-:Y:S01]  /*7d30*/  HMMA.16816.F32 R12, R48.reuse, R14, R36 ;  /* 0x0000000e300c723c */ /* 0x040fe20000001824 */
[----:B------:R-:W-:Y:S07]  /*7d40*/  LDSM.16.M88.4 R36, [R0+0x22e00] ;  /* 0x022e00000024783b */ /* 0x000fee0000000200 */
[----:B------:R-:W-:Y:S01]  /*7d50*/  HMMA.16816.F32 R8, R48, R10, R40 ;  /* 0x0000000a3008723c */ /* 0x000fe20000001828 */
[----:B--2---:R-:W-:-:S02]  /*7d60*/  FMUL R54, R61, R25 ;  /* 0x000000193d367220 */ /* 0x004fc40000400000 */
[----:B---3--:R-:W-:-:S05]  /*7d70*/  FMUL R55, R61, R24 ;  /* 0x000000183d377220 */ /* 0x008fca0000400000 */
[----:B------:R-:W-:Y:S08]  /*7d80*/  HMMA.16816.F32 R24, R48, R26, R44 ;  /* 0x0000001a3018723c */ /* 0x000ff0000000182c */
[----:B----4-:R-:W-:Y:S11]  /*7d90*/  HMMA.16816.F32 R52, R56, R4, R52 ;  /* 0x000000043834723c */ /* 0x010ff60000001834 */
[----:B------:R-:W-:Y:S04]  /*7da0*/  @!UPT UIADD3 URZ, URZ, URZ, URZ ;  /* 0x0000003f3f3ff290 */ /* 0x000fe8000fffe03f */
[----:B------:R-:W-:Y:S04]  /*7db0*/  STL.64 [R1+0x1e0], R24 ;  /* 0x0001e01801007387 */ /* 0x000fe80000100a00 */
[----:B------:R0:W-:Y:S04]  /*7dc0*/  STL.64 [R1+0x1e8], R26 ;  /* 0x0001e81a01007387 */ /* 0x0001e80000100a00 */
[----:B------:R-:W-:Y:S04]  /*7dd0*/  STL.64 [R1+0x210], R20 ;  /* 0x0002101401007387 */ /* 0x000fe80000100a00 */
[----:B------:R-:W-:Y:S04]  /*7de0*/  STL.64 [R1+0x218], R22 ;  /* 0x0002181601007387 */ /* 0x000fe80000100a00 */
[----:B------:R-:W2:Y:S04]  /*7df0*/  LDL.LU R29, [R1] ;  /* 0x00000000011d7983 */ /* 0x000ea80000300800 */
[----:B------:R-:W-:Y:S04]  /*7e00*/  STL.64 [R1+0x240], R16 ;  /* 0x0002401001007387 */ /* 0x000fe80000100a00 */
[----:B------:R-:W-:Y:S04]  /*7e10*/  STL.64 [R1+0x248], R18 ;  /* 0x0002481201007387 */ /* 0x000fe80000100a00 */
[----:B------:R-:W3:Y:S04]  /*7e20*/  LDL.LU R28, [R1+0x4] ;  /* 0x00000400011c7983 */ /* 0x000ee80000300800 */
[----:B------:R-:W-:Y:S04]  /*7e30*/  STL.64 [R1+0x260], R12 ;  /* 0x0002600c01007387 */ /* 0x000fe80000100a00 */
[----:B------:R1:W-:Y:S04]  /*7e40*/  STL.64 [R1+0x268], R14 ;  /* 0x0002680e01007387 */ /* 0x0003e80000100a00 */
[----:B0-----:R-:W4:Y:S04]  /*7e50*/  LDL.LU R27, [R1+0x8] ;  /* 0x00000800011b7983 */ /* 0x001f280000300800 */
[----:B------:R-:W4:Y:S04]  /*7e60*/  LDL.LU R26, [R1+0xc] ;  /* 0x00000c00011a7983 */ /* 0x000f280000300800 */
[----:B------:R-:W4:Y:S01]  /*7e70*/  LDL.LU R4, [R1+0xf0] ;  /* 0x0000f00001047983 */ /* 0x000f220000300800 */
[----:B-1----:R-:W-:Y:S03]  /*7e80*/  HMMA.16816.F32 R12, R48, R6, R52 ;  /* 0x00000006300c723c */ /* 0x002fe60000001834 */
[----:B------:R-:W4:Y:S04]  /*7e90*/  LDL.LU R5, [R1+0xf4] ;  /* 0x0000f40001057983 */ /* 0x000f280000300800 */
[----:B------:R0:W-:Y:S04]  /*7ea0*/  STL.64 [R1+0x280], R8 ;  /* 0x0002800801007387 */ /* 0x0001e80000100a00 */
[----:B------:R1:W-:Y:S04]  /*7eb0*/  STL.64 [R1+0x288], R10 ;  /* 0x0002880a01007387 */ /* 0x0003e80000100a00 */
[----:B------:R-:W4:Y:S04]  /*7ec0*/  LDL.LU R25, [R1+0xf8] ;  /* 0x0000f80001197983 */ /* 0x000f280000300800 */
[----:B------:R-:W4:Y:S04]  /*7ed0*/  LDL.LU R24, [R1+0xfc] ;  /* 0x0000fc0001187983 */ /* 0x000f280000300800 */
[----:B0-----:R-:W4:Y:S04]  /*7ee0*/  LDL.LU R8, [R1+0x100] ;  /* 0x0001000001087983 */ /* 0x001f280000300800 */
[----:B------:R-:W4:Y:S04]  /*7ef0*/  LDL.LU R9, [R1+0x104] ;  /* 0x0001040001097983 */ /* 0x000f280000300800 */
[----:B------:R-:W-:Y:S04]  /*7f00*/  STL.64 [R1+0x2c0], R12 ;  /* 0x0002c00c01007387 */ /* 0x000fe80000100a00 */
[----:B------:R-:W-:Y:S04]  /*7f10*/  STL.64 [R1+0x2c8], R14 ;  /* 0x0002c80e01007387 */ /* 0x000fe80000100a00 */
[----:B-1----:R-:W4:Y:S04]  /*7f20*/  LDL.LU R10, [R1+0x108] ;  /* 0x00010800010a7983 */ /* 0x002f280000300800 */
[----:B------:R-:W4:Y:S04]  /*7f30*/  LDL.LU R11, [R1+0x10c] ;  /* 0x00010c00010b7983 */ /* 0x000f280000300800 */
[----:B------:R-:W0:Y:S04]  /*7f40*/  LDSM.16.M88.4 R12, [R0+0x22600] ;  /* 0x02260000000c783b */ /* 0x000e280000000200 */
[----:B------:R-:W-:Y:S04]  /*7f50*/  LDSM.16.M88.4 R20, [R0+0x22800] ;  /* 0x022800000014783b */ /* 0x000fe80000000200 */
[----:B------:R-:W1:Y:S04]  /*7f60*/  LDSM.16.M88.4 R16, [R0+0x22a00] ;  /* 0x022a00000010783b */ /* 0x000e680000000200 */
[----:B------:R0:W-:Y:S04]  /*7f70*/  STL.64 [R1+0x4a8], R50 ;  /* 0x0004a83201007387 */ /* 0x0001e80000100a00 */
[----:B------:R1:W-:Y:S01]  /*7f80*/  STL.64 [R1+0x4a0], R48 ;  /* 0x0004a03001007387 */ /* 0x0003e20000100a00 */
[----:B0-----:R-:W-:Y:S01]  /*7f90*/  MOV R51, R14 ;  /* 0x0000000e00337202 */ /* 0x001fe20000000f00 */
[----:B------:R-:W-:Y:S01]  /*7fa0*/  IMAD.MOV.U32 R50, RZ, RZ, R15 ;  /* 0x000000ffff327224 */ /* 0x000fe200078e000f */
[----:B-1----:R-:W-:Y:S01]  /*7fb0*/  MOV R49, R18 ;  /* 0x0000001200317202 */ /* 0x002fe20000000f00 */
[----:B------:R-:W-:-:S02]  /*7fc0*/  IMAD.MOV.U32 R48, RZ, RZ, R19 ;  /* 0x000000ffff307224 */ /* 0x000fc400078e0013 */
[C---:B--2---:R-:W-:Y:S02]  /*7fd0*/  FMUL R44, R2.reuse, R29 ;  /* 0x0000001d022c7220 */ /* 0x044fe40000400000 */
[C---:B---3--:R-:W-:Y:S02]  /*7fe0*/  FMUL R45, R2.reuse, R28 ;  /* 0x0000001c022d7220 */ /* 0x048fe40000400000 */
[C---:B----4-:R-:W-:Y:S02]  /*7ff0*/  FMUL R46, R61.reuse, R27 ;  /* 0x0000001b3d2e7220 */ /* 0x050fe40000400000 */
[----:B------:R-:W-:Y:S02]  /*8000*/  FMUL R47, R61, R26 ;  /* 0x0000001a3d2f7220 */ /* 0x000fe40000400000 */
[C---:B------:R-:W-:Y:S02]  /*8010*/  FMUL R4, R2.reuse, R4 ;  /* 0x0000000402047220 */ /* 0x040fe40000400000 */
[----:B------:R-:W-:-:S03]  /*8020*/  FMUL R5, R2, R5 ;  /* 0x0000000502057220 */ /* 0x000fc60000400000 */
[----:B------:R-:W-:Y:S01]  /*8030*/  HMMA.16816.F32 R44, R56, R12, R44 ;  /* 0x0000000c382c723c */ /* 0x000fe2000000182c */
[----:B------:R-:W2:Y:S04]  /*8040*/  LDL.LU R12, [R1+0x150] ;  /* 0x00015000010c7983 */ /* 0x000ea80000300800 */
[----:B------:R-:W3:Y:S04]  /*8050*/  LDL.LU R13, [R1+0x154] ;  /* 0x00015400010d7983 */ /* 0x000ee80000300800 */
[----:B------:R-:W4:Y:S01]  /*8060*/  LDL.LU R14, [R1+0x158] ;  /* 0x00015800010e7983 */ /* 0x000f220000300800 */
[----:B------:R-:W-:-:S03]  /*8070*/  FMUL R6, R61, R25 ;  /* 0x000000193d067220 */ /* 0x000fc60000400000 */
[----:B------:R-:W4:Y:S01]  /*8080*/  LDL.LU R15, [R1+0x15c] ;  /* 0x00015c00010f7983 */ /* 0x000f220000300800 */
[----:B------:R-:W-:-:S03]  /*8090*/  FMUL R7, R61, R24 ;  /* 0x000000183d077220 */ /* 0x000fc60000400000 */
[----:B------:R-:W0:Y:S04]  /*80a0*/  LDSM.16.M88.4 R24, [R0+0x22c00] ;  /* 0x022c00000018783b */ /* 0x000e280000000200 */
[----:B------:R-:W-:Y:S01]  /*80b0*/  HMMA.16816.F32 R4, R56, R20, R4 ;  /* 0x000000143804723c */ /* 0x000fe20000001804 */
[C---:B------:R-:W-:Y:S02]  /*80c0*/  FMUL R8, R2.reuse, R8 ;  /* 0x0000000802087220 */ /* 0x040fe40000400000 */
[----:B------:R-:W-:Y:S01]  /*80d0*/  FMUL R9, R2, R9 ;  /* 0x0000000902097220 */ /* 0x000fe20000400000 */
[----:B------:R-:W-:Y:S04]  /*80e0*/  STL.64 [R1+0x4b8], R46 ;  /* 0x0004b82e01007387 */ /* 0x000fe80000100a00 */
[----:B------:R-:W-:Y:S01]  /*80f0*/  STL.64 [R1+0x4b0], R44 ;  /* 0x0004b02c01007387 */ /* 0x000fe20000100a00 */
[----:B------:R-:W-:-:S02]  /*8100*/  FMUL R10, R61, R10 ;  /* 0x0000000a3d0a7220 */ /* 0x000fc40000400000 */
[----:B------:R-:W-:Y:S11]  /*8110*/  FMUL R11, R61, R11 ;  /* 0x0000000b3d0b7220 */ /* 0x000ff60000400000 */
[----:B------:R-:W-:Y:S01]  /*8120*/  @!UPT UIADD3 URZ, URZ, URZ, URZ ;  /* 0x0000003f3f3ff290 */ /* 0x000fe2000fffe03f */
[----:B------:R1:W-:Y:S01]  /*8130*/  STL.64 [R1+0x498], R6 ;  /* 0x0004980601007387 */ /* 0x0003e20000100a00 */
[----:B------:R-:W-:Y:S03]  /*8140*/  HMMA.16816.F32 R8, R56, R16, R8 ;  /* 0x000000103808723c */ /* 0x000fe60000001808 */
[----:B------:R0:W-:Y:S04]  /*8150*/  STL.64 [R1+0x490], R4 ;  /* 0x0004900401007387 */ /* 0x0001e80000100a00 */
[----:B------:R-:W4:Y:S04]  /*8160*/  LDL.LU R16, [R1+0x170] ;  /* 0x0001700001107983 */ /* 0x000f280000300800 */
[----:B------:R-:W4:Y:S04]  /*8170*/  LDL.LU R17, [R1+0x174] ;  /* 0x0001740001117983 */ /* 0x000f280000300800 */
[----:B------:R-:W4:Y:S04]  /*8180*/  LDL.LU R18, [R1+0x178] ;  /* 0x0001780001127983 */ /* 0x000f280000300800 */
[----:B------:R-:W4:Y:S04]  /*8190*/  LDL.LU R19, [R1+0x17c] ;  /* 0x00017c0001137983 */ /* 0x000f280000300800 */
[----:B------:R-:W4:Y:S04]  /*81a0*/  LDL.LU R20, [R1+0x190] ;  /* 0x0001900001147983 */ /* 0x000f280000300800 */
[----:B------:R-:W4:Y:S04]  /*81b0*/  LDL.LU R21, [R1+0x194] ;  /* 0x0001940001157983 */ /* 0x000f280000300800 */
[----:B-1----:R-:W4:Y:S04]  /*81c0*/  LDL.LU R7, [R1+0x198] ;  /* 0x0001980001077983 */ /* 0x002f280000300800 */
[----:B------:R-:W4:Y:S01]  /*81d0*/  LDL.LU R6, [R1+0x19c] ;  /* 0x00019c0001067983 */ /* 0x000f220000300800 */
[----:B0-----:R-:W-:Y:S01]  /*81e0*/  MOV R5, R38 ;  /* 0x0000002600057202 */ /* 0x001fe20000000f00 */
[----:B------:R-:W-:-:S02]  /*81f0*/  IMAD.MOV.U32 R4, RZ, RZ, R39 ;  /* 0x000000ffff047224 */ /* 0x000fc400078e0027 */
[----:B------:R-:W4:Y:S04]  /*8200*/  LDL.LU R34, [R1+0x34] ;  /* 0x0000340001227983 */ /* 0x000f280000300800 */
[----:B------:R-:W4:Y:S04]  /*8210*/  LDL.LU R29, [R1+0x38] ;  /* 0x00003800011d7983 */ /* 0x000f280000300800 */
[----:B------:R-:W-:Y:S04]  /*8220*/  STL.64 [R1+0x488], R10 ;  /* 0x0004880a01007387 */ /* 0x000fe80000100a00 */
[----:B------:R0:W-:Y:S04]  /*8230*/  STL.64 [R1+0x480], R8 ;  /* 0x0004800801007387 */ /* 0x0001e80000100a00 */
[----:B------:R-:W4:Y:S04]  /*8240*/  LDL.LU R35, [R1+0x1c] ;  /* 0x00001c0001237983 */ /* 0x000f280000300800 */
[----:B------:R-:W4:Y:S01]  /*8250*/  LDL.LU R28, [R1+0x20] ;  /* 0x00002000011c7983 */ /* 0x000f220000300800 */
[----:B0-----:R-:W-:-:S02]  /*8260*/  IMAD.MOV.U32 R9, RZ, RZ, R26 ;  /* 0x000000ffff097224 */ /* 0x001fc400078e001a */
[----:B------:R-:W-:Y:S02]  /*8270*/  IMAD.MOV.U32 R8, RZ, RZ, R27 ;  /* 0x000000ffff087224 */ /* 0x000fe400078e001b */
[----:B------:R-:W-:Y:S02]  /*8280*/  IMAD.MOV.U32 R43, RZ, RZ, R22 ;  /* 0x000000ffff2b7224 */ /* 0x000fe400078e0016 */
[----:B------:R-:W-:Y:S02]  /*8290*/  IMAD.MOV.U32 R42, RZ, RZ, R23 ;  /* 0x000000ffff2a7224 */ /* 0x000fe400078e0017 */
[C---:B--2---:R-:W-:Y:S02]  /*82a0*/  FMUL R12, R2.reuse, R12 ;  /* 0x0000000c020c7220 */ /* 0x044fe40000400000 */
[----:B---3--:R-:W-:Y:S02]  /*82b0*/  FMUL R13, R2, R13 ;  /* 0x0000000d020d7220 */ /* 0x008fe40000400000 */
[----:B----4-:R-:W-:-:S02]  /*82c0*/  FMUL R14, R61, R14 ;  /* 0x0000000e3d0e7220 */ /* 0x010fc40000400000 */
[----:B------:R-:W-:-:S07]  /*82d0*/  FMUL R15, R61, R15 ;  /* 0x0000000f3d0f7220 */ /* 0x000fce0000400000 */
[----:B------:R-:W-:Y:S01]  /*82e0*/  HMMA.16816.F32 R12, R56, R24, R12 ;  /* 0x00000018380c723c */ /* 0x000fe2000000180c */
[----:B------:R-:W2:Y:S04]  /*82f0*/  LDL.LU R24, [R1+0x1a0] ;  /* 0x0001a00001187983 */ /* 0x000ea80000300800 */
[----:B------:R-:W3:Y:S04]  /*8300*/  LDL.LU R25, [R1+0x1a4] ;  /* 0x0001a40001197983 */ /* 0x000ee80000300800 */
[----:B------:R-:W4:Y:S04]  /*8310*/  LDL.LU R26, [R1+0x1a8] ;  /* 0x0001a800011a7983 */ /* 0x000f280000300800 */
[----:B------:R-:W4:Y:S01]  /*8320*/  LDL.LU R27, [R1+0x1ac] ;  /* 0x0001ac00011b7983 */ /* 0x000f220000300800 */
[----:B------:R-:W-:-:S02]  /*8330*/  FMUL R16, R2, R16 ;  /* 0x0000001002107220 */ /* 0x000fc40000400000 */
[----:B------:R-:W-:Y:S02]  /*8340*/  FMUL R17, R2, R17 ;  /* 0x0000001102117220 */ /* 0x000fe40000400000 */
[C---:B------:R-:W-:Y:S02]  /*8350*/  FMUL R18, R61.reuse, R18 ;  /* 0x000000123d127220 */ /* 0x040fe40000400000 */
[----:B------:R-:W-:-:S07]  /*8360*/  FMUL R19, R61, R19 ;  /* 0x000000133d137220 */ /* 0x000fce0000400000 */
[C---:B------:R-:W-:Y:S01]  /*8370*/  HMMA.16816.F32 R16, R56.reuse, R36, R16 ;  /* 0x000000243810723c */ /* 0x040fe20000001810 */
[----:B------:R-:W0:Y:S01]  /*8380*/  LDSM.16.M88.4 R36, [R0+0x23000] ;  /* 0x023000000024783b */ /* 0x000e220000000200 */
[C---:B------:R-:W-:Y:S02]  /*8390*/  FMUL R20, R2.reuse, R20 ;  /* 0x0000001402147220 */ /* 0x040fe40000400000 */
[----:B------:R-:W-:Y:S02]  /*83a0*/  FMUL R21, R2, R21 ;  /* 0x0000001502157220 */ /* 0x000fe40000400000 */
[C---:B------:R-:W-:Y:S02]  /*83b0*/  FMUL R22, R61.reuse, R7 ;  /* 0x000000073d167220 */ /* 0x040fe40000400000 */
[----:B------:R-:W-:Y:S01]  /*83c0*/  FMUL R23, R61, R6 ;  /* 0x000000063d177220 */ /* 0x000fe20000400000 */
[----:B------:R-:W-:Y:S04]  /*83d0*/  STL.64 [R1+0x478], R14 ;  /* 0x0004780e01007387 */ /* 0x000fe80000100a00 */
[----:B------:R1:W-:Y:S04]  /*83e0*/  STL.64 [R1+0x470], R12 ;  /* 0x0004700c01007387 */ /* 0x0003e80000100a00 */
[----:B------:R-:W4:Y:S04]  /*83f0*/  LDL.LU R30, [R1+0x3c] ;  /* 0x00003c00011e7983 */ /* 0x000f280000300800 */
[----:B------:R-:W4:Y:S01]  /*8400*/  LDL.LU R31, [R1+0x2c] ;  /* 0x00002c00011f7983 */ /* 0x000f220000300800 */
[----:B0-----:R-:W-:Y:S03]  /*8410*/  HMMA.16816.F32 R20, R56, R36, R20 ;  /* 0x000000243814723c */ /* 0x001fe60000001814 */
[----:B------:R-:W-:Y:S04]  /*8420*/  STL.64 [R1+0x468], R18 ;  /* 0x0004681201007387 */ /* 0x000fe80000100a00 */
[----:B------:R-:W-:Y:S04]  /*8430*/  STL.64 [R1+0x460], R16 ;  /* 0x0004601001007387 */ /* 0x000fe80000100a00 */
[----:B------:R-:W0:Y:S11]  /*8440*/  LDSM.16.M88.4 R16, [R0+0x23200] ;  /* 0x023200000010783b */ /* 0x000e360000000200 */
[----:B------:R-:W-:Y:S01]  /*8450*/  @!UPT UIADD3 URZ, URZ, URZ, URZ ;  /* 0x0000003f3f3ff290 */ /* 0x000fe2000fffe03f */
[----:B------:R-:W-:Y:S04]  /*8460*/  STL.64 [R1+0x458], R22 ;  /* 0x0004581601007387 */ /* 0x000fe80000100a00 */
[----:B------:R-:W-:Y:S04]  /*8470*/  STL.64 [R1+0x450], R20 ;  /* 0x0004501401007387 */ /* 0x000fe80000100a00 */
[----:B-1----:R-:W4:Y:S04]  /*8480*/  LDL.LU R13, [R1+0x1b0] ;  /* 0x0001b000010d7983 */ /* 0x002f280000300800 */
[----:B------:R-:W4:Y:S04]  /*8490*/  LDL.LU R7, [R1+0x1b8] ;  /* 0x0001b80001077983 */ /* 0x000f280000300800 */
[----:B------:R-:W4:Y:S04]  /*84a0*/  LDL.LU R6, [R1+0x1bc] ;  /* 0x0001bc0001067983 */ /* 0x000f280000300800 */
[----:B------:R-:W4:Y:S01]  /*84b0*/  LDL.LU R12, [R1+0x1b4] ;  /* 0x0001b400010c7983 */ /* 0x000f220000300800 */
[----:B------:R-:W-:-:S02]  /*84c0*/  FADD R29, R29, R34 ;  /* 0x000000221d1d7221 */ /* 0x000fc40000000000 */
[----:B------:R-:W-:Y:S01]  /*84d0*/  FADD R28, R28, R35 ;  /* 0x000000231c1c7221 */ /* 0x000fe20000000000 */
[----:B------:R-:W4:Y:S01]  /*84e0*/  LDL.LU R34, [R1+0x40] ;  /* 0x0000400001227983 */ /* 0x000f220000300800 */
[----:B0-----:R-:W-:Y:S01]  /*84f0*/  MOV R11, R18 ;  /* 0x00000012000b7202 */ /* 0x001fe20000000f00 */
[----:B------:R-:W-:Y:S02]  /*8500*/  IMAD.MOV.U32 R10, RZ, RZ, R19 ;  /* 0x000000ffff0a7224 */ /* 0x000fe400078e0013 */
[----:B------:R-:W4:Y:S01]  /*8510*/  LDL.LU R35, [R1+0x30] ;  /* 0x0000300001237983 */ /* 0x000f220000300800 */
[----:B------:R-:W-:Y:S02]  /*8520*/  IMAD.MOV.U32 R15, RZ, RZ, R38 ;  /* 0x000000ffff0f7224 */ /* 0x000fe400078e0026 */
[----:B------:R-:W-:Y:S01]  /*8530*/  IMAD.MOV.U32 R14, RZ, RZ, R39 ;  /* 0x000000ffff0e7224 */ /* 0x000fe200078e0027 */
[----:B------:R-:W-:Y:S01]  /*8540*/  LDSM.16.M88.4 R20, [R0+0x23600] ;  /* 0x023600000014783b */ /* 0x000fe20000000200 */
[----:B--2---:R-:W-:-:S02]  /*8550*/  FMUL R24, R2, R24 ;  /* 0x0000001802187220 */ /* 0x004fc40000400000 */
[----:B---3--:R-:W-:Y:S02]  /*8560*/  FMUL R25, R2, R25 ;  /* 0x0000001902197220 */ /* 0x008fe40000400000 */
[C---:B----4-:R-:W-:Y:S02]  /*8570*/  FMUL R26, R61.reuse, R26 ;  /* 0x0000001a3d1a7220 */ /* 0x050fe40000400000 */
[----:B------:R-:W-:-:S07]  /*8580*/  FMUL R27, R61, R27 ;  /* 0x0000001b3d1b7220 */ /* 0x000fce0000400000 */
[----:B------:R-:W-:Y:S01]  /*8590*/  HMMA.16816.F32 R24, R56, R16, R24 ;  /* 0x000000103818723c */ /* 0x000fe20000001818 */
[----:B------:R-:W0:Y:S11]  /*85a0*/  LDSM.16.M88.4 R16, [R0+0x23400] ;  /* 0x023400000010783b */ /* 0x000e360000000200 */
[----:B------:R-:W-:Y:S11]  /*85b0*/  @!UPT UIADD3 URZ, URZ, URZ, URZ ;  /* 0x0000003f3f3ff290 */ /* 0x000ff6000fffe03f */
[----:B------:R1:W-:Y:S04]  /*85c0*/  STL.64 [R1+0x448], R26 ;  /* 0x0004481a01007387 */ /* 0x0003e80000100a00 */
[----:B------:R2:W-:Y:S04]  /*85d0*/  STL.64 [R1+0x440], R24 ;  /* 0x0004401801007387 */ /* 0x0005e80000100a00 */
[----:B------:R-:W3:Y:S04]  /*85e0*/  LDL.LU R38, [R1+0x18] ;  /* 0x0000180001267983 */ /* 0x000ee80000300800 */
[----:B------:R-:W4:Y:S04]  /*85f0*/  LDL.LU R39, [R1+0x10] ;  /* 0x0000100001277983 */ /* 0x000f280000300800 */
[----:B0-----:R0:W-:Y:S04]  /*8600*/  STL.64 [R1+0x68], R18 ;  /* 0x0000681201007387 */ /* 0x0011e80000100a00 */
[----:B------:R-:W3:Y:S04]  /*8610*/  LDL.LU R54, [R1+0x28] ;  /* 0x0000280001367983 */ /* 0x000ee80000300800 */
[----:B------:R-:W3:Y:S01]  /*8620*/  LDL.LU R55, [R1+0x14] ;  /* 0x0000140001377983 */ /* 0x000ee20000300800 */
[----:B------:R-:W-:-:S02]  /*8630*/  FADD R33, R30, R29 ;  /* 0x0000001d1e217221 */ /* 0x000fc40000000000 */
[----:B------:R-:W-:Y:S02]  /*8640*/  FADD R32, R31, R28 ;  /* 0x0000001c1f207221 */ /* 0x000fe40000000000 */
[C---:B------:R-:W-:Y:S02]  /*8650*/  FMUL R28, R2.reuse, R13 ;  /* 0x0000000d021c7220 */ /* 0x040fe40000400000 */
[----:B------:R-:W3:Y:S01]  /*8660*/  LDL.LU R13, [R1+0x1c0] ;  /* 0x0001c000010d7983 */ /* 0x000ee20000300800 */
[C---:B------:R-:W-:Y:S02]  /*8670*/  FMUL R30, R61.reuse, R7 ;  /* 0x000000073d1e7220 */ /* 0x040fe40000400000 */
[----:B------:R-:W-:Y:S02]  /*8680*/  FMUL R31, R61, R6 ;  /* 0x000000063d1f7220 */ /* 0x000fe40000400000 */
[----:B------:R-:W-:Y:S02]  /*8690*/  FMUL R29, R2, R12 ;  /* 0x0000000c021d7220 */ /* 0x000fe40000400000 */
[----:B------:R-:W3:Y:S04]  /*86a0*/  LDL.LU R12, [R1+0x1c4] ;  /* 0x0001c400010c7983 */ /* 0x000ee80000300800 */
[----:B------:R-:W3:Y:S04]  /*86b0*/  LDL.LU R7, [R1+0x1c8] ;  /* 0x0001c80001077983 */ /* 0x000ee80000300800 */
[----:B------:R-:W4:Y:S04]  /*86c0*/  LDL.LU R6, [R1+0x1cc] ;  /* 0x0001cc0001067983 */ /* 0x000f280000300800 */
[----:B-1----:R-:W4:Y:S04]  /*86d0*/  LDL.LU R27, [R1+0x1d0] ;  /* 0x0001d000011b7983 */ /* 0x002f280000300800 */
[----:B------:R-:W4:Y:S04]  /*86e0*/  LDL.LU R26, [R1+0x1d4] ;  /* 0x0001d400011a7983 */ /* 0x000f280000300800 */
[----:B--2---:R-:W2:Y:S04]  /*86f0*/  LDL.LU R25, [R1+0x1d8] ;  /* 0x0001d80001197983 */ /* 0x004ea80000300800 */
[----:B------:R-:W2:Y:S01]  /*8700*/  LDL.LU R24, [R1+0x1dc] ;  /* 0x0001dc0001187983 */ /* 0x000ea20000300800 */
[----:B------:R-:W-:Y:S01]  /*8710*/  HMMA.16816.F32 R28, R56, R16, R28 ;  /* 0x00000010381c723c */ /* 0x000fe2000000181c */
[----:B------:R-:W-:-:S02]  /*8720*/  FADD R37, R34, R33 ;  /* 0x0000002122257221 */ /* 0x000fc40000000000 */
[----:B------:R-:W-:Y:S11]  /*8730*/  FADD R36, R35, R32 ;  /* 0x0000002023247221 */ /* 0x000ff60000000000 */
[----:B------:R-:W-:Y:S09]  /*8740*/  @!UPT UIADD3 URZ, URZ, URZ, URZ ;  /* 0x0000003f3f3ff290 */ /* 0x000ff2000fffe03f */
[----:B------:R-:W-:Y:S04]  /*8750*/  STL.64 [R1+0x438], R30 ;  /* 0x0004381e01007387 */ /* 0x000fe80000100a00 */
[----:B------:R-:W-:Y:S04]  /*8760*/  STL.64 [R1+0x430], R28 ;  /* 0x0004301c01007387 */ /* 0x000fe80000100a00 */
[----:B------:R-:W2:Y:S04]  /*8770*/  LDL.LU R46, [R1+0x14c] ;  /* 0x00014c00012e7983 */ /* 0x000ea80000300800 */
[----:B------:R-:W2:Y:S04]  /*8780*/  LDL.LU R47, [R1+0x24] ;  /* 0x00002400012f7983 */ /* 0x000ea80000300800 */
[----:B0-----:R-:W2:Y:S04]  /*8790*/  LDL.LU R19, [R1+0x200] ;  /* 0x0002000001137983 */ /* 0x001ea80000300800 */
[----:B------:R-:W2:Y:S01]  /*87a0*/  LDL.LU R18, [R1+0x204] ;  /* 0x0002040001127983 */ /* 0x000ea20000300800 */
[----:B------:R-:W-:-:S02]  /*87b0*/  IMAD.MOV.U32 R17, RZ, RZ, R22 ;  /* 0x000000ffff117224 */ /* 0x000fc400078e0016 */
[----:B------:R-:W-:Y:S02]  /*87c0*/  IMAD.MOV.U32 R16, RZ, RZ, R23 ;  /* 0x000000ffff107224 */ /* 0x000fe400078e0017 */
[C---:B---3--:R-:W-:Y:S02]  /*87d0*/  FMUL R34, R61.reuse, R7 ;  /* 0x000000073d227220 */ /* 0x048fe40000400000 */
[----:B------:R-:W3:Y:S01]  /*87e0*/  LDL.LU R7, [R1+0x208] ;  /* 0x0002080001077983 */ /* 0x000ee20000300800 */
[----:B----4-:R-:W-:-:S03]  /*87f0*/  FMUL R35, R61, R6 ;  /* 0x000000063d237220 */ /* 0x010fc60000400000 */
[----:B------:R-:W4:Y:S01]  /*8800*/  LDL.LU R6, [R1+0x20c] ;  /* 0x00020c0001067983 */ /* 0x000f220000300800 */
[C---:B------:R-:W-:Y:S02]  /*8810*/  FMUL R32, R2.reuse, R13 ;  /* 0x0000000d02207220 */ /* 0x040fe40000400000 */
[----:B------:R-:W-:-:S07]  /*8820*/  FMUL R33, R2, R12 ;  /* 0x0000000c02217220 */ /* 0x000fce0000400000 */
[----:B------:R-:W-:Y:S01]  /*8830*/  HMMA.16816.F32 R32, R56, R20, R32 ;  /* 0x000000143820723c */ /* 0x000fe20000001820 */
[----:B------:R-:W0:Y:S01]  /*8840*/  LDSM.16.M88.4 R20, [R0+0x23800] ;  /* 0x023800000014783b */ /* 0x000e220000000200 */
[----:B------:R-:W-:Y:S02]  /*8850*/  FADD R41, R38, R37 ;  /* 0x0000002526297221 */ /* 0x000fe40000000000 */
[----:B------:R-:W-:Y:S02]  /*8860*/  FADD R40, R39, R36 ;  /* 0x0000002427287221 */ /* 0x000fe40000000000 */
[C---:B------:R-:W-:Y:S02]  /*8870*/  FMUL R36, R2.reuse, R27 ;  /* 0x0000001b02247220 */ /* 0x040fe40000400000 */
[----:B------:R-:W-:Y:S02]  /*8880*/  FMUL R37, R2, R26 ;  /* 0x0000001a02257220 */ /* 0x000fe40000400000 */
[----:B--2---:R-:W-:-:S02]  /*8890*/  FMUL R38, R61, R25 ;  /* 0x000000193d267220 */ /* 0x004fc40000400000 */
[----:B------:R-:W-:Y:S01]  /*88a0*/  FMUL R39, R61, R24 ;  /* 0x000000183d277220 */ /* 0x000fe20000400000 */
[----:B0-----:R-:W-:Y:S01]  /*88b0*/  MOV R13, R22 ;  /* 0x00000016000d7202 */ /* 0x001fe20000000f00 */
[----:B------:R-:W-:-:S05]  /*88c0*/  IMAD.MOV.U32 R12, RZ, RZ, R23 ;  /* 0x000000ffff0c7224 */ /* 0x000fca00078e0017 */
[----:B------:R-:W-:Y:S01]  /*88d0*/  HMMA.16816.F32 R36, R56, R20, R36 ;  /* 0x000000143824723c */ /* 0x000fe20000001824 */
[----:B------:R-:W0:Y:S01]  /*88e0*/  LDSM.16.M88.4 R20, [R0+0x23a00] ;  /* 0x023a00000014783b */ /* 0x000e220000000200 */
[----:B------:R-:W-:Y:S02]  /*88f0*/  FADD R41, R54, R41 ;  /* 0x0000002936297221 */ /* 0x000fe40000000000 */
[----:B------:R-:W-:Y:S02]  /*8900*/  FADD R40, R55, R40 ;  /* 0x0000002837287221 */ /* 0x000fe40000000000 */
[C---:B------:R-:W-:Y:S02]  /*8910*/  FMUL R52, R2.reuse, R19 ;  /* 0x0000001302347220 */ /* 0x040fe40000400000 */
[----:B------:R-:W-:Y:S02]  /*8920*/  FMUL R53, R2, R18 ;  /* 0x0000001202357220 */ /* 0x000fe40000400000 */
[----:B------:R-:W-:-:S02]  /*8930*/  IMAD.MOV.U32 R30, RZ, RZ, R11 ;  /* 0x000000ffff1e7224 */ /* 0x000fc400078e000b */
[----:B------:R-:W-:Y:S01]  /*8940*/  IMAD.MOV.U32 R31, RZ, RZ, R10 ;  /* 0x000000ffff1f7224 */ /* 0x000fe200078e000a */
[----:B------:R-:W-:Y:S01]  /*8950*/  MOV R10, R43 ;  /* 0x0000002b000a7202 */ /* 0x000fe20000000f00 */
[----:B------:R-:W-:Y:S02]  /*8960*/  IMAD.MOV.U32 R11, RZ, RZ, R42 ;  /* 0x000000ffff0b7224 */ /* 0x000fe400078e002a */
[----:B------:R-:W-:Y:S02]  /*8970*/  IMAD.MOV.U32 R18, RZ, RZ, R9 ;  /* 0x000000ffff127224 */ /* 0x000fe400078e0009 */
[----:B------:R-:W-:Y:S02]  /*8980*/  IMAD.MOV.U32 R19, RZ, RZ, R8 ;  /* 0x000000ffff137224 */ /* 0x000fe400078e0008 */
[----:B0-----:R-:W-:Y:S01]  /*8990*/  IMAD.MOV.U32 R29, RZ, RZ, R22 ;  /* 0x000000ffff1d7224 */ /* 0x001fe200078e0016 */
[----:B------:R-:W-:Y:S01]  /*89a0*/  MOV R22, R5 ;  /* 0x0000000500167202 */ /* 0x000fe20000000f00 */
[----:B------:R-:W-:-:S02]  /*89b0*/  IMAD.MOV.U32 R28, RZ, RZ, R23 ;  /* 0x000000ffff1c7224 */ /* 0x000fc400078e0017 */
[----:B------:R-:W-:Y:S02]  /*89c0*/  IMAD.MOV.U32 R23, RZ, RZ, R4 ;  /* 0x000000ffff177224 */ /* 0x000fe400078e0004 */
[C---:B---3--:R-:W-:Y:S02]  /*89d0*/  FMUL R54, R61.reuse, R7 ;  /* 0x000000073d367220 */ /* 0x048fe40000400000 */
[----:B----4-:R-:W-:-:S07]  /*89e0*/  FMUL R55, R61, R6 ;  /* 0x000000063d377220 */ /* 0x010fce0000400000 */
[----:B------:R-:W-:Y:S07]  /*89f0*/  HMMA.16816.F32 R52, R56, R20, R52 ;  /* 0x000000143834723c */ /* 0x000fee0000001834 */
[----:B------:R-:W-:Y:S02]  /*8a00*/  FADD R20, R47, R40 ;  /* 0x000000282f147221 */ /* 0x000fe40000000000 */
[----:B------:R-:W-:Y:S01]  /*8a10*/  FADD R21, R46, R41 ;  /* 0x000000292e157221 */ /* 0x000fe20000000000 */
[----:B------:R-:W2:Y:S04]  /*8a20*/  LDL.LU R40, [R1+0x230] ;  /* 0x0002300001287983 */ /* 0x000ea80000300800 */
[----:B------:R-:W3:Y:S04]  /*8a30*/  LDL.LU R41, [R1+0x234] ;  /* 0x0002340001297983 */ /* 0x000ee80000300800 */
[----:B------:R-:W4:Y:S04]  /*8a40*/  LDL.LU R42, [R1+0x238] ;  /* 0x00023800012a7983 */ /* 0x000f280000300800 */
[----:B------:R-:W4:Y:S04]  /*8a50*/  LDL.LU R43, [R1+0x23c] ;  /* 0x00023c00012b7983 */ /* 0x000f280000300800 */
[----:B------:R-:W4:Y:S04]  /*8a60*/  LDL.LU R9, [R1+0x2b0] ;  /* 0x0002b00001097983 */ /* 0x000f280000300800 */
[----:B------:R-:W4:Y:S04]  /*8a70*/  LDL.LU R8, [R1+0x2b4] ;  /* 0x0002b40001087983 */ /* 0x000f280000300800 */
[----:B------:R-:W4:Y:S04]  /*8a80*/  LDL.LU R5, [R1+0x2b8] ;  /* 0x0002b80001057983 */ /* 0x000f280000300800 */
[----:B------:R-:W4:Y:S04]  /*8a90*/  LDL.LU R4, [R1+0x2bc] ;  /* 0x0002bc0001047983 */ /* 0x000f280000300800 */
[----:B------:R-:W0:Y:S01]  /*8aa0*/  LDSM.16.M88.4 R44, [R0+0x23c00] ;  /* 0x023c0000002c783b */ /* 0x000e220000000200 */
[----:B------:R-:W-:Y:S01]  /*8ab0*/  IMAD.MOV.U32 R26, RZ, RZ, R15 ;  /* 0x000000ffff1a7224 */ /* 0x000fe200078e000f */
[----:B------:R-:W-:Y:S01]  /*8ac0*/  MOV R6, R51 ;  /* 0x0000003300067202 */ /* 0x000fe20000000f00 */
[----:B------:R-:W-:Y:S01]  /*8ad0*/  IMAD.MOV.U32 R27, RZ, RZ, R14 ;  /* 0x000000ffff1b7224 */ /* 0x000fe200078e000e */
[----:B------:R-:W-:Y:S01]  /*8ae0*/  MOV R14, R49 ;  /* 0x00000031000e7202 */ /* 0x000fe20000000f00 */
[----:B------:R-:W-:-:S02]  /*8af0*/  IMAD.MOV.U32 R7, RZ, RZ, R50 ;  /* 0x000000ffff077224 */ /* 0x000fc400078e0032 */
[----:B------:R-:W-:Y:S02]  /*8b00*/  IMAD.MOV.U32 R15, RZ, RZ, R48 ;  /* 0x000000ffff0f7224 */ /* 0x000fe400078e0030 */
[----:B------:R-:W1:Y:S01]  /*8b10*/  LDSM.16.M88.4 R48, [R0+0x23e00] ;  /* 0x023e00000030783b */ /* 0x000e620000000200 */
[----:B------:R-:W-:Y:S02]  /*8b20*/  FADD R3, R3, R21 ;  /* 0x0000001503037221 */ /* 0x000fe40000000000 */
[----:B------:R-:W-:Y:S02]  /*8b30*/  FADD R60, R60, R20 ;  /* 0x000000143c3c7221 */ /* 0x000fe40000000000 */
[----:B0-----:R-:W-:Y:S02]  /*8b40*/  IMAD.MOV.U32 R25, RZ, RZ, R46 ;  /* 0x000000ffff197224 */ /* 0x001fe400078e002e */
[----:B------:R-:W-:Y:S01]  /*8b50*/  IMAD.MOV.U32 R24, RZ, RZ, R47 ;  /* 0x000000ffff187224 */ /* 0x000fe200078e002f */
[----:B-1----:R-:W-:Y:S01]  /*8b60*/  MOV R21, R50 ;  /* 0x0000003200157202 */ /* 0x002fe20000000f00 */
[----:B------:R-:W-:-:S02]  /*8b70*/  IMAD.MOV.U32 R20, RZ, RZ, R51 ;  /* 0x000000ffff147224 */ /* 0x000fc400078e0033 */
[C---:B--2---:R-:W-:Y:S02]  /*8b80*/  FMUL R40, R2.reuse, R40 ;  /* 0x0000002802287220 */ /* 0x044fe40000400000 */
[----:B---3--:R-:W-:Y:S02]  /*8b90*/  FMUL R41, R2, R41 ;  /* 0x0000002902297220 */ /* 0x008fe40000400000 */
[C---:B----4-:R-:W-:Y:S02]  /*8ba0*/  FMUL R42, R61.reuse, R42 ;  /* 0x0000002a3d2a7220 */ /* 0x050fe40000400000 */
[----:B------:R-:W-:-:S07]  /*8bb0*/  FMUL R43, R61, R43 ;  /* 0x0000002b3d2b7220 */ /* 0x000fce0000400000 */
[----:B------:R-:W-:Y:S01]  /*8bc0*/  HMMA.16816.F32 R40, R56, R44, R40 ;  /* 0x0000002c3828723c */ /* 0x000fe20000001828 */
[----:B------:R-:W-:-:S06]  /*8bd0*/  FMUL R46, R61, R5 ;  /* 0x000000053d2e7220 */ /* 0x000fcc0000400000 */
[C---:B------:R-:W-:Y:S02]  /*8be0*/  FMUL R44, R2.reuse, R9 ;  /* 0x00000009022c7220 */ /* 0x040fe40000400000 */
[----:B------:R-:W-:Y:S02]  /*8bf0*/  FMUL R45, R2, R8 ;  /* 0x00000008022d7220 */ /* 0x000fe40000400000 */
[----:B------:R-:W-:-:S07]  /*8c00*/  FMUL R47, R61, R4 ;  /* 0x000000043d2f7220 */ /* 0x000fce0000400000 */
[----:B------:R-:W-:Y:S01]  /*8c10*/  HMMA.16816.F32 R56, R56, R48, R44 ;  /* 0x000000303838723c */ /* 0x000fe2000000182c */
[----:B------:R-:W2:Y:S04]  /*8c20*/  LDL.LU.64 R46, [R1+0x4b8] ;  /* 0x0004b800012e7983 */ /* 0x000ea80000300a00 */
[----:B------:R-:W2:Y:S04]  /*8c30*/  LDL.LU.64 R44, [R1+0x4b0] ;  /* 0x0004b000012c7983 */ /* 0x000ea80000300a00 */
[----:B------:R-:W2:Y:S04]  /*8c40*/  LDL.LU.64 R50, [R1+0x4a8] ;  /* 0x0004a80001327983 */ /* 0x000ea80000300a00 */
[----:B------:R-:W2:Y:S02]  /*8c50*/  LDL.LU.64 R48, [R1+0x4a0] ;  /* 0x0004a00001307983 */ /* 0x000ea40000300a00 */
[C---:B--2---:R-:W-:Y:S02]  /*8c60*/  HMMA.16816.F32 R44, R48.reuse, R6, R44 ;  /* 0x00000006302c723c */ /* 0x044fe4000000182c */
[----:B------:R-:W2:Y:S04]  /*8c70*/  LDL.LU.64 R6, [R1+0x498] ;  /* 0x0004980001067983 */ /* 0x000ea80000300a00 */
[----:B------:R-:W2:Y:S11]  /*8c80*/  LDL.LU.64 R4, [R1+0x490] ;  /* 0x0004900001047983 */ /* 0x000eb60000300a00 */
[----:B------:R-:W-:Y:S06]  /*8c90*/  @!UPT UIADD3 URZ, URZ, URZ, URZ ;  /* 0x0000003f3f3ff290 */ /* 0x000fec000fffe03f */
[----:B------:R-:W-:Y:S04]  /*8ca0*/  STL.64 [R1], R44 ;  /* 0x0000002c01007387 */ /* 0x000fe80000100a00 */
[----:B------:R0:W-:Y:S04]  /*8cb0*/  STL.64 [R1+0x8], R46 ;  /* 0x0000082e01007387 */ /* 0x0001e80000100a00 */
[----:B0-----:R-:W3:Y:S04]  /*8cc0*/  LDL R46, [R1+0xe8] ;  /* 0x0000e800012e7983 */ /* 0x001ee80000100800 */
[----:B------:R-:W4:Y:S01]  /*8cd0*/  LDL R47, [R1+0xe4] ;  /* 0x0000e400012f7983 */ /* 0x000f220000100800 */
[C---:B--2---:R-:W-:Y:S03]  /*8ce0*/  HMMA.16816.F32 R4, R48.reuse, R10, R4 ;  /* 0x0000000a3004723c */ /* 0x044fe60000001804 */
[----:B------:R-:W2:Y:S04]  /*8cf0*/  LDL.LU.64 R10, [R1+0x488] ;  /* 0x00048800010a7983 */ /* 0x000ea80000300a00 */
[----:B------:R-:W2:Y:S11]  /*8d00*/  LDL.LU.64 R8, [R1+0x480] ;  /* 0x0004800001087983 */ /* 0x000eb60000300a00 */
[----:B------:R-:W-:Y:S05]  /*8d10*/  @!UPT UIADD3 URZ, URZ, URZ, URZ ;  /* 0x0000003f3f3ff290 */ /* 0x000fea000fffe03f */
[----:B------:R-:W-:Y:S04]  /*8d20*/  STL.64 [R1+0xf0], R4 ;  /* 0x0000f00401007387 */ /* 0x000fe80000100a00 */
[----:B------:R0:W-:Y:S02]  /*8d30*/  STL.64 [R1+0xf8], R6 ;  /* 0x0000f80601007387 */ /* 0x0001e40000100a00 */
[----:B0-----:R-:W-:Y:S02]  /*8d40*/  IMAD.MOV.U32 R6, RZ, RZ, R13 ;  /* 0x000000ffff067224 */ /* 0x001fe400078e000d */
[----:B------:R-:W-:Y:S01]  /*8d50*/  IMAD.MOV.U32 R7, RZ, RZ, R12 ;  /* 0x000000ffff077224 */ /* 0x000fe200078e000c */
[C---:B--2---:R-:W-:Y:S01]  /*8d60*/  HMMA.16816.F32 R8, R48.reuse, R14, R8 ;  /* 0x0000000e3008723c */ /* 0x044fe20000001808 */
[----:B------:R-:W2:Y:S04]  /*8d70*/  LDL.LU.64 R14, [R1+0x478] ;  /* 0x00047800010e7983 */ /* 0x000ea80000300a00 */
[----:B------:R-:W2:Y:S11]  /*8d80*/  LDL.LU.64 R12, [R1+0x470] ;  /* 0x00047000010c7983 */ /* 0x000eb60000300a00 */
[----:B------:R-:W-:Y:S07]  /*8d90*/  @!UPT UIADD3 URZ, URZ, URZ, URZ ;  /* 0x0000003f3f3ff290 */ /* 0x000fee000fffe03f */
[----:B------:R-:W-:Y:S04]  /*8da0*/  STL.64 [R1+0x100], R8 ;  /* 0x0001000801007387 */ /* 0x000fe80000100a00 */
[----:B------:R0:W-:Y:S02]  /*8db0*/  STL.64 [R1+0x108], R10 ;  /* 0x0001080a01007387 */ /* 0x0001e40000100a00 */
[----:B0-----:R-:W-:Y:S01]  /*8dc0*/  MOV R10, R17 ;  /* 0x00000011000a7202 */ /* 0x001fe20000000f00 */
[----:B------:R-:W-:Y:S01]  /*8dd0*/  IMAD.MOV.U32 R11, RZ, RZ, R16 ;  /* 0x000000ffff0b7224 */ /* 0x000fe200078e0010 */
[C---:B--2---:R-:W-:Y:S01]  /*8de0*/  HMMA.16816.F32 R12, R48.reuse, R18, R12 ;  /* 0x00000012300c723c */ /* 0x044fe2000000180c */
[----:B------:R-:W2:Y:S04]  /*8df0*/  LDL.LU.64 R18, [R1+0x468] ;  /* 0x0004680001127983 */ /* 0x000ea80000300a00 */
[----:B------:R-:W2:Y:S11]  /*8e00*/  LDL.LU.64 R16, [R1+0x460] ;  /* 0x0004600001107983 */ /* 0x000eb60000300a00 */
[----:B------:R-:W-:Y:S07]  /*8e10*/  @!UPT UIADD3 URZ, URZ, URZ, URZ ;  /* 0x0000003f3f3ff290 */ /* 0x000fee000fffe03f */
        /* <DEDUP_REMOVED lines=25> */
[----:B------:R0:W-:Y:S04]  /*8fb0*/  STL.64 [R1+0x1a8], R26 ;  /* 0x0001a81a01007387 */ /* 0x0001e80000100a00 */
[----:B0-----:R-:W2:Y:S04]  /*8fc0*/  LDL.LU R26, [R1+0x68] ;  /* 0x00006800011a7983 */ /* 0x001ea80000300800 */
[----:B------:R-:W2:Y:S01]  /*8fd0*/  LDL.LU R27, [R1+0x6c] ;  /* 0x00006c00011b7983 */ /* 0x000ea20000300800 */
[C---:B------:R-:W-:Y:S03]  /*8fe0*/  HMMA.16816.F32 R4, R48.reuse, R6, R36 ;  /* 0x000000063004723c */ /* 0x040fe60000001824 */
[----:B------:R-:W0:Y:S04]  /*8ff0*/  SHFL.BFLY PT, R44, R3, 0x2, 0x1f ;  /* 0x0c401f00032c7f89 */ /* 0x000e2800000e0000 */
[----:B------:R-:W1:Y:S01]  /*9000*/  SHFL.BFLY PT, R45, R60, 0x2, 0x1f ;  /* 0x0c401f003c2d7f89 */ /* 0x000e6200000e0000 */
[C---:B--2---:R-:W-:Y:S08]  /*9010*/  HMMA.16816.F32 R28, R48.reuse, R26, R28 ;  /* 0x0000001a301c723c */ /* 0x044ff0000000181c */
[----:B------:R-:W-:Y:S11]  /*9020*/  HMMA.16816.F32 R24, R48, R10, R32 ;  /* 0x0000000a3018723c */ /* 0x000ff60000001820 */
[----:B------:R-:W-:Y:S04]  /*9030*/  @!UPT UIADD3 URZ, URZ, URZ, URZ ;  /* 0x0000003f3f3ff290 */ /* 0x000fe8000fffe03f */
[----:B------:R-:W-:Y:S04]  /*9040*/  STL.64 [R1+0x1b0], R28 ;  /* 0x0001b01c01007387 */ /* 0x000fe80000100a00 */
[----:B------:R-:W-:Y:S04]  /*9050*/  STL.64 [R1+0x1b8], R30 ;  /* 0x0001b81e01007387 */ /* 0x000fe80000100a00 */
[----:B------:R-:W2:Y:S04]  /*9060*/  LDL.LU R11, [R1+0x2fc] ;  /* 0x0002fc00010b7983 */ /* 0x000ea80000300800 */
[----:B------:R-:W-:Y:S04]  /*9070*/  STL.64 [R1+0x1c0], R24 ;  /* 0x0001c01801007387 */ /* 0x000fe80000100a00 */
[----:B------:R-:W-:Y:S04]  /*9080*/  STL.64 [R1+0x1c8], R26 ;  /* 0x0001c81a01007387 */ /* 0x000fe80000100a00 */
[----:B------:R-:W2:Y:S04]  /*9090*/  LDL.LU R10, [R1+0x300] ;  /* 0x00030000010a7983 */ /* 0x000ea80000300800 */
[----:B------:R0:W-:Y:S04]  /*90a0*/  STL.64 [R1+0x1d0], R4 ;  /* 0x0001d00401007387 */ /* 0x0001e80000100a00 */
[----:B------:R-:W-:Y:S01]  /*90b0*/  STL.64 [R1+0x1d8], R6 ;  /* 0x0001d80601007387 */ /* 0x000fe20000100a00 */
[----:B0-----:R-:W-:-:S03]  /*90c0*/  FADD R4, R3, R44 ;  /* 0x0000002c03047221 */ /* 0x001fc60000000000 */
[----:B------:R-:W2:Y:S01]  /*90d0*/  LDL.LU R3, [R1+0x428] ;  /* 0x0004280001037983 */ /* 0x000ea20000300800 */
[----:B-1----:R-:W-:-:S03]  /*90e0*/  FADD R5, R60, R45 ;  /* 0x0000002d3c057221 */ /* 0x002fc60000000000 */
[----:B------:R-:W2:Y:S01]  /*90f0*/  LDL.LU R60, [R1+0x424] ;  /* 0x00042400013c7983 */ /* 0x000ea20000300800 */
[C---:B------:R-:W-:Y:S03]  /*9100*/  HMMA.16816.F32 R20, R48.reuse, R22, R52 ;  /* 0x000000163014723c */ /* 0x040fe60000001834 */
[----:B------:R-:W0:Y:S04]  /*9110*/  SHFL.BFLY PT, R6, R4, 0x1, 0x1f ;  /* 0x0c201f0004067f89 */ /* 0x000e2800000e0000 */
[----:B------:R-:W1:Y:S04]  /*9120*/  S2R R9, SR_CTAID.X ;  /* 0x0000000000097919 */ /* 0x000e680000002500 */
[----:B------:R-:W3:Y:S01]  /*9130*/  SHFL.BFLY PT, R7, R5, 0x1, 0x1f ;  /* 0x0c201f0005077f89 */ /* 0x000ee200000e0000 */
[C---:B------:R-:W-:Y:S08]  /*9140*/  HMMA.16816.F32 R16, R48.reuse, R18, R40 ;  /* 0x000000123010723c */ /* 0x040ff00000001828 */
[----:B------:R-:W-:Y:S01]  /*9150*/  HMMA.16816.F32 R12, R48, R14, R56 ;  /* 0x0000000e300c723c */ /* 0x000fe20000001838 */
[----:B------:R-:W-:-:S02]  /*9160*/  UIADD3 UR4, UP0, UR4, 0x20, URZ ;  /* 0x0000002004047890 */ /* 0x000fc4000ff1e03f */
[----:B------:R2:W-:Y:S01]  /*9170*/  STL.64 [R1+0x200], R20 ;  /* 0x0002001401007387 */ /* 0x0005e20000100a00 */
[----:B0-----:R-:W-:-:S03]  /*9180*/  FADD R6, R4, R6 ;  /* 0x0000000604067221 */ /* 0x001fc60000000000 */
[----:B------:R0:W-:Y:S01]  /*9190*/  STL.64 [R1+0x208], R22 ;  /* 0x0002081601007387 */ /* 0x0001e20000100a00 */
[----:B-1----:R-:W-:Y:S01]  /*91a0*/  SHF.L.U32 R8, R9, 0x8, RZ ;  /* 0x0000000809087819 */ /* 0x002fe200000006ff */
[----:B------:R-:W-:Y:S01]  /*91b0*/  UIADD3.X UR5, URZ, UR5, URZ, UP0, !UPT ;  /* 0x000000053f057290 */ /* 0x000fe200087fe43f */
[----:B---3--:R-:W-:-:S05]  /*91c0*/  FADD R7, R5, R7 ;  /* 0x0000000705077221 */ /* 0x008fca0000000000 */
[----:B------:R0:W-:Y:S01]  /*91d0*/  STL.64 [R1+0x230], R16 ;  /* 0x0002301001007387 */ /* 0x0001e20000100a00 */
[----:B------:R-:W-:-:S03]  /*91e0*/  IADD3 R8, R8, 0x100, RZ ;  /* 0x0000010008087810 */ /* 0x000fc60007ffe0ff */
[----:B------:R0:W-:Y:S01]  /*91f0*/  STL.64 [R1+0x238], R18 ;  /* 0x0002381201007387 */ /* 0x0001e20000100a00 */
[----:B------:R-:W-:-:S03]  /*9200*/  ISETP.LE.U32.AND P0, PT, R8, UR4, PT ;  /* 0x0000000408007c0c */ /* 0x000fc6000bf03070 */
[----:B------:R0:W-:Y:S01]  /*9210*/  STL.64 [R1+0x2b0], R12 ;  /* 0x0002b00c01007387 */ /* 0x0001e20000100a00 */
[----:B------:R-:W-:-:S03]  /*9220*/  IMAD.U32 R8, RZ, RZ, UR5 ;  /* 0x00000005ff087e24 */ /* 0x000fc6000f8e00ff */
[----:B------:R0:W-:Y:S02]  /*9230*/  STL.64 [R1+0x2b8], R14 ;  /* 0x0002b80e01007387 */ /* 0x0001e40000100a00 */
[----:B------:R-:W-:Y:S01]  /*9240*/  ISETP.GE.U32.AND.EX P0, PT, R8, RZ, PT, P0 ;  /* 0x000000ff0800720c */ /* 0x000fe20003f06100 */
[----:B------:R-:W-:Y:S01]  /*9250*/  IMAD.MOV.U32 R9, RZ, RZ, 0x20 ;  /* 0x00000020ff097424 */ /* 0x000fe200078e00ff */
[----:B----4-:R-:W-:Y:S01]  /*9260*/  MOV R56, R47 ;  /* 0x0000002f00387202 */ /* 0x010fe20000000f00 */
[----:B------:R-:W-:Y:S02]  /*9270*/  IMAD.MOV.U32 R55, RZ, RZ, R46 ;  /* 0x000000ffff377224 */ /* 0x000fe400078e002e */
[----:B--2---:R-:W-:Y:S02]  /*9280*/  FFMA R11, R2, R11, R6 ;  /* 0x0000000b020b7223 */ /* 0x004fe40000000006 */
[----:B------:R0:W5:Y:S04]  /*9290*/  LDL.LU R2, [R1+0x420] ;  /* 0x0004200001027983 */ /* 0x0001680000300800 */
[----:B------:R0:W-:Y:S01]  /*92a0*/  STL [R1+0x2fc], R11 ;  /* 0x0002fc0b01007387 */ /* 0x0001e20000100800 */
[----:B------:R-:W-:-:S05]  /*92b0*/  FFMA R10, R61, R10, R7 ;  /* 0x0000000a3d0a7223 */ /* 0x000fca0000000007 */
[----:B------:R0:W-:Y:S01]  /*92c0*/  STL [R1+0x300], R10 ;  /* 0x0003000a01007387 */ /* 0x0001e20000100800 */
[C---:B------:R-:W-:Y:S02]  /*92d0*/  IMAD R3, R9.reuse, c[0x0][0x1b4], R3 ;  /* 0x00006d0009037a24 */ /* 0x040fe400078e0203 */
[----:B------:R-:W-:Y:S01]  /*92e0*/  IMAD R60, R9, c[0x0][0x1a4], R60 ;  /* 0x00006900093c7a24 */ /* 0x000fe200078e023c */
[----:B0-----:R-:W-:Y:S01]  /*92f0*/  @P0 CALL.REL.NOINC `(.L_x_1) ;  /* 0x0000001000000944 */ /* 0x001fe20003c00000 */
[----:B------:R-:W-:Y:S05]  /*9300*/  BRA `(.L_x_2) ;  /* 0xffffbe2000007947 */ /* 0x000fea000383ffff */
.L_x_1:
[----:B------:R-:W-:Y:S02]  /*9310*/  IMAD.MOV.U32 R0, RZ, RZ, R47 ;  /* 0x000000ffff007224 */ /* 0x000fe400078e002f */
[----:B-----5:R-:W-:-:S03]  /*9320*/  IMAD.MOV.U32 R2, RZ, RZ, R46 ;  /* 0x000000ffff027224 */ /* 0x020fc600078e002e */
[----:B------:R0:W-:Y:S04]  /*9330*/  STL [R1+0x304], R0 ;  /* 0x0003040001007387 */ /* 0x0001e80000100800 */
[----:B------:R0:W-:Y:S02]  /*9340*/  STL [R1+0x308], R2 ;  /* 0x0003080201007387 */ /* 0x0001e40000100800 */
.L_x_0:
[----:B-1----:R-:W2:Y:S04]  /*9350*/  LDL.LU R8, [R1+0x300] ;  /* 0x0003000001087983 */ /* 0x002ea80000300800 */
[----:B------:R-:W3:Y:S01]  /*9360*/  LDL.LU R7, [R1+0x2fc] ;  /* 0x0002fc0001077983 */ /* 0x000ee20000300800 */
[----:B------:R-:W-:-:S03]  /*9370*/  MOV R6, 0x3dc6b27f ;  /* 0x3dc6b27f00067802 */ /* 0x000fc60000000f00 */
[----:B------:R-:W1:Y:S04]  /*9380*/  S2R R9, SR_TID.X ;  /* 0x0000000000097919 */ /* 0x000e680000002100 */
[----:B------:R-:W4:Y:S04]  /*9390*/  S2R R12, SR_CTAID.X ;  /* 0x00000000000c7919 */ /* 0x000f280000002500 */
[----:B------:R-:W-:Y:S01]  /*93a0*/  BAR.SYNC.DEFER_BLOCKING 0x0 ;  /* 0x0000000000007b1d */ /* 0x000fe20000010000 */
[C---:B0--3--:R-:W-:Y:S01]  /*93b0*/  FMUL R2, R7.reuse, 8388608 ;  /* 0x4b00000007027820 */ /* 0x049fe20000400000 */
[----:B------:R-:W-:-:S04]  /*93c0*/  FSETP.GEU.AND P0, PT, R7, 1.175494350822287508e-38, PT ;  /* 0x008000000700780b */ /* 0x000fc80003f0e000 */
[----:B------:R-:W-:Y:S01]  /*93d0*/  STL [R1+0x4cc], R7 ;  /* 0x0004cc0701007387 */ /* 0x000fe20000100800 */
[----:B------:R-:W-:Y:S02]  /*93e0*/  FSEL R2, R2, R7, !P0 ;  /* 0x0000000702027208 */ /* 0x000fe40004000000 */
[----:B------:R-:W-:Y:S02]  /*93f0*/  FSEL R3, RZ, -23, P0 ;  /* 0xc1b80000ff037808 */ /* 0x000fe40000000000 */
[C---:B------:R-:W-:Y:S02]  /*9400*/  IADD3 R0, R2.reuse, -0x3f3504f3, RZ ;  /* 0xc0cafb0d02007810 */ /* 0x040fe40007ffe0ff */
[----:B------:R-:W-:Y:S02]  /*9410*/  ISETP.GE.U32.AND P0, PT, R2, 0x7f800000, PT ;  /* 0x7f8000000200780c */ /* 0x000fe40003f06070 */
[----:B------:R-:W-:-:S04]  /*9420*/  LOP3.LUT R0, R0, 0xff800000, RZ, 0xc0, !PT ;  /* 0xff80000000007812 */ /* 0x000fc800078ec0ff */
[----:B------:R0:W3:Y:S02]  /*9430*/  I2F R4, R0 ;  /* 0x0000000000047306 */ /* 0x0000e40000201400 */
[----:B0-----:R-:W-:-:S04]  /*9440*/  IMAD.IADD R0, R2, 0x1, -R0 ;  /* 0x0000000102007824 */ /* 0x001fc800078e0a00 */
[----:B------:R-:W-:Y:S02]  /*9450*/  FADD R0, R0, -1 ;  /* 0xbf80000000007421 */ /* 0x000fe40000000000 */
[----:B---3--:R-:W-:Y:S02]  /*9460*/  FFMA.FTZ R4, R4, 1.1920928955078125e-07, R3 ;  /* 0x3400000004047823 */ /* 0x008fe40000010003 */
[----:B------:R-:W-:-:S04]  /*9470*/  FFMA.FTZ R3, R0, R6, -0.16845393180847167969 ;  /* 0xbe2c7f3000037423 */ /* 0x000fc80000010006 */
[----:B------:R-:W-:-:S04]  /*9480*/  FFMA.FTZ R3, R0, R3, 0.1716887056827545166 ;  /* 0x3e2fcf2a00037423 */ /* 0x000fc80000010003 */
[----:B------:R-:W-:-:S04]  /*9490*/  FFMA.FTZ R3, R0, R3, -0.17900948226451873779 ;  /* 0xbe374e4300037423 */ /* 0x000fc80000010003 */
[----:B------:R-:W-:-:S04]  /*94a0*/  FFMA.FTZ R3, R0, R3, 0.20512372255325317383 ;  /* 0x3e520bf400037423 */ /* 0x000fc80000010003 */
[----:B------:R-:W-:-:S04]  /*94b0*/  FFMA.FTZ R3, R0, R3, -0.24046532809734344482 ;  /* 0xbe763c8b00037423 */ /* 0x000fc80000010003 */
[----:B------:R-:W-:-:S04]  /*94c0*/  FFMA.FTZ R3, R0, R3, 0.28857114911079406738 ;  /* 0x3e93bf9900037423 */ /* 0x000fc80000010003 */
[----:B------:R-:W-:-:S04]  /*94d0*/  FFMA.FTZ R3, R0, R3, -0.36067417263984680176 ;  /* 0xbeb8aa4900037423 */ /* 0x000fc80000010003 */
[----:B------:R-:W-:-:S04]  /*94e0*/  FFMA.FTZ R3, R0, R3, 0.48089820146560668945 ;  /* 0x3ef6384a00037423 */ /* 0x000fc80000010003 */
[----:B------:R-:W-:-:S04]  /*94f0*/  FFMA.FTZ R3, R0, R3, -0.72134751081466674805 ;  /* 0xbf38aa3b00037423 */ /* 0x000fc80000010003 */
[----:B------:R-:W-:-:S04]  /*9500*/  FMUL R3, R0, R3 ;  /* 0x0000000300037220 */ /* 0x000fc80000400000 */
[----:B------:R-:W-:-:S04]  /*9510*/  FMUL R3, R0, R3 ;  /* 0x0000000300037220 */ /* 0x000fc80000400000 */
[----:B------:R-:W-:Y:S02]  /*9520*/  FFMA.FTZ R0, R0, 1.4426950216293334961, R3 ;  /* 0x3fb8aa3b00007823 */ /* 0x000fe40000010003 */
[----:B--2---:R-:W-:Y:S02]  /*9530*/  IMAD.MOV.U32 R3, RZ, RZ, R8 ;  /* 0x000000ffff037224 */ /* 0x004fe400078e0008 */
[----:B------:R-:W-:Y:S01]  /*9540*/  FADD R5, R4, R0 ;  /* 0x0000000004057221 */ /* 0x000fe20000000000 */
[----:B------:R-:W0:Y:S01]  /*9550*/  S2R R8, SR_TID.X ;  /* 0x0000000000087919 */ /* 0x000e220000002100 */
[----:B------:R-:W-:Y:S01]  /*9560*/  @P0 IMAD.MOV.U32 R0, RZ, RZ, 0x7f800000 ;  /* 0x7f800000ff000424 */ /* 0x000fe200078e00ff */
[----:B------:R-:W-:-:S03]  /*9570*/  FSETP.GEU.AND P1, PT, R3, 1.175494350822287508e-38, PT ;  /* 0x008000000300780b */ /* 0x000fc60003f2e000 */
[C---:B------:R-:W-:Y:S01]  /*9580*/  @P0 FFMA.FTZ R5, R2.reuse, R0, +INF ;  /* 0x7f80000002050423 */ /* 0x040fe20000010000 */
[----:B------:R-:W-:Y:S01]  /*9590*/  FSETP.NEU.AND P0, PT, R2, RZ, PT ;  /* 0x000000ff0200720b */ /* 0x000fe20003f0d000 */
[----:B------:R-:W-:Y:S01]  /*95a0*/  FMUL R0, R3, 8388608 ;  /* 0x4b00000003007820 */ /* 0x000fe20000400000 */
[----:B------:R-:W-:Y:S02]  /*95b0*/  FSEL R2, RZ, -23, P1 ;  /* 0xc1b80000ff027808 */ /* 0x000fe40000800000 */
[----:B------:R2:W-:Y:S02]  /*95c0*/  STL [R1+0x2f4], R5 ;  /* 0x0002f40501007387 */ /* 0x0005e40000100800 */
[----:B--2---:R-:W-:-:S04]  /*95d0*/  FSEL R5, R0, R3, !P1 ;  /* 0x0000000300057208 */ /* 0x004fc80004800000 */
[----:B------:R-:W-:Y:S01]  /*95e0*/  IADD3 R0, R5, -0x3f3504f3, RZ ;  /* 0xc0cafb0d05007810 */ /* 0x000fe20007ffe0ff */
[----:B------:R2:W-:Y:S01]  /*95f0*/  STL [R1+0x30], R5 ;  /* 0x0000300501007387 */ /* 0x0005e20000100800 */
[----:B0-----:R-:W-:Y:S02]  /*9600*/  LOP3.LUT R11, R8, 0x1c, RZ, 0xc0, !PT ;  /* 0x0000001c080b7812 */ /* 0x001fe400078ec0ff */
[----:B------:R-:W-:Y:S02]  /*9610*/  LOP3.LUT R0, R0, 0xff800000, RZ, 0xc0, !PT ;  /* 0xff80000000007812 */ /* 0x000fe400078ec0ff */
[C---:B------:R-:W-:Y:S02]  /*9620*/  LOP3.LUT R10, R8.reuse, 0x1e0, RZ, 0xc0, !PT ;  /* 0x000001e0080a7812 */ /* 0x040fe400078ec0ff */
[----:B------:R0:W2:Y:S01]  /*9630*/  I2F R4, R0 ;  /* 0x0000000000047306 */ /* 0x0000a20000201400 */
[----:B------:R-:W-:Y:S02]  /*9640*/  LOP3.LUT R8, R8, 0x3, RZ, 0xc0, !PT ;  /* 0x0000000308087812 */ /* 0x000fe400078ec0ff */
[----:B------:R-:W-:-:S02]  /*9650*/  LEA R60, R10, R11, 0x1 ;  /* 0x0000000b0a3c7211 */ /* 0x000fc400078e08ff */
[----:B------:R-:W3:Y:S03]  /*9660*/  S2R R11, SR_TID.X ;  /* 0x00000000000b7919 */ /* 0x000ee60000002100 */
[----:B------:R-:W-:Y:S02]  /*9670*/  IMAD.SHL.U32 R60, R60, 0x4, RZ ;  /* 0x000000043c3c7824 */ /* 0x000fe400078e00ff */
[----:B0-----:R-:W-:-:S04]  /*9680*/  IMAD.IADD R0, R5, 0x1, -R0 ;  /* 0x0000000105007824 */ /* 0x001fc800078e0a00 */
[----:B------:R-:W-:Y:S02]  /*9690*/  FADD R0, R0, -1 ;  /* 0xbf80000000007421 */ /* 0x000fe40000000000 */
[----:B--2---:R-:W-:Y:S02]  /*96a0*/  FFMA.FTZ R5, R4, 1.1920928955078125e-07, R2 ;  /* 0x3400000004057823 */ /* 0x004fe40000010002 */
[C---:B------:R-:W-:Y:S02]  /*96b0*/  FFMA.FTZ R2, R0.reuse, R6, -0.16845393180847167969 ;  /* 0xbe2c7f3000027423 */ /* 0x040fe40000010006 */
[----:B-1----:R-:W-:Y:S02]  /*96c0*/  IMAD.SHL.U32 R4, R9, 0x400, RZ ;  /* 0x0000040009047824 */ /* 0x002fe400078e00ff */
[----:B------:R-:W-:-:S03]  /*96d0*/  FFMA.FTZ R2, R0, R2, 0.1716887056827545166 ;  /* 0x3e2fcf2a00027423 */ /* 0x000fc60000010002 */
[----:B------:R-:W-:Y:S01]  /*96e0*/  LOP3.LUT R4, R4, 0x6000, RZ, 0xc0, !PT ;  /* 0x0000600004047812 */ /* 0x000fe200078ec0ff */
[----:B------:R-:W-:Y:S01]  /*96f0*/  FFMA.FTZ R2, R0, R2, -0.17900948226451873779 ;  /* 0xbe374e4300027423 */ /* 0x000fe20000010002 */
[----:B---3--:R-:W-:-:S03]  /*9700*/  LOP3.LUT R10, R11, 0x1ff, RZ, 0xc0, !PT ;  /* 0x000001ff0b0a7812 */ /* 0x008fc600078ec0ff */
[----:B------:R-:W-:Y:S01]  /*9710*/  FFMA.FTZ R2, R0, R2, 0.20512372255325317383 ;  /* 0x3e520bf400027423 */ /* 0x000fe20000010002 */
[----:B----4-:R-:W-:Y:S01]  /*9720*/  PRMT R7, R11, 0x6540, R12 ;  /* 0x000065400b077816 */ /* 0x010fe2000000000c */
[----:B------:R-:W-:Y:S02]  /*9730*/  IMAD R4, R8, 0x20, R4 ;  /* 0x0000002008047824 */ /* 0x000fe400078e0204 */
[----:B------:R-:W-:Y:S01]  /*9740*/  FFMA.FTZ R2, R0, R2, -0.24046532809734344482 ;  /* 0xbe763c8b00027423 */ /* 0x000fe20000010002 */
[----:B------:R-:W0:Y:S02]  /*9750*/  S2R R8, SR_CTAID.Y ;  /* 0x0000000000087919 */ /* 0x000e240000002600 */
[----:B------:R-:W-:Y:S01]  /*9760*/  LOP3.LUT R60, R4, R60, RZ, 0x3c, !PT ;  /* 0x0000003c043c7212 */ /* 0x000fe200078e3cff */
[----:B------:R-:W-:Y:S01]  /*9770*/  FFMA.FTZ R2, R0, R2, 0.28857114911079406738 ;  /* 0x3e93bf9900027423 */ /* 0x000fe20000010002 */
[----:B------:R-:W-:-:S03]  /*9780*/  SHF.L.U32 R4, R9, 0xc, RZ ;  /* 0x0000000c09047819 */ /* 0x000fc600000006ff */
[----:B------:R-:W-:Y:S01]  /*9790*/  FFMA.FTZ R2, R0, R2, -0.36067417263984680176 ;  /* 0xbeb8aa4900027423 */ /* 0x000fe20000010002 */
[----:B------:R-:W-:Y:S01]  /*97a0*/  LOP3.LUT R4, R4, 0x6000, RZ, 0xc0, !PT ;  /* 0x0000600004047812 */ /* 0x000fe200078ec0ff */
[----:B------:R-:W-:Y:S02]  /*97b0*/  STL [R1+0x4a0], R60 ;  /* 0x0004a03c01007387 */ /* 0x000fe40000100800 */
[----:B------:R-:W-:Y:S02]  /*97c0*/  FFMA.FTZ R2, R0, R2, 0.48089820146560668945 ;  /* 0x3ef6384a00027423 */ /* 0x000fe40000010002 */
[----:B------:R-:W-:Y:S02]  /*97d0*/  IMAD R10, R10, 0x10, R4 ;  /* 0x000000100a0a7824 */ /* 0x000fe400078e0204 */
[----:B------:R-:W-:-:S04]  /*97e0*/  FFMA.FTZ R2, R0, R2, -0.72134751081466674805 ;  /* 0xbf38aa3b00027423 */ /* 0x000fc80000010002 */
[----:B------:R-:W-:-:S04]  /*97f0*/  FMUL R2, R0, R2 ;  /* 0x0000000200027220 */ /* 0x000fc80000400000 */
[----:B------:R-:W-:Y:S02]  /*9800*/  FMUL R2, R0, R2 ;  /* 0x0000000200027220 */ /* 0x000fe40000400000 */
[----:B0-----:R-:W-:Y:S02]  /*9810*/  IMAD R6, R8, c[0x0][0x1c0], RZ ;  /* 0x0000700008067a24 */ /* 0x001fe400078e02ff */
[----:B------:R-:W-:Y:S02]  /*9820*/  FFMA.FTZ R4, R0, 1.4426950216293334961, R2 ;  /* 0x3fb8aa3b00047823 */ /* 0x000fe40000010002 */
[----:B------:R-:W-:Y:S01]  /*9830*/  IMAD R2, R7, c[0x0][0x1c4], RZ ;  /* 0x0000710007027a24 */ /* 0x000fe200078e02ff */
[----:B------:R-:W-:Y:S01]  /*9840*/  SHF.L.U32 R7, R9, 0x3, RZ ;  /* 0x0000000309077819 */ /* 0x000fe200000006ff */
[----:B------:R-:W-:Y:S02]  /*9850*/  IMAD.SHL.U32 R8, R6, 0x2, RZ ;  /* 0x0000000206087824 */ /* 0x000fe400078e00ff */
[----:B------:R-:W-:-:S02]  /*9860*/  IMAD.SHL.U32 R0, R2, 0x2, RZ ;  /* 0x0000000202007824 */ /* 0x000fc400078e00ff */
[----:B------:R-:W-:-:S03]  /*9870*/  IMAD.HI R6, R6, 0x2, RZ ;  /* 0x0000000206067827 */ /* 0x000fc600078e02ff */
[----:B------:R-:W-:Y:S01]  /*9880*/  IADD3 R0, P1, P2, R0, c[0x0][0x178], R8 ;  /* 0x00005e0000007a10 */ /* 0x000fe20007a3e008 */
[----:B------:R-:W-:-:S04]  /*9890*/  IMAD.HI R2, R2, 0x2, RZ ;  /* 0x0000000202027827 */ /* 0x000fc800078e02ff */
[----:B------:R0:W-:Y:S01]  /*98a0*/  STL [R1+0x484], R0 ;  /* 0x0004840001007387 */ /* 0x0001e20000100800 */
[----:B------:R-:W-:Y:S01]  /*98b0*/  IADD3.X R2, R2, c[0x0][0x17c], R6, P1, P2 ;  /* 0x00005f0002027a10 */ /* 0x000fe20000fe4406 */
[C---:B------:R-:W-:Y:S01]  /*98c0*/  IMAD.SHL.U32 R8, R9.reuse, 0x4, RZ ;  /* 0x0000000409087824 */ /* 0x040fe200078e00ff */
[----:B------:R-:W-:Y:S02]  /*98d0*/  LOP3.LUT P1, RZ, R9, 0x100, RZ, 0xc0, !PT ;  /* 0x0000010009ff7812 */ /* 0x000fe4000782c0ff */
[----:B------:R-:W-:Y:S01]  /*98e0*/  SHF.R.U32.HI R6, RZ, 0x1, R9 ;  /* 0x00000001ff067819 */ /* 0x000fe20000011609 */
[----:B------:R1:W-:Y:S01]  /*98f0*/  STL [R1+0x480], R2 ;  /* 0x0004800201007387 */ /* 0x0003e20000100800 */
[----:B------:R-:W-:Y:S02]  /*9900*/  LOP3.LUT R9, R7, 0x38, RZ, 0xc0, !PT ;  /* 0x0000003807097812 */ /* 0x000fe400078ec0ff */
[----:B------:R-:W-:Y:S01]  /*9910*/  LOP3.LUT R8, R8, 0x3c0, RZ, 0xc0, !PT ;  /* 0x000003c008087812 */ /* 0x000fe200078ec0ff */
[----:B------:R-:W2:Y:S01]  /*9920*/  LDL.LU R7, [R1+0x128] ;  /* 0x0001280001077983 */ /* 0x000ea20000300800 */
[----:B------:R-:W-:Y:S01]  /*9930*/  LOP3.LUT R6, R6, 0x4, RZ, 0xc0, !PT ;  /* 0x0000000406067812 */ /* 0x000fe200078ec0ff */
[----:B0-----:R-:W-:-:S03]  /*9940*/  FADD R0, R5, R4 ;  /* 0x0000000405007221 */ /* 0x001fc60000000000 */
[----:B-1----:R-:W-:-:S05]  /*9950*/  IADD3 R2, R6, R9, R8 ;  /* 0x0000000906027210 */ /* 0x002fca0007ffe008 */
[----:B------:R-:W-:Y:S04]  /*9960*/  STL [R1+0x2f8], R2 ;  /* 0x0002f80201007387 */ /* 0x000fe80000100800 */
[----:B------:R-:W-:Y:S04]  /*9970*/  STL [R1+0x2f0], R0 ;  /* 0x0002f00001007387 */ /* 0x000fe80000100800 */
[----:B--2---:R0:W-:Y:S04]  /*9980*/  STL [R1+0x4e0], R7 ;  /* 0x0004e00701007387 */ /* 0x0041e80000100800 */
[----:B0-----:R-:W2:Y:S04]  /*9990*/  LDL.LU R7, [R1+0x12c] ;  /* 0x00012c0001077983 */ /* 0x001ea80000300800 */
[----:B--2---:R0:W-:Y:S04]  /*99a0*/  STL [R1+0x4e4], R7 ;  /* 0x0004e40701007387 */ /* 0x0041e80000100800 */
[----:B0-----:R-:W2:Y:S04]  /*99b0*/  LDL.LU R7, [R1+0x118] ;  /* 0x0001180001077983 */ /* 0x001ea80000300800 */
[----:B--2---:R0:W-:Y:S04]  /*99c0*/  STL [R1+0x4e8], R7 ;  /* 0x0004e80701007387 */ /* 0x0041e80000100800 */
[----:B0-----:R-:W2:Y:S01]  /*99d0*/  LDL.LU R7, [R1+0x11c] ;  /* 0x00011c0001077983 */ /* 0x001ea20000300800 */
[----:B------:R-:W-:-:S03]  /*99e0*/  FSETP.GT.AND P2, PT, |R3|, 8.50705917302346158658e+37, PT ;  /* 0x7e8000000300780b */ /* 0x000fc60003f44200 */
[----:B--2---:R0:W-:Y:S04]  /*99f0*/  STL [R1+0x4ec], R7 ;  /* 0x0004ec0701007387 */ /* 0x0041e80000100800 */
[----:B------:R-:W2:Y:S04]  /*9a00*/  LDL.LU R60, [R1+0x138] ;  /* 0x00013800013c7983 */ /* 0x000ea80000300800 */
[----:B0-----:R-:W3:Y:S04]  /*9a10*/  LDL.LU R7, [R1+0x13c] ;  /* 0x00013c0001077983 */ /* 0x001ee80000300800 */
[----:B------:R-:W4:Y:S04]  /*9a20*/  LDL.LU R2, [R1+0x168] ;  /* 0x0001680001027983 */ /* 0x000f280000300800 */
[----:B------:R-:W5:Y:S04]  /*9a30*/  LDL.LU R0, [R1+0x16c] ;  /* 0x00016c0001007983 */ /* 0x000f680000300800 */
[----:B------:R-:W2:Y:S04]  /*9a40*/  LDL.LU R61, [R1+0x188] ;  /* 0x00018800013d7983 */ /* 0x000ea80000300800 */
[----:B------:R-:W2:Y:S04]  /*9a50*/  LDL.LU R59, [R1+0x18c] ;  /* 0x00018c00013b7983 */ /* 0x000ea80000300800 */
        /* <DEDUP_REMOVED lines=54> */
[----:B---3--:R-:W-:-:S05]  /*9dc0*/  @P2 FMUL R7, R7, 0.25 ;  /* 0x3e80000007072820 */ /* 0x008fca0000400000 */
[----:B------:R0:W-:Y:S04]  /*9dd0*/  STL [R1+0x18], R7 ;  /* 0x0000180701007387 */ /* 0x0001e80000100800 */
[----:B0-----:R-:W3:Y:S01]  /*9de0*/  LDL.LU R7, [R1+0x4ec] ;  /* 0x0004ec0001077983 */ /* 0x001ee20000300800 */
[----:B--2---:R-:W-:-:S05]  /*9df0*/  @P2 FMUL R60, R60, 0.25 ;  /* 0x3e8000003c3c2820 */ /* 0x004fca0000400000 */
[----:B------:R0:W-:Y:S04]  /*9e00*/  STL [R1+0x4dc], R60 ;  /* 0x0004dc3c01007387 */ /* 0x0001e80000100800 */
[----:B0-----:R-:W2:Y:S01]  /*9e10*/  LDL R60, [R1+0x18] ;  /* 0x00001800013c7983 */ /* 0x001ea20000100800 */
[----:B---3--:R-:W-:-:S05]  /*9e20*/  @P2 FMUL R7, R7, 0.25 ;  /* 0x3e80000007072820 */ /* 0x008fca0000400000 */
[----:B------:R0:W-:Y:S04]  /*9e30*/  STL [R1+0x20], R7 ;  /* 0x0000200701007387 */ /* 0x0001e80000100800 */
[----:B0-----:R-:W3:Y:S02]  /*9e40*/  LDL.LU R7, [R1+0x4e8] ;  /* 0x0004e80001077983 */ /* 0x001ee40000300800 */
        /* <DEDUP_REMOVED lines=8> */
[----:B0-----:R-:W3:Y:S04]  /*9ed0*/  LDL R7, [R1+0x28] ;  /* 0x0000280001077983 */ /* 0x001ee80000100800 */
[----:B---3--:R0:W-:Y:S04]  /*9ee0*/  STL [R1+0x4d4], R7 ;  /* 0x0004d40701007387 */ /* 0x0081e80000100800 */
[----:B0-----:R-:W3:Y:S01]  /*9ef0*/  LDL R7, [R1+0x24] ;  /* 0x0000240001077983 */ /* 0x001ee20000100800 */
[----:B------:R-:W-:-:S03]  /*9f00*/  FSETP.GEU.AND P3, PT, |R3|, 1.175494350822287508e-38, PT ;  /* 0x008000000300780b */ /* 0x000fc60003f6e200 */
[----:B---3--:R0:W-:Y:S04]  /*9f10*/  STL [R1+0x4d8], R7 ;  /* 0x0004d80701007387 */ /* 0x0081e80000100800 */
[----:B0-----:R-:W3:Y:S06]  /*9f20*/  LDL R7, [R1+0x20] ;  /* 0x0000200001077983 */ /* 0x001eec0000100800 */
[----:B--2---:R-:W-:-:S05]  /*9f30*/  @!P3 FMUL R60, R60, 16777216 ;  /* 0x4b8000003c3cb820 */ /* 0x004fca0000400000 */
[----:B------:R0:W-:Y:S04]  /*9f40*/  @!P3 STL [R1+0x18], R60 ;  /* 0x0000183c0100b387 */ /* 0x0001e80000100800 */
[----:B0-----:R-:W2:Y:S01]  /*9f50*/  LDL.LU R60, [R1+0x4dc] ;  /* 0x0004dc00013c7983 */ /* 0x001ea20000300800 */
[----:B---3--:R-:W-:-:S05]  /*9f60*/  @!P3 FMUL R7, R7, 16777216 ;  /* 0x4b8000000707b820 */ /* 0x008fca0000400000 */
[----:B------:R0:W-:Y:S04]  /*9f70*/  @!P3 STL [R1+0x20], R7 ;  /* 0x000020070100b387 */ /* 0x0001e80000100800 */
[----:B0-----:R-:W3:Y:S01]  /*9f80*/  LDL.LU R7, [R1+0x4d8] ;  /* 0x0004d80001077983 */ /* 0x001ee20000300800 */
[----:B------:R-:W-:-:S04]  /*9f90*/  @P2 FMUL R3, R3, 0.25 ;  /* 0x3e80000003032820 */ /* 0x000fc80000400000 */
[----:B------:R-:W-:Y:S02]  /*9fa0*/  @!P3 FMUL R3, R3, 16777216 ;  /* 0x4b8000000303b820 */ /* 0x000fe40000400000 */
[----:B---3--:R-:W-:-:S05]  /*9fb0*/  @!P3 FMUL R7, R7, 16777216 ;  /* 0x4b8000000707b820 */ /* 0x008fca0000400000 */
[----:B------:R0:W-:Y:S04]  /*9fc0*/  @!P3 STL [R1+0x24], R7 ;  /* 0x000024070100b387 */ /* 0x0001e80000100800 */
[----:B0-----:R-:W3:Y:S01]  /*9fd0*/  LDL.LU R7, [R1+0x4d4] ;  /* 0x0004d40001077983 */ /* 0x001ee20000300800 */
[----:B------:R-:W0:Y:S01]  /*9fe0*/  MUFU.RCP R3, R3 ;  /* 0x0000000300037308 */ /* 0x000e220000001000 */
[----:B----4-:R-:W-:-:S04]  /*9ff0*/  @P2 FMUL R8, R8, 0.25 ;  /* 0x3e80000008082820 */ /* 0x010fc80000400000 */
[----:B------:R-:W-:-:S04]  /*a000*/  @!P3 FMUL R8, R8, 16777216 ;  /* 0x4b8000000808b820 */ /* 0x000fc80000400000 */
[----:B0-----:R-:W-:Y:S02]  /*a010*/  FMUL R8, R3, R8 ;  /* 0x0000000803087220 */ /* 0x001fe40000400000 */
[----:B------:R-:W-:Y:S02]  /*a020*/  @P2 FMUL R6, R6, 0.25 ;  /* 0x3e80000006062820 */ /* 0x000fe40000400000 */
[----:B------:R-:W-:Y:S02]  /*a030*/  @P2 FMUL R5, R5, 0.25 ;  /* 0x3e80000005052820 */ /* 0x000fe40000400000 */
[----:B------:R-:W-:Y:S02]  /*a040*/  @!P3 FMUL R6, R6, 16777216 ;  /* 0x4b8000000606b820 */ /* 0x000fe40000400000 */
[----:B------:R-:W-:Y:S02]  /*a050*/  @!P3 FMUL R5, R5, 16777216 ;  /* 0x4b8000000505b820 */ /* 0x000fe40000400000 */
[----:B------:R-:W-:-:S02]  /*a060*/  @P2 FMUL R4, R4, 0.25 ;  /* 0x3e80000004042820 */ /* 0x000fc40000400000 */
[----:B------:R-:W-:Y:S02]  /*a070*/  @P2 FMUL R9, R9, 0.25 ;  /* 0x3e80000009092820 */ /* 0x000fe40000400000 */
[C---:B------:R-:W-:Y:S02]  /*a080*/  FMUL R6, R3.reuse, R6 ;  /* 0x0000000603067220 */ /* 0x040fe40000400000 */
[----:B------:R-:W-:Y:S02]  /*a090*/  FMUL R5, R3, R5 ;  /* 0x0000000503057220 */ /* 0x000fe40000400000 */
[----:B------:R-:W-:Y:S02]  /*a0a0*/  @!P3 FMUL R4, R4, 16777216 ;  /* 0x4b8000000404b820 */ /* 0x000fe40000400000 */
[----:B------:R-:W-:Y:S02]  /*a0b0*/  @!P3 FMUL R9, R9, 16777216 ;  /* 0x4b8000000909b820 */ /* 0x000fe40000400000 */
[----:B------:R-:W-:-:S02]  /*a0c0*/  @P2 FMUL R10, R10, 0.25 ;  /* 0x3e8000000a0a2820 */ /* 0x000fc40000400000 */
[----:B------:R-:W-:Y:S02]  /*a0d0*/  @P2 FMUL R2, R2, 0.25 ;  /* 0x3e80000002022820 */ /* 0x000fe40000400000 */
[----:B------:R-:W-:Y:S02]  /*a0e0*/  @P2 FMUL R11, R11, 0.25 ;  /* 0x3e8000000b0b2820 */ /* 0x000fe40000400000 */
[----:B-----5:R-:W-:Y:S02]  /*a0f0*/  @P2 FMUL R0, R0, 0.25 ;  /* 0x3e80000000002820 */ /* 0x020fe40000400000 */
[----:B------:R-:W-:Y:S02]  /*a100*/  @P2 FMUL R12, R12, 0.25 ;  /* 0x3e8000000c0c2820 */ /* 0x000fe40000400000 */
[----:B------:R-:W-:Y:S02]  /*a110*/  @!P3 FMUL R10, R10, 16777216 ;  /* 0x4b8000000a0ab820 */ /* 0x000fe40000400000 */
[----:B------:R-:W-:-:S02]  /*a120*/  @!P3 FMUL R2, R2, 16777216 ;  /* 0x4b8000000202b820 */ /* 0x000fc40000400000 */
[----:B------:R-:W-:Y:S02]  /*a130*/  @!P3 FMUL R11, R11, 16777216 ;  /* 0x4b8000000b0bb820 */ /* 0x000fe40000400000 */
[----:B------:R-:W-:Y:S02]  /*a140*/  @!P3 FMUL R0, R0, 16777216 ;  /* 0x4b8000000000b820 */ /* 0x000fe40000400000 */
[----:B------:R-:W-:Y:S02]  /*a150*/  @!P3 FMUL R12, R12, 16777216 ;  /* 0x4b8000000c0cb820 */ /* 0x000fe40000400000 */
[----:B---3--:R-:W-:-:S05]  /*a160*/  @!P3 FMUL R7, R7, 16777216 ;  /* 0x4b8000000707b820 */ /* 0x008fca0000400000 */
[----:B------:R0:W-:Y:S04]  /*a170*/  @!P3 STL [R1+0x28], R7 ;  /* 0x000028070100b387 */ /* 0x0001e80000100800 */
[----:B0-----:R-:W3:Y:S04]  /*a180*/  LDL.LU R7, [R1+0x4d0] ;  /* 0x0004d00001077983 */ /* 0x001ee80000300800 */
[----:B------:R0:W-:Y:S04]  /*a190*/  STL [R1+0x1d8], R8 ;  /* 0x0001d80801007387 */ /* 0x0001e80000100800 */
[----:B0-----:R-:W4:Y:S04]  /*a1a0*/  LDL.LU R8, [R1+0x18] ;  /* 0x0000180001087983 */ /* 0x001f280000300800 */
[----:B------:R0:W-:Y:S04]  /*a1b0*/  STL [R1+0x1c8], R6 ;  /* 0x0001c80601007387 */ /* 0x0001e80000100800 */
[----:B------:R1:W-:Y:S01]  /*a1c0*/  STL [R1+0x1cc], R5 ;  /* 0x0001cc0501007387 */ /* 0x0003e20000100800 */
[----:B------:R-:W-:-:S02]  /*a1d0*/  @P2 FMUL R13, R13, 0.25 ;  /* 0x3e8000000d0d2820 */ /* 0x000fc40000400000 */
[C---:B0-----:R-:W-:Y:S02]  /*a1e0*/  FMUL R6, R3.reuse, R4 ;  /* 0x0000000403067220 */ /* 0x041fe40000400000 */
[----:B-1----:R-:W-:-:S03]  /*a1f0*/  FMUL R5, R3, R9 ;  /* 0x0000000903057220 */ /* 0x002fc60000400000 */
[----:B------:R0:W-:Y:S01]  /*a200*/  STL [R1+0x1bc], R6 ;  /* 0x0001bc0601007387 */ /* 0x0001e20000100800 */
[----:B------:R-:W-:Y:S02]  /*a210*/  @P2 FMUL R15, R15, 0.25 ;  /* 0x3e8000000f0f2820 */ /* 0x000fe40000400000 */
[----:B------:R-:W-:Y:S01]  /*a220*/  FMUL R4, R3, R10 ;  /* 0x0000000a03047220 */ /* 0x000fe20000400000 */
[----:B------:R1:W-:Y:S01]  /*a230*/  STL [R1+0x1b8], R5 ;  /* 0x0001b80501007387 */ /* 0x0003e20000100800 */
[----:B------:R-:W-:Y:S02]  /*a240*/  @P2 FMUL R14, R14, 0.25 ;  /* 0x3e8000000e0e2820 */ /* 0x000fe40000400000 */
[----:B------:R-:W-:Y:S02]  /*a250*/  @!P3 FMUL R13, R13, 16777216 ;  /* 0x4b8000000d0db820 */ /* 0x000fe40000400000 */
[----:B0-----:R-:W-:Y:S02]  /*a260*/  IMAD.MOV.U32 R6, RZ, RZ, R2 ;  /* 0x000000ffff067224 */ /* 0x001fe400078e0002 */
[----:B------:R-:W-:-:S02]  /*a270*/  FMUL R2, R3, R11 ;  /* 0x0000000b03027220 */ /* 0x000fc40000400000 */
[----:B-1----:R-:W-:Y:S02]  /*a280*/  IMAD.MOV.U32 R5, RZ, RZ, R0 ;  /* 0x000000ffff057224 */ /* 0x002fe400078e0000 */
[----:B------:R-:W-:Y:S01]  /*a290*/  FMUL R0, R3, R12 ;  /* 0x0000000c03007220 */ /* 0x000fe20000400000 */
[----:B------:R0:W-:Y:S01]  /*a2a0*/  STL [R1+0x1a8], R4 ;  /* 0x0001a80401007387 */ /* 0x0001e20000100800 */
[----:B------:R-:W-:Y:S02]  /*a2b0*/  @!P3 FMUL R15, R15, 16777216 ;  /* 0x4b8000000f0fb820 */ /* 0x000fe40000400000 */
[----:B------:R-:W-:Y:S01]  /*a2c0*/  @!P3 FMUL R14, R14, 16777216 ;  /* 0x4b8000000e0eb820 */ /* 0x000fe20000400000 */
[----:B------:R1:W-:Y:S01]  /*a2d0*/  STL [R1+0x488], R2 ;  /* 0x0004880201007387 */ /* 0x0003e20000100800 */
[----:B------:R-:W-:Y:S02]  /*a2e0*/  @P2 FMUL R16, R16, 0.25 ;  /* 0x3e80000010102820 */ /* 0x000fe40000400000 */
[----:B------:R-:W-:Y:S01]  /*a2f0*/  @P2 FMUL R17, R17, 0.25 ;  /* 0x3e80000011112820 */ /* 0x000fe20000400000 */
[----:B------:R5:W-:Y:S01]  /*a300*/  STL [R1+0x19c], R0 ;  /* 0x00019c0001007387 */ /* 0x000be20000100800 */
[----:B0-----:R-:W-:-:S02]  /*a310*/  FMUL R4, R3, R13 ;  /* 0x0000000d03047220 */ /* 0x001fc40000400000 */
[----:B------:R-:W-:Y:S02]  /*a320*/  @!P3 FMUL R16, R16, 16777216 ;  /* 0x4b8000001010b820 */ /* 0x000fe40000400000 */
[C---:B-1----:R-:W-:Y:S02]  /*a330*/  FMUL R2, R3.reuse, R14 ;  /* 0x0000000e03027220 */ /* 0x042fe40000400000 */
[----:B-----5:R-:W-:Y:S01]  /*a340*/  FMUL R0, R3, R15 ;  /* 0x0000000f03007220 */ /* 0x020fe20000400000 */
[----:B------:R-:W-:Y:S01]  /*a350*/  STL [R1+0x198], R4 ;  /* 0x0001980401007387 */ /* 0x000fe20000100800 */
[----:B------:R-:W-:Y:S02]  /*a360*/  @!P3 FMUL R17, R17, 16777216 ;  /* 0x4b8000001111b820 */ /* 0x000fe40000400000 */
[----:B------:R-:W-:Y:S01]  /*a370*/  @P2 FMUL R18, R18, 0.25 ;  /* 0x3e80000012122820 */ /* 0x000fe20000400000 */
[----:B------:R0:W-:Y:S01]  /*a380*/  STL [R1+0x48c], R0 ;  /* 0x00048c0001007387 */ /* 0x0001e20000100800 */
[----:B------:R-:W-:-:S02]  /*a390*/  @P2 FMUL R20, R20, 0.25 ;  /* 0x3e80000014142820 */ /* 0x000fc40000400000 */
[----:B------:R-:W-:Y:S01]  /*a3a0*/  @P2 FMUL R19, R19, 0.25 ;  /* 0x3e80000013132820 */ /* 0x000fe20000400000 */
[----:B------:R1:W-:Y:S01]  /*a3b0*/  STL [R1+0x18c], R2 ;  /* 0x00018c0201007387 */ /* 0x0003e20000100800 */
[----:B------:R-:W-:Y:S02]  /*a3c0*/  @!P3 FMUL R18, R18, 16777216 ;  /* 0x4b8000001212b820 */ /* 0x000fe40000400000 */
[----:B------:R-:W-:Y:S02]  /*a3d0*/  @!P3 FMUL R20, R20, 16777216 ;  /* 0x4b8000001414b820 */ /* 0x000fe40000400000 */
[C---:B0-----:R-:W-:Y:S02]  /*a3e0*/  FMUL R0, R3.reuse, R16 ;  /* 0x0000001003007220 */ /* 0x041fe40000400000 */
[----:B-1----:R-:W-:-:S03]  /*a3f0*/  FMUL R2, R3, R17 ;  /* 0x0000001103027220 */ /* 0x002fc60000400000 */
[----:B------:R0:W-:Y:S01]  /*a400*/  STL [R1+0x17c], R0 ;  /* 0x00017c0001007387 */ /* 0x0001e20000100800 */
[----:B------:R-:W-:Y:S02]  /*a410*/  @!P3 FMUL R19, R19, 16777216 ;  /* 0x4b8000001313b820 */ /* 0x000fe40000400000 */
[----:B------:R-:W-:Y:S01]  /*a420*/  @P2 FMUL R21, R21, 0.25 ;  /* 0x3e80000015152820 */ /* 0x000fe20000400000 */
[----:B------:R1:W-:Y:S01]  /*a430*/  STL [R1+0x178], R2 ;  /* 0x0001780201007387 */ /* 0x0003e20000100800 */
[----:B------:R-:W-:Y:S02]  /*a440*/  @P2 FMUL R22, R22, 0.25 ;  /* 0x3e80000016162820 */ /* 0x000fe40000400000 */
[----:B------:R-:W-:Y:S02]  /*a450*/  FMUL R4, R3, R18 ;  /* 0x0000001203047220 */ /* 0x000fe40000400000 */
[----:B------:R-:W-:Y:S02]  /*a460*/  @!P3 FMUL R21, R21, 16777216 ;  /* 0x4b8000001515b820 */ /* 0x000fe40000400000 */
[----:B0-----:R-:W-:-:S02]  /*a470*/  FMUL R0, R3, R19 ;  /* 0x0000001303007220 */ /* 0x001fc40000400000 */
[----:B-1----:R-:W-:Y:S01]  /*a480*/  FMUL R2, R3, R20 ;  /* 0x0000001403027220 */ /* 0x002fe20000400000 */
[----:B------:R-:W-:Y:S01]  /*a490*/  STL [R1+0x16c], R4 ;  /* 0x00016c0401007387 */ /* 0x000fe20000100800 */
[----:B------:R-:W-:Y:S02]  /*a4a0*/  @P2 FMUL R23, R23, 0.25 ;  /* 0x3e80000017172820 */ /* 0x000fe40000400000 */
[----:B------:R-:W-:Y:S01]  /*a4b0*/  @!P3 FMUL R22, R22, 16777216 ;  /* 0x4b8000001616b820 */ /* 0x000fe20000400000 */
[----:B------:R0:W-:Y:S01]  /*a4c0*/  STL [R1+0x490], R2 ;  /* 0x0004900201007387 */ /* 0x0001e20000100800 */
[----:B------:R-:W-:Y:S02]  /*a4d0*/  @P2 FMUL R24, R24, 0.25 ;  /* 0x3e80000018182820 */ /* 0x000fe40000400000 */
[----:B------:R-:W-:Y:S01]  /*a4e0*/  @P2 FMUL R25, R25, 0.25 ;  /* 0x3e80000019192820 */ /* 0x000fe20000400000 */
[----:B------:R1:W-:Y:S01]  /*a4f0*/  STL [R1+0x168], R0 ;  /* 0x0001680001007387 */ /* 0x0003e20000100800 */
[----:B------:R-:W-:-:S02]  /*a500*/  @!P3 FMUL R23, R23, 16777216 ;  /* 0x4b8000001717b820 */ /* 0x000fc40000400000 */
[----:B------:R-:W-:Y:S02]  /*a510*/  @!P3 FMUL R24, R24, 16777216 ;  /* 0x4b8000001818b820 */ /* 0x000fe40000400000 */
[C---:B0-----:R-:W-:Y:S02]  /*a520*/  FMUL R2, R3.reuse, R21 ;  /* 0x0000001503027220 */ /* 0x041fe40000400000 */
[----:B------:R-:W-:Y:S02]  /*a530*/  @P2 FMUL R26, R26, 0.25 ;  /* 0x3e8000001a1a2820 */ /* 0x000fe40000400000 */
[----:B-1----:R-:W-:Y:S02]  /*a540*/  FMUL R0, R3, R22 ;  /* 0x0000001603007220 */ /* 0x002fe40000400000 */
[----:B------:R-:W-:Y:S01]  /*a550*/  @!P3 FMUL R25, R25, 16777216 ;  /* 0x4b8000001919b820 */ /* 0x000fe20000400000 */
[----:B------:R0:W-:Y:S01]  /*a560*/  STL [R1+0x158], R2 ;  /* 0x0001580201007387 */ /* 0x0001e20000100800 */
[----:B------:R-:W-:-:S02]  /*a570*/  @P2 FMUL R27, R27, 0.25 ;  /* 0x3e8000001b1b2820 */ /* 0x000fc40000400000 */
[----:B------:R-:W-:Y:S01]  /*a580*/  @P2 FMUL R28, R28, 0.25 ;  /* 0x3e8000001c1c2820 */ /* 0x000fe20000400000 */
[----:B------:R1:W-:Y:S01]  /*a590*/  STL [R1+0x14c], R0 ;  /* 0x00014c0001007387 */ /* 0x0003e20000100800 */
[C---:B------:R-:W-:Y:S02]  /*a5a0*/  FMUL R4, R3.reuse, R23 ;  /* 0x0000001703047220 */ /* 0x040fe40000400000 */
[----:B------:R-:W-:Y:S02]  /*a5b0*/  @!P3 FMUL R26, R26, 16777216 ;  /* 0x4b8000001a1ab820 */ /* 0x000fe40000400000 */
[----:B0-----:R-:W-:Y:S02]  /*a5c0*/  FMUL R2, R3, R24 ;  /* 0x0000001803027220 */ /* 0x001fe40000400000 */
[----:B------:R-:W-:Y:S02]  /*a5d0*/  @!P3 FMUL R27, R27, 16777216 ;  /* 0x4b8000001b1bb820 */ /* 0x000fe40000400000 */
[----:B-1----:R-:W-:Y:S01]  /*a5e0*/  FMUL R0, R3, R25 ;  /* 0x0000001903007220 */ /* 0x002fe20000400000 */
[----:B------:R0:W-:Y:S01]  /*a5f0*/  STL [R1+0x148], R4 ;  /* 0x0001480401007387 */ /* 0x0001e20000100800 */
[----:B------:R-:W-:-:S02]  /*a600*/  @P2 FMUL R29, R29, 0.25 ;  /* 0x3e8000001d1d2820 */ /* 0x000fc40000400000 */
[----:B------:R-:W-:Y:S01]  /*a610*/  @!P3 FMUL R28, R28, 16777216 ;  /* 0x4b8000001c1cb820 */ /* 0x000fe20000400000 */
[----:B------:R1:W-:Y:S01]  /*a620*/  STL [R1+0x144], R2 ;  /* 0x0001440201007387 */ /* 0x0003e20000100800 */
[----:B------:R-:W-:Y:S02]  /*a630*/  @P2 FMUL R30, R30, 0.25 ;  /* 0x3e8000001e1e2820 */ /* 0x000fe40000400000 */
[----:B------:R-:W-:Y:S01]  /*a640*/  @P2 FMUL R31, R31, 0.25 ;  /* 0x3e8000001f1f2820 */ /* 0x000fe20000400000 */
[----:B------:R5:W-:Y:S01]  /*a650*/  STL [R1+0x13c], R0 ;  /* 0x00013c0001007387 */ /* 0x000be20000100800 */
[----:B0-----:R-:W-:Y:S02]  /*a660*/  FMUL R4, R3, R26 ;  /* 0x0000001a03047220 */ /* 0x001fe40000400000 */
[----:B------:R-:W-:Y:S02]  /*a670*/  @!P3 FMUL R29, R29, 16777216 ;  /* 0x4b8000001d1db820 */ /* 0x000fe40000400000 */
[----:B-1----:R-:W-:-:S02]  /*a680*/  FMUL R2, R3, R27 ;  /* 0x0000001b03027220 */ /* 0x002fc40000400000 */
[----:B------:R-:W-:Y:S02]  /*a690*/  @!P3 FMUL R30, R30, 16777216 ;  /* 0x4b8000001e1eb820 */ /* 0x000fe40000400000 */
[----:B-----5:R-:W-:Y:S01]  /*a6a0*/  FMUL R0, R3, R28 ;  /* 0x0000001c03007220 */ /* 0x020fe20000400000 */
[----:B------:R0:W-:Y:S01]  /*a6b0*/  STL [R1+0x138], R4 ;  /* 0x0001380401007387 */ /* 0x0001e20000100800 */
[----:B------:R-:W-:Y:S02]  /*a6c0*/  @P2 FMUL R32, R32, 0.25 ;  /* 0x3e80000020202820 */ /* 0x000fe40000400000 */
[----:B------:R-:W-:Y:S01]  /*a6d0*/  @!P3 FMUL R31, R31, 16777216 ;  /* 0x4b8000001f1fb820 */ /* 0x000fe20000400000 */
[----:B------:R1:W-:Y:S01]  /*a6e0*/  STL [R1+0x12c], R2 ;  /* 0x00012c0201007387 */ /* 0x0003e20000100800 */
[----:B------:R-:W-:Y:S02]  /*a6f0*/  @P2 FMUL R33, R33, 0.25 ;  /* 0x3e80000021212820 */ /* 0x000fe40000400000 */
[----:B------:R-:W-:Y:S01]  /*a700*/  @P2 FMUL R34, R34, 0.25 ;  /* 0x3e80000022222820 */ /* 0x000fe20000400000 */
[----:B------:R5:W-:Y:S01]  /*a710*/  STL [R1+0x128], R0 ;  /* 0x0001280001007387 */ /* 0x000be20000100800 */
[----:B0-----:R-:W-:-:S02]  /*a720*/  FMUL R4, R3, R29 ;  /* 0x0000001d03047220 */ /* 0x001fc40000400000 */
[----:B------:R-:W-:Y:S02]  /*a730*/  @!P3 FMUL R32, R32, 16777216 ;  /* 0x4b8000002020b820 */ /* 0x000fe40000400000 */
[----:B-1----:R-:W-:Y:S02]  /*a740*/  FMUL R2, R3, R30 ;  /* 0x0000001e03027220 */ /* 0x002fe40000400000 */
[----:B------:R-:W-:Y:S02]  /*a750*/  @!P3 FMUL R33, R33, 16777216 ;  /* 0x4b8000002121b820 */ /* 0x000fe40000400000 */
[----:B-----5:R-:W-:Y:S01]  /*a760*/  FMUL R0, R3, R31 ;  /* 0x0000001f03007220 */ /* 0x020fe20000400000 */
[----:B------:R0:W-:Y:S01]  /*a770*/  STL [R1+0x11c], R4 ;  /* 0x00011c0401007387 */ /* 0x0001e20000100800 */
[----:B------:R-:W-:Y:S02]  /*a780*/  @P2 FMUL R35, R35, 0.25 ;  /* 0x3e80000023232820 */ /* 0x000fe40000400000 */
[----:B------:R-:W-:Y:S01]  /*a790*/  @!P3 FMUL R34, R34, 16777216 ;  /* 0x4b8000002222b820 */ /* 0x000fe20000400000 */
[----:B------:R1:W-:Y:S01]  /*a7a0*/  STL [R1+0x10c], R2 ;  /* 0x00010c0201007387 */ /* 0x0003e20000100800 */
[----:B------:R-:W-:-:S02]  /*a7b0*/  @P2 FMUL R36, R36, 0.25 ;  /* 0x3e80000024242820 */ /* 0x000fc40000400000 */
[----:B------:R-:W-:Y:S01]  /*a7c0*/  @P2 FMUL R37, R37, 0.25 ;  /* 0x3e80000025252820 */ /* 0x000fe20000400000 */
[----:B------:R5:W-:Y:S01]  /*a7d0*/  STL [R1+0x108], R0 ;  /* 0x0001080001007387 */ /* 0x000be20000100800 */
[----:B0-----:R-:W-:Y:S02]  /*a7e0*/  FMUL R4, R3, R32 ;  /* 0x0000002003047220 */ /* 0x001fe40000400000 */
[----:B------:R-:W-:Y:S02]  /*a7f0*/  @!P3 FMUL R35, R35, 16777216 ;  /* 0x4b8000002323b820 */ /* 0x000fe40000400000 */
[C---:B-1----:R-:W-:Y:S02]  /*a800*/  FMUL R2, R3.reuse, R33 ;  /* 0x0000002103027220 */ /* 0x042fe40000400000 */
[----:B------:R-:W-:Y:S02]  /*a810*/  @!P3 FMUL R36, R36, 16777216 ;  /* 0x4b8000002424b820 */ /* 0x000fe40000400000 */
[----:B-----5:R-:W-:Y:S01]  /*a820*/  FMUL R0, R3, R34 ;  /* 0x0000002203007220 */ /* 0x020fe20000400000 */
[----:B------:R0:W-:Y:S01]  /*a830*/  STL [R1+0xfc], R4 ;  /* 0x0000fc0401007387 */ /* 0x0001e20000100800 */
[----:B------:R-:W-:-:S03]  /*a840*/  @!P3 FMUL R37, R37, 16777216 ;  /* 0x4b8000002525b820 */ /* 0x000fc60000400000 */
[----:B------:R1:W-:Y:S04]  /*a850*/  STL [R1+0xf8], R2 ;  /* 0x0000f80201007387 */ /* 0x0003e80000100800 */
[----:B------:R5:W-:Y:S01]  /*a860*/  STL [R1+0xec], R0 ;  /* 0x0000ec0001007387 */ /* 0x000be20000100800 */
[C---:B0-----:R-:W-:Y:S02]  /*a870*/  FMUL R4, R3.reuse, R35 ;  /* 0x0000002303047220 */ /* 0x041fe40000400000 */
[----:B-1----:R-:W-:-:S03]  /*a880*/  FMUL R2, R3, R36 ;  /* 0x0000002403027220 */ /* 0x002fc60000400000 */
[----:B------:R-:W-:Y:S01]  /*a890*/  STL [R1+0xe8], R4 ;  /* 0x0000e80401007387 */ /* 0x000fe20000100800 */
[----:B-----5:R-:W-:-:S03]  /*a8a0*/  FMUL R0, R3, R37 ;  /* 0x0000002503007220 */ /* 0x020fc60000400000 */
[----:B------:R0:W-:Y:S01]  /*a8b0*/  STL [R1+0xe4], R2 ;  /* 0x0000e40201007387 */ /* 0x0001e20000100800 */
[----:B------:R-:W-:Y:S01]  /*a8c0*/  MOV R11, R5 ;  /* 0x00000005000b7202 */ /* 0x000fe20000000f00 */
[----:B------:R-:W-:Y:S02]  /*a8d0*/  IMAD.MOV.U32 R10, RZ, RZ, R6 ;  /* 0x000000ffff0a7224 */ /* 0x000fe400078e0006 */
[----:B------:R1:W-:Y:S04]  /*a8e0*/  STL [R1+0xe0], R0 ;  /* 0x0000e00001007387 */ /* 0x0003e80000100800 */
[----:B------:R-:W5:Y:S04]  /*a8f0*/  LDL.LU R5, [R1+0x20] ;  /* 0x0000200001057983 */ /* 0x000f680000300800 */
[----:B------:R-:W5:Y:S01]  /*a900*/  LDL.LU R6, [R1+0x24] ;  /* 0x0000240001067983 */ /* 0x000f620000300800 */
[----:B----4-:R-:W-:-:S03]  /*a910*/  IMAD.MOV.U32 R9, RZ, RZ, R8 ;  /* 0x000000ffff097224 */ /* 0x010fc600078e0008 */
[----:B------:R-:W4:Y:S01]  /*a920*/  LDL.LU R8, [R1+0x28] ;  /* 0x0000280001087983 */ /* 0x000f220000300800 */
[----:B------:R-:W-:Y:S02]  /*a930*/  @P2 FMUL R38, R38, 0.25 ;  /* 0x3e80000026262820 */ /* 0x000fe40000400000 */
[----:B------:R-:W-:Y:S02]  /*a940*/  @P2 FMUL R39, R39, 0.25 ;  /* 0x3e80000027272820 */ /* 0x000fe40000400000 */
[----:B------:R-:W-:Y:S02]  /*a950*/  @P2 FMUL R40, R40, 0.25 ;  /* 0x3e80000028282820 */ /* 0x000fe40000400000 */
[----:B------:R-:W-:Y:S02]  /*a960*/  @!P3 FMUL R38, R38, 16777216 ;  /* 0x4b8000002626b820 */ /* 0x000fe40000400000 */
[----:B------:R-:W-:Y:S02]  /*a970*/  @!P3 FMUL R39, R39, 16777216 ;  /* 0x4b8000002727b820 */ /* 0x000fe40000400000 */
[----:B------:R-:W-:-:S02]  /*a980*/  @P2 FMUL R41, R41, 0.25 ;  /* 0x3e80000029292820 */ /* 0x000fc40000400000 */
[----:B------:R-:W-:Y:S02]  /*a990*/  @P2 FMUL R42, R42, 0.25 ;  /* 0x3e8000002a2a2820 */ /* 0x000fe40000400000 */
[----:B------:R-:W-:Y:S02]  /*a9a0*/  @!P3 FMUL R40, R40, 16777216 ;  /* 0x4b8000002828b820 */ /* 0x000fe40000400000 */
[----:B------:R-:W-:Y:S02]  /*a9b0*/  FMUL R12, R3, R38 ;  /* 0x00000026030c7220 */ /* 0x000fe40000400000 */
[----:B------:R-:W-:Y:S02]  /*a9c0*/  @P2 FMUL R43, R43, 0.25 ;  /* 0x3e8000002b2b2820 */ /* 0x000fe40000400000 */
[----:B0-----:R-:W-:Y:S02]  /*a9d0*/  FMUL R2, R3, R39 ;  /* 0x0000002703027220 */ /* 0x001fe40000400000 */
[----:B------:R-:W-:-:S02]  /*a9e0*/  @!P3 FMUL R41, R41, 16777216 ;  /* 0x4b8000002929b820 */ /* 0x000fc40000400000 */
[----:B------:R-:W-:Y:S02]  /*a9f0*/  @!P3 FMUL R42, R42, 16777216 ;  /* 0x4b8000002a2ab820 */ /* 0x000fe40000400000 */
[----:B-1----:R-:W-:Y:S01]  /*aa00*/  FMUL R0, R3, R40 ;  /* 0x0000002803007220 */ /* 0x002fe20000400000 */
[----:B------:R0:W-:Y:S01]  /*aa10*/  STL [R1+0xdc], R12 ;  /* 0x0000dc0c01007387 */ /* 0x0001e20000100800 */
[----:B------:R-:W-:Y:S02]  /*aa20*/  @P2 FMUL R44, R44, 0.25 ;  /* 0x3e8000002c2c2820 */ /* 0x000fe40000400000 */
[----:B------:R-:W-:Y:S01]  /*aa30*/  @P2 FMUL R45, R45, 0.25 ;  /* 0x3e8000002d2d2820 */ /* 0x000fe20000400000 */
[----:B------:R1:W-:Y:S01]  /*aa40*/  STL [R1+0xd8], R2 ;  /* 0x0000d80201007387 */ /* 0x0003e20000100800 */
[----:B------:R-:W-:Y:S02]  /*aa50*/  @!P3 FMUL R43, R43, 16777216 ;  /* 0x4b8000002b2bb820 */ /* 0x000fe40000400000 */
[----:B------:R-:W-:Y:S01]  /*aa60*/  @P2 FMUL R46, R46, 0.25 ;  /* 0x3e8000002e2e2820 */ /* 0x000fe20000400000 */
[----:B------:R2:W-:Y:S01]  /*aa70*/  STL [R1+0xd4], R0 ;  /* 0x0000d40001007387 */ /* 0x0005e20000100800 */
[----:B0-----:R-:W-:-:S02]  /*aa80*/  FMUL R12, R3, R41 ;  /* 0x00000029030c7220 */ /* 0x001fc40000400000 */
[----:B------:R-:W-:Y:S02]  /*aa90*/  @!P3 FMUL R44, R44, 16777216 ;  /* 0x4b8000002c2cb820 */ /* 0x000fe40000400000 */
[----:B-1----:R-:W-:Y:S02]  /*aaa0*/  FMUL R2, R3, R42 ;  /* 0x0000002a03027220 */ /* 0x002fe40000400000 */
[----:B------:R-:W-:Y:S02]  /*aab0*/  @!P3 FMUL R45, R45, 16777216 ;  /* 0x4b8000002d2db820 */ /* 0x000fe40000400000 */
[----:B--2---:R-:W-:Y:S01]  /*aac0*/  FMUL R0, R3, R43 ;  /* 0x0000002b03007220 */ /* 0x004fe20000400000 */
[----:B------:R0:W-:Y:S01]  /*aad0*/  STL [R1+0xd0], R12 ;  /* 0x0000d00c01007387 */ /* 0x0001e20000100800 */
[----:B------:R-:W-:Y:S02]  /*aae0*/  @P2 FMUL R47, R47, 0.25 ;  /* 0x3e8000002f2f2820 */ /* 0x000fe40000400000 */
[----:B------:R-:W-:Y:S01]  /*aaf0*/  @P2 FMUL R48, R48, 0.25 ;  /* 0x3e80000030302820 */ /* 0x000fe20000400000 */
[----:B------:R1:W-:Y:S01]  /*ab00*/  STL [R1+0xcc], R2 ;  /* 0x0000cc0201007387 */ /* 0x0003e20000100800 */
[----:B------:R-:W-:-:S02]  /*ab10*/  @!P3 FMUL R46, R46, 16777216 ;  /* 0x4b8000002e2eb820 */ /* 0x000fc40000400000 */
[----:B------:R-:W-:Y:S01]  /*ab20*/  @P2 FMUL R49, R49, 0.25 ;  /* 0x3e80000031312820 */ /* 0x000fe20000400000 */
[----:B------:R2:W-:Y:S01]  /*ab30*/  STL [R1+0xc8], R0 ;  /* 0x0000c80001007387 */ /* 0x0005e20000100800 */
[----:B0-----:R-:W-:Y:S02]  /*ab40*/  FMUL R12, R3, R44 ;  /* 0x0000002c030c7220 */ /* 0x001fe40000400000 */
[----:B------:R-:W-:Y:S02]  /*ab50*/  @!P3 FMUL R47, R47, 16777216 ;  /* 0x4b8000002f2fb820 */ /* 0x000fe40000400000 */
[C---:B-1----:R-:W-:Y:S02]  /*ab60*/  FMUL R2, R3.reuse, R45 ;  /* 0x0000002d03027220 */ /* 0x042fe40000400000 */
[----:B------:R-:W-:Y:S02]  /*ab70*/  @!P3 FMUL R48, R48, 16777216 ;  /* 0x4b8000003030b820 */ /* 0x000fe40000400000 */
[----:B--2---:R-:W-:Y:S01]  /*ab80*/  FMUL R0, R3, R46 ;  /* 0x0000002e03007220 */ /* 0x004fe20000400000 */
[----:B------:R0:W-:Y:S01]  /*ab90*/  STL [R1+0xc4], R12 ;  /* 0x0000c40c01007387 */ /* 0x0001e20000100800 */
[----:B------:R-:W-:-:S02]  /*aba0*/  @P2 FMUL R50, R50, 0.25 ;  /* 0x3e80000032322820 */ /* 0x000fc40000400000 */
[----:B------:R-:W-:Y:S01]  /*abb0*/  @P2 FMUL R51, R51, 0.25 ;  /* 0x3e80000033332820 */ /* 0x000fe20000400000 */
[----:B------:R1:W-:Y:S01]  /*abc0*/  STL [R1+0xc0], R2 ;  /* 0x0000c00201007387 */ /* 0x0003e20000100800 */
[----:B------:R-:W-:Y:S02]  /*abd0*/  @!P3 FMUL R49, R49, 16777216 ;  /* 0x4b8000003131b820 */ /* 0x000fe40000400000 */
[----:B------:R-:W-:Y:S01]  /*abe0*/  @P2 FMUL R52, R52, 0.25 ;  /* 0x3e80000034342820 */ /* 0x000fe20000400000 */
[----:B------:R2:W-:Y:S01]  /*abf0*/  STL [R1+0xbc], R0 ;  /* 0x0000bc0001007387 */ /* 0x0005e20000100800 */
[C---:B0-----:R-:W-:Y:S02]  /*ac00*/  FMUL R12, R3.reuse, R47 ;  /* 0x0000002f030c7220 */ /* 0x041fe40000400000 */
[----:B------:R-:W-:Y:S02]  /*ac10*/  @!P3 FMUL R50, R50, 16777216 ;  /* 0x4b8000003232b820 */ /* 0x000fe40000400000 */
[----:B-1----:R-:W-:-:S02]  /*ac20*/  FMUL R2, R3, R48 ;  /* 0x0000003003027220 */ /* 0x002fc40000400000 */
[----:B------:R-:W-:Y:S02]  /*ac30*/  @!P3 FMUL R51, R51, 16777216 ;  /* 0x4b8000003333b820 */ /* 0x000fe40000400000 */
[----:B--2---:R-:W-:Y:S01]  /*ac40*/  FMUL R0, R3, R49 ;  /* 0x0000003103007220 */ /* 0x004fe20000400000 */
        /* <DEDUP_REMOVED lines=9> */
[C---:B-1----:R-:W-:Y:S02]  /*ace0*/  FMUL R2, R3.reuse, R51 ;  /* 0x0000003303027220 */ /* 0x042fe40000400000 */
        /* <DEDUP_REMOVED lines=9> */
[----:B------:R-:W-:Y:S02]  /*ad80*/  @P2 FMUL R58, R58, 0.25 ;  /* 0x3e8000003a3a2820 */ /* 0x000fe40000400000 */
[C---:B0-----:R-:W-:Y:S02]  /*ad90*/  FMUL R12, R3.reuse, R53 ;  /* 0x00000035030c7220 */ /* 0x041fe40000400000 */
[----:B------:R-:W-:Y:S02]  /*ada0*/  @!P3 FMUL R56, R56, 16777216 ;  /* 0x4b8000003838b820 */ /* 0x000fe40000400000 */
[----:B-1----:R-:W-:Y:S02]  /*adb0*/  FMUL R2, R3, R54 ;  /* 0x0000003603027220 */ /* 0x002fe40000400000 */
[----:B------:R-:W-:-:S02]  /*adc0*/  @!P3 FMUL R57, R57, 16777216 ;  /* 0x4b8000003939b820 */ /* 0x000fc40000400000 */
[----:B------:R-:W-:Y:S02]  /*add0*/  @!P3 FMUL R60, R60, 16777216 ;  /* 0x4b8000003c3cb820 */ /* 0x000fe40000400000 */
[----:B--2---:R-:W-:Y:S01]  /*ade0*/  FMUL R0, R3, R55 ;  /* 0x0000003703007220 */ /* 0x004fe20000400000 */
[----:B------:R0:W-:Y:S01]  /*adf0*/  STL [R1+0xa0], R12 ;  /* 0x0000a00c01007387 */ /* 0x0001e20000100800 */
[----:B------:R-:W-:Y:S02]  /*ae00*/  @!P3 FMUL R59, R59, 16777216 ;  /* 0x4b8000003b3bb820 */ /* 0x000fe40000400000 */
[----:B------:R-:W-:Y:S01]  /*ae10*/  @!P3 FMUL R58, R58, 16777216 ;  /* 0x4b8000003a3ab820 */ /* 0x000fe20000400000 */
[----:B------:R1:W-:Y:S01]  /*ae20*/  STL [R1+0x9c], R2 ;  /* 0x00009c0201007387 */ /* 0x0003e20000100800 */
[----:B------:R-:W-:Y:S02]  /*ae30*/  @P2 FMUL R61, R61, 0.25 ;  /* 0x3e8000003d3d2820 */ /* 0x000fe40000400000 */
[----:B------:R-:W-:Y:S01]  /*ae40*/  IMAD.MOV.U32 R4, RZ, RZ, R60 ;  /* 0x000000ffff047224 */ /* 0x000fe200078e003c */
[----:B------:R2:W-:Y:S01]  /*ae50*/  STL [R1+0x98], R0 ;  /* 0x0000980001007387 */ /* 0x0005e20000100800 */
[----:B0-----:R-:W-:-:S02]  /*ae60*/  FMUL R12, R3, R56 ;  /* 0x00000038030c7220 */ /* 0x001fc40000400000 */
[C---:B------:R-:W-:Y:S02]  /*ae70*/  FMUL R60, R3.reuse, R59 ;  /* 0x0000003b033c7220 */ /* 0x040fe40000400000 */
[----:B-1----:R-:W-:Y:S01]  /*ae80*/  FMUL R2, R3, R57 ;  /* 0x0000003903027220 */ /* 0x002fe20000400000 */
[----:B------:R-:W-:Y:S01]  /*ae90*/  STL [R1+0x94], R12 ;  /* 0x0000940c01007387 */ /* 0x000fe20000100800 */
[----:B------:R-:W-:Y:S02]  /*aea0*/  @!P3 FMUL R61, R61, 16777216 ;  /* 0x4b8000003d3db820 */ /* 0x000fe40000400000 */
[C---:B--2---:R-:W-:Y:S01]  /*aeb0*/  FMUL R0, R3.reuse, R58 ;  /* 0x0000003a03007220 */ /* 0x044fe20000400000 */
[----:B------:R0:W-:Y:S04]  /*aec0*/  STL [R1+0x90], R2 ;  /* 0x0000900201007387 */ /* 0x0001e80000100800 */
[----:B------:R-:W-:Y:S04]  /*aed0*/  STL [R1+0x4a4], R60 ;  /* 0x0004a43c01007387 */ /* 0x000fe80000100800 */
[----:B------:R1:W-:Y:S01]  /*aee0*/  STL [R1+0x88], R0 ;  /* 0x0000880001007387 */ /* 0x0003e20000100800 */
[----:B------:R-:W-:-:S02]  /*aef0*/  FMUL R11, R3, R11 ;  /* 0x0000000b030b7220 */ /* 0x000fc40000400000 */
[C---:B0-----:R-:W-:Y:S02]  /*af00*/  FMUL R2, R3.reuse, R10 ;  /* 0x0000000a03027220 */ /* 0x041fe40000400000 */
[----:B-1----:R-:W-:-:S05]  /*af10*/  FMUL R0, R3, R61 ;  /* 0x0000003d03007220 */ /* 0x002fca0000400000 */
[----:B------:R0:W-:Y:S01]  /*af20*/  STL [R1+0x78], R0 ;  /* 0x0000780001007387 */ /* 0x0001e20000100800 */
[----:B------:R-:W-:-:S03]  /*af30*/  FMUL R4, R3, R4 ;  /* 0x0000000403047220 */ /* 0x000fc60000400000 */
[----:B------:R-:W-:Y:S01]  /*af40*/  STL [R1+0x6c], R11 ;  /* 0x00006c0b01007387 */ /* 0x000fe20000100800 */
[----:B0-----:R-:W-:-:S03]  /*af50*/  FMUL R0, R3, R9 ;  /* 0x0000000903007220 */ /* 0x001fc60000400000 */
[----:B------:R5:W-:Y:S01]  /*af60*/  STL [R1+0x60], R2 ;  /* 0x0000600201007387 */ /* 0x000be20000100800 */
[----:B---3--:R-:W-:-:S03]  /*af70*/  @!P3 FMUL R7, R7, 16777216 ;  /* 0x4b8000000707b820 */ /* 0x008fc60000400000 */
[----:B------:R0:W-:Y:S04]  /*af80*/  STL [R1+0x5c], R0 ;  /* 0x00005c0001007387 */ /* 0x0001e80000100800 */
[----:B------:R-:W-:Y:S01]  /*af90*/  STL [R1+0x54], R4 ;  /* 0x0000540401007387 */ /* 0x000fe20000100800 */
[C---:B-----5:R-:W-:Y:S02]  /*afa0*/  FMUL R2, R3.reuse, R5 ;  /* 0x0000000503027220 */ /* 0x060fe40000400000 */
[----:B0-----:R-:W-:-:S03]  /*afb0*/  FMUL R0, R3, R6 ;  /* 0x0000000603007220 */ /* 0x001fc60000400000 */
[----:B------:R0:W-:Y:S02]  /*afc0*/  STL [R1+0x44], R2 ;  /* 0x0000440201007387 */ /* 0x0001e40000100800 */
[C---:B0-----:R-:W-:Y:S02]  /*afd0*/  FMUL R2, R3.reuse, R7 ;  /* 0x0000000703027220 */ /* 0x041fe40000400000 */
[----:B----4-:R-:W-:-:S05]  /*afe0*/  FMUL R60, R3, R8 ;  /* 0x00000008033c7220 */ /* 0x010fca0000400000 */
[----:B------:R-:W-:Y:S04]  /*aff0*/  STL [R1+0x4a8], R60 ;  /* 0x0004a83c01007387 */ /* 0x000fe80000100800 */
[----:B------:R0:W-:Y:S04]  /*b000*/  STL [R1+0x3c], R0 ;  /* 0x00003c0001007387 */ /* 0x0001e80000100800 */
[----:B------:R-:W2:Y:S04]  /*b010*/  LDL.LU R7, [R1+0x4cc] ;  /* 0x0004cc0001077983 */ /* 0x000ea80000300800 */
[----:B0-----:R-:W3:Y:S04]  /*b020*/  LDL.LU R0, [R1+0x120] ;  /* 0x0001200001007983 */ /* 0x001ee80000300800 */
[----:B------:R0:W-:Y:S04]  /*b030*/  STL [R1+0x2c], R2 ;  /* 0x00002c0201007387 */ /* 0x0001e80000100800 */
[----:B---3--:R1:W-:Y:S04]  /*b040*/  STL [R1+0x4c0], R0 ;  /* 0x0004c00001007387 */ /* 0x0083e80000100800 */
[----:B------:R-:W3:Y:S04]  /*b050*/  LDL.LU R60, [R1+0x124] ;  /* 0x00012400013c7983 */ /* 0x000ee80000300800 */
[----:B---3--:R-:W-:Y:S04]  /*b060*/  STL [R1+0x4c4], R60 ;  /* 0x0004c43c01007387 */ /* 0x008fe80000100800 */
[----:B0-----:R-:W3:Y:S04]  /*b070*/  LDL.LU R2, [R1+0x110] ;  /* 0x0001100001027983 */ /* 0x001ee80000300800 */
[----:B-1----:R-:W4:Y:S01]  /*b080*/  LDL.LU R0, [R1+0x114] ;  /* 0x0001140001007983 */ /* 0x002f220000300800 */
[----:B--2---:R-:W-:-:S03]  /*b090*/  FSETP.GT.AND P2, PT, |R7|, 8.50705917302346158658e+37, PT ;  /* 0x7e8000000700780b */ /* 0x004fc60003f44200 */
[----:B---3--:R0:W-:Y:S04]  /*b0a0*/  STL [R1+0x18], R2 ;  /* 0x0000180201007387 */ /* 0x0081e80000100800 */
[----:B----4-:R1:W-:Y:S04]  /*b0b0*/  STL [R1+0x4c8], R0 ;  /* 0x0004c80001007387 */ /* 0x0103e80000100800 */
[----:B0-----:R-:W2:Y:S04]  /*b0c0*/  LDL.LU R2, [R1+0x130] ;  /* 0x0001300001027983 */ /* 0x001ea80000300800 */
[----:B------:R-:W3:Y:S04]  /*b0d0*/  LDL.LU R60, [R1+0x134] ;  /* 0x00013400013c7983 */ /* 0x000ee80000300800 */
[----:B-1----:R-:W4:Y:S04]  /*b0e0*/  LDL.LU R0, [R1+0x160] ;  /* 0x0001600001007983 */ /* 0x002f280000300800 */
[----:B------:R-:W5:Y:S04]  /*b0f0*/  LDL.LU R3, [R1+0x164] ;  /* 0x0001640001037983 */ /* 0x000f680000300800 */
        /* <DEDUP_REMOVED lines=30> */
[----:B------:R-:W5:Y:S04]  /*b2e0*/  LDL.LU R35, [R1] ;  /* 0x0000000001237983 */ /* 0x000f680000300800 */
        /* <DEDUP_REMOVED lines=24> */
[----:B------:R-:W5:Y:S01]  /*b470*/  LDL.LU R61, [R1+0x230] ;  /* 0x00023000013d7983 */ /* 0x000f620000300800 */
[----:B--2---:R-:W-:-:S02]  /*b480*/  @P2 FMUL R2, R2, 0.25 ;  /* 0x3e80000002022820 */ /* 0x004fc40000400000 */
[----:B---3--:R-:W-:Y:S02]  /*b490*/  @P2 FMUL R60, R60, 0.25 ;  /* 0x3e8000003c3c2820 */ /* 0x008fe40000400000 */
[----:B----4-:R-:W-:-:S05]  /*b4a0*/  @P2 FMUL R0, R0, 0.25 ;  /* 0x3e80000000002820 */ /* 0x010fca0000400000 */
[----:B------:R0:W-:Y:S04]  /*b4b0*/  STL [R1+0x8], R0 ;  /* 0x0000080001007387 */ /* 0x0001e80000100800 */
[----:B0-----:R-:W2:Y:S04]  /*b4c0*/  LDL.LU R0, [R1+0x4c8] ;  /* 0x0004c80001007983 */ /* 0x001ea80000300800 */
[----:B------:R0:W-:Y:S04]  /*b4d0*/  STL [R1+0xc], R60 ;  /* 0x00000c3c01007387 */ /* 0x0001e80000100800 */
[----:B0-----:R-:W3:Y:S04]  /*b4e0*/  LDL.LU R60, [R1+0x4c4] ;  /* 0x0004c400013c7983 */ /* 0x001ee80000300800 */
[----:B------:R0:W-:Y:S04]  /*b4f0*/  STL [R1+0x4b8], R2 ;  /* 0x0004b80201007387 */ /* 0x0001e80000100800 */
[----:B0-----:R-:W4:Y:S01]  /*b500*/  LDL R2, [R1+0x18] ;  /* 0x0000180001027983 */ /* 0x001f220000100800 */
[----:B--2---:R-:W-:-:S05]  /*b510*/  @P2 FMUL R0, R0, 0.25 ;  /* 0x3e80000000002820 */ /* 0x004fca0000400000 */
[----:B------:R0:W-:Y:S04]  /*b520*/  STL [R1+0x14], R0 ;  /* 0x0000140001007387 */ /* 0x0001e80000100800 */
[----:B0-----:R-:W2:Y:S01]  /*b530*/  LDL.LU R0, [R1+0x4c0] ;  /* 0x0004c00001007983 */ /* 0x001ea20000300800 */
[----:B----4-:R-:W-:-:S05]  /*b540*/  @P2 FMUL R2, R2, 0.25 ;  /* 0x3e80000002022820 */ /* 0x010fca0000400000 */
[----:B------:R0:W-:Y:S04]  /*b550*/  @P2 STL [R1+0x18], R2 ;  /* 0x0000180201002387 */ /* 0x0001e80000100800 */
[----:B0-----:R-:W4:Y:S01]  /*b560*/  LDL R2, [R1+0xc] ;  /* 0x00000c0001027983 */ /* 0x001f220000100800 */
[----:B------:R-:W-:Y:S01]  /*b570*/  FSETP.GEU.AND P3, PT, |R7|, 1.175494350822287508e-38, PT ;  /* 0x008000000700780b */ /* 0x000fe20003f6e200 */
[----:B-----5:R-:W-:Y:S02]  /*b580*/  @P2 FMUL R54, R54, 0.25 ;  /* 0x3e80000036362820 */ /* 0x020fe40000400000 */
[----:B------:R-:W-:Y:S01]  /*b590*/  @P2 FMUL R51, R51, 0.25 ;  /* 0x3e80000033332820 */ /* 0x000fe20000400000 */
[----:B----4-:R0:W-:Y:S04]  /*b5a0*/  STL [R1+0x4bc], R2 ;  /* 0x0004bc0201007387 */ /* 0x0101e80000100800 */
[----:B0-----:R-:W4:Y:S05]  /*b5b0*/  LDL R2, [R1+0x8] ;  /* 0x0000080001027983 */ /* 0x001f2a0000100800 */
[----:B------:R-:W-:-:S02]  /*b5c0*/  @!P3 FMUL R54, R54, 16777216 ;  /* 0x4b8000003636b820 */ /* 0x000fc40000400000 */
[----:B------:R-:W-:-:S03]  /*b5d0*/  @!P3 FMUL R51, R51, 16777216 ;  /* 0x4b8000003333b820 */ /* 0x000fc60000400000 */
[----:B------:R0:W-:Y:S04]  /*b5e0*/  STL [R1+0x4b4], R54 ;  /* 0x0004b43601007387 */ /* 0x0001e80000100800 */
[----:B0-----:R-:W5:Y:S04]  /*b5f0*/  LDL.LU R54, [R1+0x18] ;  /* 0x0000180001367983 */ /* 0x001f680000300800 */
[----:B------:R0:W-:Y:S04]  /*b600*/  STL [R1+0x4b0], R51 ;  /* 0x0004b03301007387 */ /* 0x0001e80000100800 */
[----:B0-----:R-:W2:Y:S01]  /*b610*/  LDL.LU R51, [R1+0x14] ;  /* 0x0000140001337983 */ /* 0x001ea20000300800 */
[----:B----4-:R-:W-:-:S05]  /*b620*/  @!P3 FMUL R2, R2, 16777216 ;  /* 0x4b8000000202b820 */ /* 0x010fca0000400000 */
[----:B------:R0:W-:Y:S04]  /*b630*/  @!P3 STL [R1+0x8], R2 ;  /* 0x000008020100b387 */ /* 0x0001e80000100800 */
[----:B0-----:R-:W4:Y:S01]  /*b640*/  LDL.LU R2, [R1+0x4bc] ;  /* 0x0004bc0001027983 */ /* 0x001f220000300800 */
[----:B------:R-:W-:-:S04]  /*b650*/  @P2 FMUL R7, R7, 0.25 ;  /* 0x3e80000007072820 */ /* 0x000fc80000400000 */
[----:B------:R-:W-:Y:S02]  /*b660*/  @!P3 FMUL R7, R7, 16777216 ;  /* 0x4b8000000707b820 */ /* 0x000fe40000400000 */
[----:B----4-:R-:W-:-:S05]  /*b670*/  @!P3 FMUL R2, R2, 16777216 ;  /* 0x4b8000000202b820 */ /* 0x010fca0000400000 */
[----:B------:R0:W-:Y:S04]  /*b680*/  @!P3 STL [R1+0xc], R2 ;  /* 0x00000c020100b387 */ /* 0x0001e80000100800 */
[----:B0-----:R-:W4:Y:S01]  /*b690*/  LDL.LU R2, [R1+0x4b8] ;  /* 0x0004b80001027983 */ /* 0x001f220000300800 */
[----:B------:R-:W0:Y:S01]  /*b6a0*/  MUFU.RCP R7, R7 ;  /* 0x0000000700077308 */ /* 0x000e220000001000 */
[----:B------:R-:W-:Y:S02]  /*b6b0*/  @P2 FMUL R57, R57, 0.25 ;  /* 0x3e80000039392820 */ /* 0x000fe40000400000 */
[----:B------:R-:W-:Y:S02]  /*b6c0*/  @P2 FMUL R58, R58, 0.25 ;  /* 0x3e8000003a3a2820 */ /* 0x000fe40000400000 */
[----:B------:R-:W-:-:S02]  /*b6d0*/  @!P3 FMUL R57, R57, 16777216 ;  /* 0x4b8000003939b820 */ /* 0x000fc40000400000 */
[----:B------:R-:W-:Y:S02]  /*b6e0*/  @!P3 FMUL R58, R58, 16777216 ;  /* 0x4b8000003a3ab820 */ /* 0x000fe40000400000 */
[----:B-----5:R-:W-:Y:S02]  /*b6f0*/  @!P3 FMUL R54, R54, 16777216 ;  /* 0x4b8000003636b820 */ /* 0x020fe40000400000 */
[----:B--2---:R-:W-:Y:S02]  /*b700*/  @P2 FMUL R0, R0, 0.25 ;  /* 0x3e80000000002820 */ /* 0x004fe40000400000 */
[----:B------:R-:W-:Y:S02]  /*b710*/  @P2 FMUL R59, R59, 0.25 ;  /* 0x3e8000003b3b2820 */ /* 0x000fe40000400000 */
[----:B0-----:R-:W-:Y:S02]  /*b720*/  FMUL R58, R7, R58 ;  /* 0x0000003a073a7220 */ /* 0x001fe40000400000 */
[----:B------:R-:W-:-:S02]  /*b730*/  @!P3 FMUL R0, R0, 16777216 ;  /* 0x4b8000000000b820 */ /* 0x000fc40000400000 */
[----:B------:R-:W-:Y:S02]  /*b740*/  @!P3 FMUL R59, R59, 16777216 ;  /* 0x4b8000003b3bb820 */ /* 0x000fe40000400000 */
[----:B------:R-:W-:Y:S02]  /*b750*/  @!P3 FMUL R51, R51, 16777216 ;  /* 0x4b8000003333b820 */ /* 0x000fe40000400000 */
[----:B----4-:R-:W-:-:S05]  /*b760*/  @!P3 FMUL R2, R2, 16777216 ;  /* 0x4b8000000202b820 */ /* 0x010fca0000400000 */
[----:B------:R0:W-:Y:S02]  /*b770*/  STL [R1+0x10], R2 ;  /* 0x0000100201007387 */ /* 0x0001e40000100800 */
[----:B0-----:R-:W-:Y:S02]  /*b780*/  FMUL R2, R7, R57 ;  /* 0x0000003907027220 */ /* 0x001fe40000400000 */
[----:B------:R-:W2:Y:S04]  /*b790*/  LDL.LU R57, [R1+0x8] ;  /* 0x0000080001397983 */ /* 0x000ea80000300800 */
[----:B------:R0:W-:Y:S02]  /*b7a0*/  STL [R1+0x494], R2 ;  /* 0x0004940201007387 */ /* 0x0001e40000100800 */
[----:B0-----:R-:W-:-:S02]  /*b7b0*/  MOV R2, R54 ;  /* 0x0000003600027202 */ /* 0x001fc40000000f00 */
[----:B------:R-:W4:Y:S04]  /*b7c0*/  LDL.LU R54, [R1+0x4b4] ;  /* 0x0004b40001367983 */ /* 0x000f280000300800 */
[----:B------:R0:W-:Y:S02]  /*b7d0*/  STL [R1+0x80], R58 ;  /* 0x0000803a01007387 */ /* 0x0001e40000100800 */
[----:B0-----:R-:W-:Y:S02]  /*b7e0*/  IMAD.MOV.U32 R58, RZ, RZ, R0 ;  /* 0x000000ffff3a7224 */ /* 0x001fe400078e0000 */
[----:B------:R-:W-:Y:S02]  /*b7f0*/  FMUL R0, R7, R59 ;  /* 0x0000003b07007220 */ /* 0x000fe40000400000 */
[----:B------:R-:W-:-:S02]  /*b800*/  IMAD.MOV.U32 R59, RZ, RZ, R51 ;  /* 0x000000ffff3b7224 */ /* 0x000fc400078e0033 */
[----:B------:R-:W5:Y:S01]  /*b810*/  LDL.LU R51, [R1+0x4b0] ;  /* 0x0004b00001337983 */ /* 0x000f620000300800 */
[----:B------:R-:W-:Y:S02]  /*b820*/  @P2 FMUL R61, R61, 0.25 ;  /* 0x3e8000003d3d2820 */ /* 0x000fe40000400000 */
[----:B------:R-:W-:Y:S02]  /*b830*/  @P2 FMUL R56, R56, 0.25 ;  /* 0x3e80000038382820 */ /* 0x000fe40000400000 */
[----:B------:R-:W-:Y:S02]  /*b840*/  @!P3 FMUL R61, R61, 16777216 ;  /* 0x4b8000003d3db820 */ /* 0x000fe40000400000 */
[----:B------:R-:W-:Y:S01]  /*b850*/  @P2 FMUL R55, R55, 0.25 ;  /* 0x3e80000037372820 */ /* 0x000fe20000400000 */
[----:B------:R0:W-:Y:S01]  /*b860*/  STL [R1+0x498], R0 ;  /* 0x0004980001007387 */ /* 0x0001e20000100800 */
[----:B------:R-:W-:Y:S02]  /*b870*/  @!P3 FMUL R56, R56, 16777216 ;  /* 0x4b8000003838b820 */ /* 0x000fe40000400000 */
[----:B------:R-:W-:-:S02]  /*b880*/  @!P3 FMUL R55, R55, 16777216 ;  /* 0x4b8000003737b820 */ /* 0x000fc40000400000 */
[----:B------:R-:W-:Y:S02]  /*b890*/  @P2 FMUL R53, R53, 0.25 ;  /* 0x3e80000035352820 */ /* 0x000fe40000400000 */
[C---:B0-----:R-:W-:Y:S02]  /*b8a0*/  FMUL R0, R7.reuse, R61 ;  /* 0x0000003d07007220 */ /* 0x041fe40000400000 */
[C---:B------:R-:W-:Y:S02]  /*b8b0*/  FMUL R56, R7.reuse, R56 ;  /* 0x0000003807387220 */ /* 0x040fe40000400000 */
[----:B------:R-:W-:Y:S01]  /*b8c0*/  FMUL R55, R7, R55 ;  /* 0x0000003707377220 */ /* 0x000fe20000400000 */
[----:B------:R-:W-:Y:S01]  /*b8d0*/  STL [R1+0x74], R0 ;  /* 0x0000740001007387 */ /* 0x000fe20000100800 */
[----:B------:R-:W-:Y:S02]  /*b8e0*/  @!P3 FMUL R53, R53, 16777216 ;  /* 0x4b8000003535b820 */ /* 0x000fe40000400000 */
[----:B------:R-:W-:Y:S01]  /*b8f0*/  @P2 FMUL R52, R52, 0.25 ;  /* 0x3e80000034342820 */ /* 0x000fe20000400000 */
[----:B------:R-:W-:Y:S01]  /*b900*/  STL [R1+0x70], R56 ;  /* 0x0000703801007387 */ /* 0x000fe20000100800 */
[----:B------:R-:W-:-:S02]  /*b910*/  @P2 FMUL R50, R50, 0.25 ;  /* 0x3e80000032322820 */ /* 0x000fc40000400000 */
[----:B------:R-:W-:Y:S01]  /*b920*/  FMUL R53, R7, R53 ;  /* 0x0000003507357220 */ /* 0x000fe20000400000 */
[----:B------:R0:W-:Y:S01]  /*b930*/  STL [R1+0x68], R55 ;  /* 0x0000683701007387 */ /* 0x0001e20000100800 */
[----:B------:R-:W-:Y:S02]  /*b940*/  @!P3 FMUL R52, R52, 16777216 ;  /* 0x4b8000003434b820 */ /* 0x000fe40000400000 */
[----:B------:R-:W-:Y:S02]  /*b950*/  @P2 FMUL R49, R49, 0.25 ;  /* 0x3e80000031312820 */ /* 0x000fe40000400000 */
[----:B------:R-:W-:Y:S02]  /*b960*/  @!P3 FMUL R50, R50, 16777216 ;  /* 0x4b8000003232b820 */ /* 0x000fe40000400000 */
[----:B------:R-:W-:Y:S02]  /*b970*/  @P2 FMUL R48, R48, 0.25 ;  /* 0x3e80000030302820 */ /* 0x000fe40000400000 */
[----:B------:R-:W-:-:S02]  /*b980*/  FMUL R52, R7, R52 ;  /* 0x0000003407347220 */ /* 0x000fc40000400000 */
[----:B------:R-:W-:Y:S02]  /*b990*/  @P2 FMUL R40, R40, 0.25 ;  /* 0x3e80000028282820 */ /* 0x000fe40000400000 */
[----:B------:R-:W-:Y:S02]  /*b9a0*/  @!P3 FMUL R49, R49, 16777216 ;  /* 0x4b8000003131b820 */ /* 0x000fe40000400000 */
[----:B------:R-:W-:Y:S02]  /*b9b0*/  @P2 FMUL R47, R47, 0.25 ;  /* 0x3e8000002f2f2820 */ /* 0x000fe40000400000 */
[----:B------:R-:W-:Y:S02]  /*b9c0*/  @P2 FMUL R39, R39, 0.25 ;  /* 0x3e80000027272820 */ /* 0x000fe40000400000 */
[----:B------:R-:W-:Y:S02]  /*b9d0*/  @!P3 FMUL R48, R48, 16777216 ;  /* 0x4b8000003030b820 */ /* 0x000fe40000400000 */
[----:B------:R-:W-:-:S02]  /*b9e0*/  @P2 FMUL R46, R46, 0.25 ;  /* 0x3e8000002e2e2820 */ /* 0x000fc40000400000 */
[----:B------:R-:W-:Y:S02]  /*b9f0*/  @P2 FMUL R38, R38, 0.25 ;  /* 0x3e80000026262820 */ /* 0x000fe40000400000 */
[----:B------:R-:W-:Y:S02]  /*ba00*/  @!P3 FMUL R40, R40, 16777216 ;  /* 0x4b8000002828b820 */ /* 0x000fe40000400000 */
[----:B---3--:R-:W-:Y:S02]  /*ba10*/  @P2 FMUL R60, R60, 0.25 ;  /* 0x3e8000003c3c2820 */ /* 0x008fe40000400000 */
[----:B------:R-:W-:Y:S02]  /*ba20*/  @P2 FMUL R37, R37, 0.25 ;  /* 0x3e80000025252820 */ /* 0x000fe40000400000 */
[----:B------:R-:W-:Y:S02]  /*ba30*/  @!P3 FMUL R47, R47, 16777216 ;  /* 0x4b8000002f2fb820 */ /* 0x000fe40000400000 */
[----:B------:R-:W-:-:S02]  /*ba40*/  @!P3 FMUL R39, R39, 16777216 ;  /* 0x4b8000002727b820 */ /* 0x000fc40000400000 */
[----:B------:R-:W-:Y:S02]  /*ba50*/  @P2 FMUL R44, R44, 0.25 ;  /* 0x3e8000002c2c2820 */ /* 0x000fe40000400000 */
[----:B------:R-:W-:Y:S02]  /*ba60*/  @!P3 FMUL R46, R46, 16777216 ;  /* 0x4b8000002e2eb820 */ /* 0x000fe40000400000 */
[----:B------:R-:W-:Y:S02]  /*ba70*/  @!P3 FMUL R38, R38, 16777216 ;  /* 0x4b8000002626b820 */ /* 0x000fe40000400000 */
[----:B------:R-:W-:Y:S02]  /*ba80*/  @P2 FMUL R36, R36, 0.25 ;  /* 0x3e80000024242820 */ /* 0x000fe40000400000 */
[----:B------:R-:W-:Y:S02]  /*ba90*/  @P2 FMUL R33, R33, 0.25 ;  /* 0x3e80000021212820 */ /* 0x000fe40000400000 */
[----:B------:R-:W-:-:S02]  /*baa0*/  @!P3 FMUL R60, R60, 16777216 ;  /* 0x4b8000003c3cb820 */ /* 0x000fc40000400000 */
[----:B------:R-:W-:Y:S02]  /*bab0*/  @P2 FMUL R18, R18, 0.25 ;  /* 0x3e80000012122820 */ /* 0x000fe40000400000 */
[----:B------:R-:W-:Y:S02]  /*bac0*/  @!P3 FMUL R37, R37, 16777216 ;  /* 0x4b8000002525b820 */ /* 0x000fe40000400000 */
[----:B------:R-:W-:Y:S02]  /*bad0*/  @P2 FMUL R45, R45, 0.25 ;  /* 0x3e8000002d2d2820 */ /* 0x000fe40000400000 */
[----:B------:R-:W-:Y:S02]  /*bae0*/  @P2 FMUL R34, R34, 0.25 ;  /* 0x3e80000022222820 */ /* 0x000fe40000400000 */
[----:B------:R-:W-:Y:S02]  /*baf0*/  @P2 FMUL R15, R15, 0.25 ;  /* 0x3e8000000f0f2820 */ /* 0x000fe40000400000 */
[----:B------:R-:W-:-:S02]  /*bb00*/  @!P3 FMUL R44, R44, 16777216 ;  /* 0x4b8000002c2cb820 */ /* 0x000fc40000400000 */
[----:B------:R-:W-:Y:S02]  /*bb10*/  @P2 FMUL R32, R32, 0.25 ;  /* 0x3e80000020202820 */ /* 0x000fe40000400000 */
[----:B------:R-:W-:Y:S02]  /*bb20*/  @!P3 FMUL R36, R36, 16777216 ;  /* 0x4b8000002424b820 */ /* 0x000fe40000400000 */
[----:B------:R-:W-:Y:S02]  /*bb30*/  @!P3 FMUL R33, R33, 16777216 ;  /* 0x4b8000002121b820 */ /* 0x000fe40000400000 */
[----:B------:R-:W-:Y:S02]  /*bb40*/  @P2 FMUL R19, R19, 0.25 ;  /* 0x3e80000013132820 */ /* 0x000fe40000400000 */
[----:B------:R-:W-:Y:S02]  /*bb50*/  @P2 FMUL R14, R14, 0.25 ;  /* 0x3e8000000e0e2820 */ /* 0x000fe40000400000 */
[----:B------:R-:W-:-:S02]  /*bb60*/  @!P3 FMUL R18, R18, 16777216 ;  /* 0x4b8000001212b820 */ /* 0x000fc40000400000 */
[----:B------:R-:W-:Y:S02]  /*bb70*/  @!P3 FMUL R45, R45, 16777216 ;  /* 0x4b8000002d2db820 */ /* 0x000fe40000400000 */
[----:B------:R-:W-:Y:S02]  /*bb80*/  @P2 FMUL R13, R13, 0.25 ;  /* 0x3e8000000d0d2820 */ /* 0x000fe40000400000 */
[----:B------:R-:W-:Y:S02]  /*bb90*/  @!P3 FMUL R34, R34, 16777216 ;  /* 0x4b8000002222b820 */ /* 0x000fe40000400000 */
[----:B------:R-:W-:Y:S02]  /*bba0*/  @!P3 FMUL R15, R15, 16777216 ;  /* 0x4b8000000f0fb820 */ /* 0x000fe40000400000 */
[----:B0-----:R-:W-:Y:S02]  /*bbb0*/  FMUL R55, R7, R44 ;  /* 0x0000002c07377220 */ /* 0x001fe40000400000 */
[----:B------:R-:W-:-:S02]  /*bbc0*/  @!P3 FMUL R32, R32, 16777216 ;  /* 0x4b8000002020b820 */ /* 0x000fc40000400000 */
[----:B------:R-:W-:Y:S02]  /*bbd0*/  FMUL R44, R7, R33 ;  /* 0x00000021072c7220 */ /* 0x000fe40000400000 */
[----:B------:R-:W-:Y:S02]  /*bbe0*/  @P2 FMUL R12, R12, 0.25 ;  /* 0x3e8000000c0c2820 */ /* 0x000fe40000400000 */
[----:B------:R-:W-:Y:S02]  /*bbf0*/  @!P3 FMUL R19, R19, 16777216 ;  /* 0x4b8000001313b820 */ /* 0x000fe40000400000 */
[----:B------:R-:W-:Y:S02]  /*bc00*/  @!P3 FMUL R14, R14, 16777216 ;  /* 0x4b8000000e0eb820 */ /* 0x000fe40000400000 */
[C---:B------:R-:W-:Y:S02]  /*bc10*/  FMUL R33, R7.reuse, R18 ;  /* 0x0000001207217220 */ /* 0x040fe40000400000 */
[----:B------:R-:W-:-:S02]  /*bc20*/  FMUL R61, R7, R45 ;  /* 0x0000002d073d7220 */ /* 0x000fc40000400000 */
[----:B------:R-:W-:Y:S02]  /*bc30*/  @P2 FMUL R10, R10, 0.25 ;  /* 0x3e8000000a0a2820 */ /* 0x000fe40000400000 */
[----:B------:R-:W-:Y:S02]  /*bc40*/  @!P3 FMUL R13, R13, 16777216 ;  /* 0x4b8000000d0db820 */ /* 0x000fe40000400000 */
[C---:B------:R-:W-:Y:S02]  /*bc50*/  FMUL R45, R7.reuse, R34 ;  /* 0x00000022072d7220 */ /* 0x040fe40000400000 */
[C---:B------:R-:W-:Y:S02]  /*bc60*/  FMUL R34, R7.reuse, R32 ;  /* 0x0000002007227220 */ /* 0x040fe40000400000 */
[----:B------:R-:W-:Y:S02]  /*bc70*/  @!P3 FMUL R12, R12, 16777216 ;  /* 0x4b8000000c0cb820 */ /* 0x000fe40000400000 */
[----:B------:R-:W-:-:S02]  /*bc80*/  FMUL R32, R7, R19 ;  /* 0x0000001307207220 */ /* 0x000fc40000400000 */
[----:B------:R-:W-:Y:S02]  /*bc90*/  @!P3 FMUL R10, R10, 16777216 ;  /* 0x4b8000000a0ab820 */ /* 0x000fe40000400000 */
[----:B------:R-:W-:Y:S02]  /*bca0*/  @P2 FMUL R9, R9, 0.25 ;  /* 0x3e80000009092820 */ /* 0x000fe40000400000 */
[----:B------:R-:W-:Y:S02]  /*bcb0*/  @P2 FMUL R43, R43, 0.25 ;  /* 0x3e8000002b2b2820 */ /* 0x000fe40000400000 */
[----:B------:R-:W-:Y:S02]  /*bcc0*/  @P2 FMUL R8, R8, 0.25 ;  /* 0x3e80000008082820 */ /* 0x000fe40000400000 */
[----:B------:R-:W-:Y:S02]  /*bcd0*/  @P2 FMUL R42, R42, 0.25 ;  /* 0x3e8000002a2a2820 */ /* 0x000fe40000400000 */
[----:B------:R-:W-:-:S02]  /*bce0*/  @P2 FMUL R41, R41, 0.25 ;  /* 0x3e80000029292820 */ /* 0x000fc40000400000 */
[----:B------:R-:W-:Y:S02]  /*bcf0*/  @P2 FMUL R5, R5, 0.25 ;  /* 0x3e80000005052820 */ /* 0x000fe40000400000 */
[----:B------:R-:W-:Y:S02]  /*bd00*/  @!P3 FMUL R9, R9, 16777216 ;  /* 0x4b8000000909b820 */ /* 0x000fe40000400000 */
[----:B------:R-:W-:Y:S02]  /*bd10*/  @P2 FMUL R35, R35, 0.25 ;  /* 0x3e80000023232820 */ /* 0x000fe40000400000 */
[----:B------:R-:W-:Y:S02]  /*bd20*/  @P2 FMUL R17, R17, 0.25 ;  /* 0x3e80000011112820 */ /* 0x000fe40000400000 */
[----:B------:R-:W-:Y:S02]  /*bd30*/  @P2 FMUL R16, R16, 0.25 ;  /* 0x3e80000010102820 */ /* 0x000fe40000400000 */
[----:B------:R-:W-:-:S02]  /*bd40*/  @P2 FMUL R4, R4, 0.25 ;  /* 0x3e80000004042820 */ /* 0x000fc40000400000 */
[----:B------:R-:W-:Y:S02]  /*bd50*/  @!P3 FMUL R43, R43, 16777216 ;  /* 0x4b8000002b2bb820 */ /* 0x000fe40000400000 */
[----:B------:R-:W-:Y:S02]  /*bd60*/  @!P3 FMUL R8, R8, 16777216 ;  /* 0x4b8000000808b820 */ /* 0x000fe40000400000 */
[----:B------:R-:W-:Y:S02]  /*bd70*/  @P2 FMUL R3, R3, 0.25 ;  /* 0x3e80000003032820 */ /* 0x000fe40000400000 */
[----:B------:R-:W-:Y:S02]  /*bd80*/  @!P3 FMUL R42, R42, 16777216 ;  /* 0x4b8000002a2ab820 */ /* 0x000fe40000400000 */
[----:B------:R-:W-:Y:S02]  /*bd90*/  @!P3 FMUL R41, R41, 16777216 ;  /* 0x4b8000002929b820 */ /* 0x000fe40000400000 */
[----:B------:R-:W-:-:S02]  /*bda0*/  @!P3 FMUL R5, R5, 16777216 ;  /* 0x4b8000000505b820 */ /* 0x000fc40000400000 */
[----:B------:R-:W-:Y:S02]  /*bdb0*/  @!P3 FMUL R35, R35, 16777216 ;  /* 0x4b8000002323b820 */ /* 0x000fe40000400000 */
[----:B------:R-:W-:Y:S02]  /*bdc0*/  @!P3 FMUL R17, R17, 16777216 ;  /* 0x4b8000001111b820 */ /* 0x000fe40000400000 */
[----:B------:R-:W-:Y:S02]  /*bdd0*/  @!P3 FMUL R16, R16, 16777216 ;  /* 0x4b8000001010b820 */ /* 0x000fe40000400000 */
[----:B------:R-:W-:Y:S02]  /*bde0*/  @!P3 FMUL R4, R4, 16777216 ;  /* 0x4b8000000404b820 */ /* 0x000fe40000400000 */
[----:B------:R-:W-:Y:S02]  /*bdf0*/  @!P3 FMUL R3, R3, 16777216 ;  /* 0x4b8000000303b820 */ /* 0x000fe40000400000 */
[----:B----4-:R-:W-:-:S05]  /*be00*/  FMUL R0, R7, R54 ;  /* 0x0000003607007220 */ /* 0x010fca0000400000 */
[----:B------:R5:W-:Y:S04]  /*be10*/  STL [R1+0x64], R0 ;  /* 0x0000640001007387 */ /* 0x000be80000100800 */
[----:B------:R-:W-:Y:S01]  /*be20*/  STL [R1+0x58], R53 ;  /* 0x0000583501007387 */ /* 0x000fe20000100800 */
[----:B-----5:R-:W-:-:S05]  /*be30*/  FMUL R0, R7, R51 ;  /* 0x0000003307007220 */ /* 0x020fca0000400000 */
[----:B------:R0:W-:Y:S04]  /*be40*/  STL [R1+0x49c], R0 ;  /* 0x00049c0001007387 */ /* 0x0001e80000100800 */
[----:B------:R-:W-:Y:S01]  /*be50*/  STL [R1+0x50], R52 ;  /* 0x0000503401007387 */ /* 0x000fe20000100800 */
[C---:B0-----:R-:W-:Y:S02]  /*be60*/  FMUL R0, R7.reuse, R50 ;  /* 0x0000003207007220 */ /* 0x041fe40000400000 */
[----:B------:R-:W-:Y:S02]  /*be70*/  IMAD.MOV.U32 R50, RZ, RZ, R2 ;  /* 0x000000ffff327224 */ /* 0x000fe400078e0002 */
[C---:B------:R-:W-:Y:S01]  /*be80*/  FMUL R2, R7.reuse, R49 ;  /* 0x0000003107027220 */ /* 0x040fe20000400000 */
[----:B------:R0:W-:Y:S01]  /*be90*/  STL [R1+0x48], R0 ;  /* 0x0000480001007387 */ /* 0x0001e20000100800 */
[----:B------:R-:W-:Y:S01]  /*bea0*/  MOV R49, R59 ;  /* 0x0000003b00317202 */ /* 0x000fe20000000f00 */
[C---:B------:R-:W-:Y:S01]  /*beb0*/  FMUL R51, R7.reuse, R40 ;  /* 0x0000002807337220 */ /* 0x040fe20000400000 */
[----:B------:R-:W-:Y:S01]  /*bec0*/  MOV R40, R50 ;  /* 0x0000003200287202 */ /* 0x000fe20000000f00 */
[----:B------:R1:W-:Y:S01]  /*bed0*/  STL [R1+0x4ac], R2 ;  /* 0x0004ac0201007387 */ /* 0x0003e20000100800 */
[----:B------:R-:W-:-:S02]  /*bee0*/  FMUL R50, R7, R39 ;  /* 0x0000002707327220 */ /* 0x000fc40000400000 */
[C---:B0-----:R-:W-:Y:S02]  /*bef0*/  FMUL R0, R7.reuse, R48 ;  /* 0x0000003007007220 */ /* 0x041fe40000400000 */
[----:B------:R-:W-:Y:S02]  /*bf00*/  IMAD.MOV.U32 R48, RZ, RZ, R58 ;  /* 0x000000ffff307224 */ /* 0x000fe400078e003a */
[C---:B-1----:R-:W-:Y:S01]  /*bf10*/  FMUL R2, R7.reuse, R47 ;  /* 0x0000002f07027220 */ /* 0x042fe20000400000 */
[----:B------:R0:W-:Y:S01]  /*bf20*/  STL [R1+0x34], R0 ;  /* 0x0000340001007387 */ /* 0x0001e20000100800 */
[----:B--2---:R-:W-:Y:S02]  /*bf30*/  IMAD.MOV.U32 R47, RZ, RZ, R57 ;  /* 0x000000ffff2f7224 */ /* 0x004fe400078e0039 */
[----:B------:R-:W-:Y:S02]  /*bf40*/  IMAD.MOV.U32 R39, RZ, RZ, R49 ;  /* 0x000000ffff277224 */ /* 0x000fe400078e0031 */
[----:B------:R-:W-:-:S02]  /*bf50*/  FMUL R49, R7, R38 ;  /* 0x0000002607317220 */ /* 0x000fc40000400000 */
[----:B------:R-:W-:Y:S02]  /*bf60*/  IMAD.MOV.U32 R38, RZ, RZ, R48 ;  /* 0x000000ffff267224 */ /* 0x000fe400078e0030 */
[C---:B0-----:R-:W-:Y:S02]  /*bf70*/  FMUL R0, R7.reuse, R46 ;  /* 0x0000002e07007220 */ /* 0x041fe40000400000 */
[----:B------:R-:W-:Y:S02]  /*bf80*/  IMAD.MOV.U32 R46, RZ, RZ, R60 ;  /* 0x000000ffff2e7224 */ /* 0x000fe400078e003c */
[C---:B------:R-:W-:Y:S02]  /*bf90*/  FMUL R48, R7.reuse, R37 ;  /* 0x0000002507307220 */ /* 0x040fe40000400000 */
[----:B------:R-:W-:Y:S02]  /*bfa0*/  IMAD.MOV.U32 R37, RZ, RZ, R47 ;  /* 0x000000ffff257224 */ /* 0x000fe400078e002f */
[----:B------:R-:W-:Y:S01]  /*bfb0*/  FMUL R47, R7, R36 ;  /* 0x00000024072f7220 */ /* 0x000fe20000400000 */
[----:B------:R-:W-:Y:S01]  /*bfc0*/  MOV R36, R46 ;  /* 0x0000002e00247202 */ /* 0x000fe20000000f00 */
[----:B------:R-:W-:-:S02]  /*bfd0*/  IMAD.MOV.U32 R18, RZ, RZ, R37 ;  /* 0x000000ffff127224 */ /* 0x000fc400078e0025 */
[C---:B------:R-:W-:Y:S02]  /*bfe0*/  FMUL R37, R7.reuse, R15 ;  /* 0x0000000f07257220 */ /* 0x040fe40000400000 */
[----:B------:R-:W-:Y:S02]  /*bff0*/  IMAD.MOV.U32 R15, RZ, RZ, R38 ;  /* 0x000000ffff0f7224 */ /* 0x000fe400078e0026 */
[C---:B------:R-:W-:Y:S01]  /*c000*/  FMUL R38, R7.reuse, R14 ;  /* 0x0000000e07267220 */ /* 0x040fe20000400000 */
[----:B------:R-:W-:Y:S01]  /*c010*/  MOV R14, R39 ;  /* 0x00000027000e7202 */ /* 0x000fe20000000f00 */
[----:B------:R-:W-:Y:S02]  /*c020*/  IMAD.MOV.U32 R19, RZ, RZ, R36 ;  /* 0x000000ffff137224 */ /* 0x000fe400078e0024 */
[----:B------:R-:W-:Y:S02]  /*c030*/  FMUL R39, R7, R13 ;  /* 0x0000000d07277220 */ /* 0x000fe40000400000 */
[----:B------:R-:W-:-:S02]  /*c040*/  IMAD.MOV.U32 R13, RZ, RZ, R15 ;  /* 0x000000ffff0d7224 */ /* 0x000fc400078e000f */
[C---:B------:R-:W-:Y:S01]  /*c050*/  FMUL R15, R7.reuse, R12 ;  /* 0x0000000c070f7220 */ /* 0x040fe20000400000 */
[----:B------:R0:W-:Y:S01]  /*c060*/  STL [R1+0x28], R2 ;  /* 0x0000280201007387 */ /* 0x0001e20000100800 */
[----:B------:R-:W-:Y:S02]  /*c070*/  IMAD.MOV.U32 R12, RZ, RZ, R19 ;  /* 0x000000ffff0c7224 */ /* 0x000fe400078e0013 */
[C---:B------:R-:W-:Y:S02]  /*c080*/  FMUL R19, R7.reuse, R10 ;  /* 0x0000000a07137220 */ /* 0x040fe40000400000 */
[----:B------:R-:W-:Y:S01]  /*c090*/  IMAD.MOV.U32 R10, RZ, RZ, R40 ;  /* 0x000000ffff0a7224 */ /* 0x000fe200078e0028 */
[----:B0-----:R-:W2:Y:S01]  /*c0a0*/  LDL.LU R2, [R1+0x10] ;  /* 0x0000100001027983 */ /* 0x001ea20000300800 */
[----:B------:R-:W-:-:S03]  /*c0b0*/  FMUL R40, R7, R9 ;  /* 0x0000000907287220 */ /* 0x000fc60000400000 */
[----:B------:R0:W-:Y:S01]  /*c0c0*/  STL [R1+0x24], R0 ;  /* 0x0000240001007387 */ /* 0x0001e20000100800 */
[----:B------:R-:W-:-:S03]  /*c0d0*/  MOV R9, R10 ;  /* 0x0000000a00097202 */ /* 0x000fc60000000f00 */
[----:B------:R-:W3:Y:S01]  /*c0e0*/  LDL.LU R60, [R1+0x3c] ;  /* 0x00003c00013c7983 */ /* 0x000ee20000300800 */
[----:B------:R-:W-:-:S03]  /*c0f0*/  FMUL R10, R7, R8 ;  /* 0x00000008070a7220 */ /* 0x000fc60000400000 */
[----:B------:R-:W4:Y:S01]  /*c100*/  LDL.LU R56, [R1+0x9c] ;  /* 0x00009c0001387983 */ /* 0x000f220000300800 */
[----:B------:R-:W-:-:S03]  /*c110*/  FMUL R54, R7, R43 ;  /* 0x0000002b07367220 */ /* 0x000fc60000400000 */
[----:B------:R-:W4:Y:S01]  /*c120*/  LDL.LU R59, [R1+0x94] ;  /* 0x00009400013b7983 */ /* 0x000f220000300800 */
[----:B------:R-:W-:-:S03]  /*c130*/  IMAD.MOV.U32 R8, RZ, RZ, R14 ;  /* 0x000000ffff087224 */ /* 0x000fc600078e000e */
[----:B------:R-:W5:Y:S01]  /*c140*/  LDL.LU R58, [R1+0xa0] ;  /* 0x0000a000013a7983 */ /* 0x000f620000300800 */
[----:B------:R-:W-:-:S03]  /*c150*/  FMUL R53, R7, R42 ;  /* 0x0000002a07357220 */ /* 0x000fc60000400000 */
[----:B------:R-:W5:Y:S01]  /*c160*/  LDL.LU R57, [R1+0x98] ;  /* 0x0000980001397983 */ /* 0x000f620000300800 */
[----:B------:R-:W-:-:S03]  /*c170*/  FMUL R14, R7, R5 ;  /* 0x00000005070e7220 */ /* 0x000fc60000400000 */
[----:B0-----:R-:W2:Y:S01]  /*c180*/  LDL.LU R0, [R1+0x30] ;  /* 0x0000300001007983 */ /* 0x001ea20000300800 */
[C---:B------:R-:W-:Y:S02]  /*c190*/  FMUL R52, R7.reuse, R41 ;  /* 0x0000002907347220 */ /* 0x040fe40000400000 */
[C---:B------:R-:W-:Y:S01]  /*c1a0*/  FMUL R46, R7.reuse, R35 ;  /* 0x00000023072e7220 */ /* 0x040fe20000400000 */
[----:B------:R-:W2:Y:S01]  /*c1b0*/  LDL.LU R43, [R1+0x5c] ;  /* 0x00005c00012b7983 */ /* 0x000ea20000300800 */
[----:B------:R-:W-:Y:S02]  /*c1c0*/  IMAD.MOV.U32 R5, RZ, RZ, R18 ;  /* 0x000000ffff057224 */ /* 0x000fe400078e0012 */
[C---:B------:R-:W-:Y:S01]  /*c1d0*/  FMUL R35, R7.reuse, R17 ;  /* 0x0000001107237220 */ /* 0x040fe20000400000 */
[----:B------:R-:W2:Y:S01]  /*c1e0*/  LDL.LU R42, [R1+0x78] ;  /* 0x00007800012a7983 */ /* 0x000ea20000300800 */
[C---:B------:R-:W-:Y:S02]  /*c1f0*/  FMUL R18, R7.reuse, R4 ;  /* 0x0000000407127220 */ /* 0x040fe40000400000 */
[----:B------:R-:W-:Y:S01]  /*c200*/  FMUL R36, R7, R16 ;  /* 0x0000001007247220 */ /* 0x000fe20000400000 */
[----:B------:R-:W2:Y:S01]  /*c210*/  LDL.LU R41, [R1+0x88] ;  /* 0x0000880001297983 */ /* 0x000ea20000300800 */
[----:B------:R-:W-:-:S02]  /*c220*/  IMAD.MOV.U32 R4, RZ, RZ, R9 ;  /* 0x000000ffff047224 */ /* 0x000fc400078e0009 */
[----:B------:R-:W-:Y:S01]  /*c230*/  FMUL R9, R7, R3 ;  /* 0x0000000307097220 */ /* 0x000fe20000400000 */
[----:B------:R-:W2:Y:S04]  /*c240*/  LDL.LU R17, [R1+0x6c] ;  /* 0x00006c0001117983 */ /* 0x000ea80000300800 */
[----:B------:R-:W2:Y:S04]  /*c250*/  LDL.LU R16, [R1+0x44] ;  /* 0x0000440001107983 */ /* 0x000ea80000300800 */
[----:B------:R-:W2:Y:S01]  /*c260*/  LDL.LU R3, [R1+0xc] ;  /* 0x00000c0001037983 */ /* 0x000ea20000300800 */
[----:B------:R-:W-:-:S02]  /*c270*/  @P2 FMUL R31, R31, 0.25 ;  /* 0x3e8000001f1f2820 */ /* 0x000fc40000400000 */
[----:B------:R-:W-:Y:S02]  /*c280*/  @P2 FMUL R30, R30, 0.25 ;  /* 0x3e8000001e1e2820 */ /* 0x000fe40000400000 */
[----:B------:R-:W-:Y:S02]  /*c290*/  @P2 FMUL R29, R29, 0.25 ;  /* 0x3e8000001d1d2820 */ /* 0x000fe40000400000 */
[----:B------:R-:W-:Y:S02]  /*c2a0*/  @P2 FMUL R28, R28, 0.25 ;  /* 0x3e8000001c1c2820 */ /* 0x000fe40000400000 */
[----:B------:R-:W-:Y:S02]  /*c2b0*/  @P2 FMUL R27, R27, 0.25 ;  /* 0x3e8000001b1b2820 */ /* 0x000fe40000400000 */
[----:B------:R-:W-:Y:S02]  /*c2c0*/  @P2 FMUL R26, R26, 0.25 ;  /* 0x3e8000001a1a2820 */ /* 0x000fe40000400000 */
        /* <DEDUP_REMOVED lines=8> */
[----:B------:R-:W-:Y:S02]  /*c350*/  @!P3 FMUL R31, R31, 16777216 ;  /* 0x4b8000001f1fb820 */ /* 0x000fe40000400000 */
[----:B------:R-:W-:Y:S02]  /*c360*/  @!P3 FMUL R30, R30, 16777216 ;  /* 0x4b8000001e1eb820 */ /* 0x000fe40000400000 */
        /* <DEDUP_REMOVED lines=12> */
[C---:B------:R-:W-:Y:S02]  /*c430*/  FMUL R4, R7.reuse, R4 ;  /* 0x0000000407047220 */ /* 0x040fe40000400000 */
[C---:B------:R-:W-:Y:S02]  /*c440*/  FMUL R13, R7.reuse, R13 ;  /* 0x0000000d070d7220 */ /* 0x040fe40000400000 */
[----:B------:R-:W-:-:S02]  /*c450*/  FMUL R8, R7, R8 ;  /* 0x0000000807087220 */ /* 0x000fc40000400000 */
[C---:B------:R-:W-:Y:S02]  /*c460*/  FMUL R12, R7.reuse, R12 ;  /* 0x0000000c070c7220 */ /* 0x040fe40000400000 */
[C---:B------:R-:W-:Y:S02]  /*c470*/  FMUL R31, R7.reuse, R31 ;  /* 0x0000001f071f7220 */ /* 0x040fe40000400000 */
[C---:B------:R-:W-:Y:S02]  /*c480*/  FMUL R30, R7.reuse, R30 ;  /* 0x0000001e071e7220 */ /* 0x040fe40000400000 */
        /* <DEDUP_REMOVED lines=12> */
[C---:B------:R-:W-:Y:S01]  /*c550*/  FMUL R5, R7.reuse, R5 ;  /* 0x0000000507057220 */ /* 0x040fe20000400000 */
[----:B------:R-:W-:Y:S02]  /*c560*/  F2FP.PACK_AB R4, R4, R13 ;  /* 0x0000000d0404723e */ /* 0x000fe400000000ff */
[----:B------:R-:W-:Y:S01]  /*c570*/  F2FP.PACK_AB R8, R8, R12 ;  /* 0x0000000c0808723e */ /* 0x000fe200000000ff */
[----:B--2---:R-:W-:-:S02]  /*c580*/  FMUL R3, R7, R3 ;  /* 0x0000000307037220 */ /* 0x004fc40000400000 */
[----:B------:R-:W-:Y:S02]  /*c590*/  FMUL R7, R7, R2 ;  /* 0x0000000207077220 */ /* 0x000fe40000400000 */
[----:B------:R-:W2:Y:S04]  /*c5a0*/  LDL.LU R2, [R1+0x4ac] ;  /* 0x0004ac0001027983 */ /* 0x000ea80000300800 */
[----:B------:R-:W2:Y:S04]  /*c5b0*/  LDL.LU R13, [R1+0x54] ;  /* 0x00005400010d7983 */ /* 0x000ea80000300800 */
[----:B------:R-:W3:Y:S02]  /*c5c0*/  LDL.LU R12, [R1+0x2c] ;  /* 0x00002c00010c7983 */ /* 0x000ee40000300800 */
[----:B---3--:R-:W-:-:S02]  /*c5d0*/  F2FP.PACK_AB R12, R60, R12 ;  /* 0x0000000c3c0c723e */ /* 0x008fc400000000ff */
[----:B------:R-:W3:Y:S01]  /*c5e0*/  LDL.LU R60, [R1+0x4a8] ;  /* 0x0004a800013c7983 */ /* 0x000ee20000300800 */
[----:B------:R-:W-:Y:S02]  /*c5f0*/  F2FP.PACK_AB R5, R5, R7 ;  /* 0x000000070505723e */ /* 0x000fe400000000ff */
[----:B---3--:R-:W-:Y:S02]  /*c600*/  F2FP.PACK_AB R16, R16, R60 ;  /* 0x0000003c1010723e */ /* 0x008fe400000000ff */
[----:B------:R-:W3:Y:S04]  /*c610*/  LDL.LU R60, [R1+0x4a4] ;  /* 0x0004a400013c7983 */ /* 0x000ee80000300800 */
[----:B------:R-:W3:Y:S01]  /*c620*/  LDL.LU R7, [R1+0x90] ;  /* 0x0000900001077983 */ /* 0x000ee20000300800 */
[----:B------:R-:W-:-:S02]  /*c630*/  F2FP.PACK_AB R9, R9, R3 ;  /* 0x000000030909723e */ /* 0x000fc400000000ff */
[----:B------:R-:W-:Y:S01]  /*c640*/  F2FP.PACK_AB R17, R17, R43 ;  /* 0x0000002b1111723e */ /* 0x000fe200000000ff */
[----:B------:R-:W2:Y:S01]  /*c650*/  LDL.LU R3, [R1+0x60] ;  /* 0x0000600001037983 */ /* 0x000ea20000300800 */
[----:B------:R-:W-:Y:S02]  /*c660*/  F2FP.PACK_AB R10, R10, R14 ;  /* 0x0000000e0a0a723e */ /* 0x000fe400000000ff */
[----:B------:R-:W-:Y:S01]  /*c670*/  F2FP.PACK_AB R14, R41, R42 ;  /* 0x0000002a290e723e */ /* 0x000fe200000000ff */
[----:B------:R-:W2:Y:S01]  /*c680*/  LDL.LU R43, [R1+0xb8] ;  /* 0x0000b800012b7983 */ /* 0x000ea20000300800 */
[----:B------:R-:W-:-:S03]  /*c690*/  F2FP.PACK_AB R6, R6, R18 ;  /* 0x000000120606723e */ /* 0x000fc600000000ff */
[----:B------:R-:W2:Y:S04]  /*c6a0*/  LDL.LU R41, [R1+0xd0] ;  /* 0x0000d00001297983 */ /* 0x000ea80000300800 */
[----:B------:R-:W2:Y:S01]  /*c6b0*/  LDL.LU R42, [R1+0xc8] ;  /* 0x0000c800012a7983 */ /* 0x000ea20000300800 */
[----:B---3--:R-:W-:-:S03]  /*c6c0*/  F2FP.PACK_AB R18, R7, R60 ;  /* 0x0000003c0712723e */ /* 0x008fc600000000ff */
[----:B------:R-:W3:Y:S01]  /*c6d0*/  LDL.LU R60, [R1+0x4a0] ;  /* 0x0004a000013c7983 */ /* 0x000ee20000300800 */
[----:B------:R-:W-:Y:S02]  /*c6e0*/  F2FP.PACK_AB R7, R11, R40 ;  /* 0x000000280b07723e */ /* 0x000fe400000000ff */
[----:B------:R-:W-:Y:S01]  /*c6f0*/  F2FP.PACK_AB R11, R15, R19 ;  /* 0x000000130f0b723e */ /* 0x000fe200000000ff */
[----:B------:R-:W3:Y:S01]  /*c700*/  LDL.LU R40, [R1+0xc4] ;  /* 0x0000c40001287983 */ /* 0x000ee20000300800 */
[----:B----4-:R-:W-:Y:S02]  /*c710*/  F2FP.PACK_AB R15, R56, R59 ;  /* 0x0000003b380f723e */ /* 0x010fe400000000ff */
[----:B-----5:R-:W-:Y:S01]  /*c720*/  F2FP.PACK_AB R19, R58, R57 ;  /* 0x000000393a13723e */ /* 0x020fe200000000ff */
[----:B------:R-:W4:Y:S04]  /*c730*/  LDL.LU R56, [R1+0xdc] ;  /* 0x0000dc0001387983 */ /* 0x000f280000300800 */
[----:B------:R-:W4:Y:S04]  /*c740*/  LDL.LU R59, [R1+0xd4] ;  /* 0x0000d400013b7983 */ /* 0x000f280000300800 */
[----:B------:R-:W5:Y:S04]  /*c750*/  LDL.LU R58, [R1+0xe0] ;  /* 0x0000e000013a7983 */ /* 0x000f680000300800 */
[----:B------:R-:W5:Y:S01]  /*c760*/  LDL.LU R57, [R1+0xd8] ;  /* 0x0000d80001397983 */ /* 0x000f620000300800 */
[----:B--2---:R-:W-:-:S03]  /*c770*/  F2FP.PACK_AB R13, R3, R13 ;  /* 0x0000000d030d723e */ /* 0x004fc600000000ff */
[----:B---3--:R0:W-:Y:S04]  /*c780*/  STS.128 [R60], R4 ;  /* 0x000000043c007388 */ /* 0x0081e80000000c00 */
[----:B------:R1:W-:Y:S04]  /*c790*/  STS.128 [R60+0x1000], R8 ;  /* 0x001000083c007388 */ /* 0x0003e80000000c00 */
[----:B0-----:R0:W2:Y:S04]  /*c7a0*/  LDL R4, [R1+0x2f0] ;  /* 0x0002f00001047983 */ /* 0x0010a80000100800 */
[----:B------:R-:W3:Y:S04]  /*c7b0*/  LDL.LU R5, [R1+0xa8] ;  /* 0x0000a80001057983 */ /* 0x000ee80000300800 */
[----:B------:R-:W2:Y:S04]  /*c7c0*/  LDL.LU R6, [R1+0xc0] ;  /* 0x0000c00001067983 */ /* 0x000ea80000300800 */
[----:B------:R-:W3:Y:S04]  /*c7d0*/  LDL.LU R7, [R1+0xcc] ;  /* 0x0000cc0001077983 */ /* 0x000ee80000300800 */
[----:B-1----:R-:W3:Y:S04]  /*c7e0*/  LDL.LU R9, [R1+0xb0] ;  /* 0x0000b00001097983 */ /* 0x002ee80000300800 */
[----:B------:R-:W4:Y:S04]  /*c7f0*/  LDL.LU R10, [R1+0xbc] ;  /* 0x0000bc00010a7983 */ /* 0x000f280000300800 */
[----:B------:R-:W4:Y:S04]  /*c800*/  LDL.LU R11, [R1+0xb4] ;  /* 0x0000b400010b7983 */ /* 0x000f280000300800 */
[----:B------:R1:W-:Y:S04]  /*c810*/  STS.128 [R60+0x80], R12 ;  /* 0x0000800c3c007388 */ /* 0x0003e80000000c00 */
[----:B-1----:R-:W4:Y:S04]  /*c820*/  LDL.LU R14, [R1+0xac] ;  /* 0x0000ac00010e7983 */ /* 0x002f280000300800 */
[----:B------:R-:W4:Y:S04]  /*c830*/  LDL.LU R15, [R1+0xa4] ;  /* 0x0000a400010f7983 */ /* 0x000f280000300800 */
[----:B------:R1:W-:Y:S01]  /*c840*/  STS.128 [R60+0x1080], R16 ;  /* 0x001080103c007388 */ /* 0x0003e20000000c00 */
[----:B------:R-:W-:-:S02]  /*c850*/  ISETP.GE.U32.AND P3, PT, R0, 0x7f800000, PT ;  /* 0x7f8000000000780c */ /* 0x000fc40003f66070 */
[----:B-1----:R-:W-:-:S11]  /*c860*/  F2FP.PACK_AB R18, R41, R42 ;  /* 0x0000002a2912723e */ /* 0x002fd600000000ff */
[----:B------:R-:W-:Y:S02]  /*c870*/  @P3 MOV R3, 0x7f800000 ;  /* 0x7f80000000033802 */ /* 0x000fe40000000f00 */
[----:B------:R-:W-:Y:S02]  /*c880*/  FSETP.NEU.AND P2, PT, R0, RZ, PT ;  /* 0x000000ff0000720b */ /* 0x000fe40003f4d000 */
[----:B------:R-:W-:Y:S02]  /*c890*/  F2FP.PACK_AB R8, R36, R38 ;  /* 0x000000262408723e */ /* 0x000fe400000000ff */
[----:B-----5:R-:W-:Y:S01]  /*c8a0*/  F2FP.PACK_AB R19, R58, R57 ;  /* 0x000000393a13723e */ /* 0x020fe200000000ff */
[----:B------:R-:W-:Y:S01]  /*c8b0*/  BAR.SYNC.DEFER_BLOCKING 0x0 ;  /* 0x0000000000007b1d */ /* 0x000fe20000010000 */
[----:B--2---:R-:W-:Y:S02]  /*c8c0*/  F2FP.PACK_AB R17, R6, R43 ;  /* 0x0000002b0611723e */ /* 0x004fe400000000ff */
[----:B---3--:R-:W-:-:S02]  /*c8d0*/  F2FP.PACK_AB R16, R9, R5 ;  /* 0x000000050910723e */ /* 0x008fc400000000ff */
[----:B------:R-:W-:Y:S02]  /*c8e0*/  F2FP.PACK_AB R9, R20, R33 ;  /* 0x000000211409723e */ /* 0x000fe400000000ff */
[----:B------:R-:W1:Y:S04]  /*c8f0*/  S2R R33, SR_TID.X ;  /* 0x0000000000217919 */ /* 0x000e680000002100 */
[----:B------:R-:W2:Y:S01]  /*c900*/  S2R R43, SR_TID.X ;  /* 0x00000000002b7919 */ /* 0x000ea20000002100 */
[----:B------:R-:W-:Y:S02]  /*c910*/  F2FP.PACK_AB R5, R32, R35 ;  /* 0x000000232005723e */ /* 0x000fe400000000ff */
[----:B----4-:R-:W-:Y:S01]  /*c920*/  F2FP.PACK_AB R13, R10, R11 ;  /* 0x0000000b0a0d723e */ /* 0x010fe200000000ff */
[----:B-1----:R-:W-:Y:S01]  /*c930*/  IMAD.SHL.U32 R35, R33, 0x1000, RZ ;  /* 0x0000100021237824 */ /* 0x002fe200078e00ff */
[----:B--2---:R-:W-:-:S04]  /*c940*/  LOP3.LUT R11, R43, 0x1ff, RZ, 0xc0, !PT ;  /* 0x000001ff2b0b7812 */ /* 0x004fc800078ec0ff */
[----:B------:R-:W-:Y:S02]  /*c950*/  LOP3.LUT R35, R35, 0x6000, RZ, 0xc0, !PT ;  /* 0x0000600023237812 */ /* 0x000fe400078ec0ff */
[----:B------:R-:W-:-:S03]  /*c960*/  F2FP.PACK_AB R12, R14, R15 ;  /* 0x0000000f0e0c723e */ /* 0x000fc600000000ff */
[----:B------:R-:W-:Y:S01]  /*c970*/  IMAD R35, R11, 0x10, R35 ;  /* 0x000000100b237824 */ /* 0x000fe200078e0223 */
[----:B------:R-:W-:-:S04]  /*c980*/  F2FP.PACK_AB R14, R7, R40 ;  /* 0x00000028070e723e */ /* 0x000fc800000000ff */
[----:B------:R-:W1:Y:S01]  /*c990*/  LDS.128 R40, [R35] ;  /* 0x0000000023287984 */ /* 0x000e620000000c00 */
[----:B------:R-:W-:Y:S01]  /*c9a0*/  @P3 FFMA.FTZ R4, R0, R3, +INF ;  /* 0x7f80000000043423 */ /* 0x000fe20000010003 */
[----:B------:R-:W-:Y:S02]  /*c9b0*/  F2FP.PACK_AB R10, R24, R22 ;  /* 0x00000016180a723e */ /* 0x000fe400000000ff */
[----:B------:R-:W2:Y:S01]  /*c9c0*/  LDL.LU R0, [R1+0x49c] ;  /* 0x00049c0001007983 */ /* 0x000ea20000300800 */
[----:B------:R-:W-:-:S03]  /*c9d0*/  F2FP.PACK_AB R6, R23, R21 ;  /* 0x000000151706723e */ /* 0x000fc600000000ff */
[----:B------:R3:W-:Y:S01]  /*c9e0*/  @P3 STL [R1+0x2f0], R4 ;  /* 0x0002f00401003387 */ /* 0x0007e20000100800 */
[----:B------:R-:W-:-:S03]  /*c9f0*/  F2FP.PACK_AB R7, R27, R25 ;  /* 0x000000191b07723e */ /* 0x000fc600000000ff */
[----:B------:R-:W4:Y:S01]  /*ca00*/  LDL.LU R20, [R1+0xe4] ;  /* 0x0000e40001147983 */ /* 0x000f220000300800 */
[----:B------:R-:W-:-:S03]  /*ca10*/  LOP3.LUT R36, R35, 0x40, RZ, 0x3c, !PT ;  /* 0x0000004023247812 */ /* 0x000fc600078e3cff */
[----:B------:R-:W5:Y:S01]  /*ca20*/  LDL.LU R24, [R1+0xe8] ;  /* 0x0000e80001187983 */ /* 0x000f620000300800 */
[----:B------:R-:W-:-:S03]  /*ca30*/  F2FP.PACK_AB R11, R28, R26 ;  /* 0x0000001a1c0b723e */ /* 0x000fc600000000ff */
[----:B------:R-:W2:Y:S01]  /*ca40*/  LDL.LU R21, [R1+0xfc] ;  /* 0x0000fc0001157983 */ /* 0x000ea20000300800 */
[C---:B------:R-:W-:Y:S02]  /*ca50*/  LOP3.LUT R32, R35.reuse, 0x20, RZ, 0x3c, !PT ;  /* 0x0000002023207812 */ /* 0x040fe400078e3cff */
[----:B------:R-:W-:Y:S01]  /*ca60*/  LOP3.LUT R3, R35, 0x60, RZ, 0x3c, !PT ;  /* 0x0000006023037812 */ /* 0x000fe200078e3cff */
[----:B------:R-:W2:Y:S04]  /*ca70*/  LDL.LU R25, [R1+0x108] ;  /* 0x0001080001197983 */ /* 0x000ea80000300800 */
[----:B------:R-:W2:Y:S01]  /*ca80*/  LDL.LU R22, [R1+0x128] ;  /* 0x0001280001167983 */ /* 0x000ea20000300800 */
[----:B---3--:R-:W-:-:S03]  /*ca90*/  F2FP.PACK_AB R4, R37, R39 ;  /* 0x000000272504723e */ /* 0x008fc600000000ff */
[----:B------:R-:W3:Y:S01]  /*caa0*/  LDL.LU R26, [R1+0x12c] ;  /* 0x00012c00011a7983 */ /* 0x000ee20000300800 */
[----:B------:R-:W-:-:S03]  /*cab0*/  F2FP.PACK_AB R15, R56, R59 ;  /* 0x0000003b380f723e */ /* 0x000fc600000000ff */
[----:B------:R-:W-:Y:S04]  /*cac0*/  LDS.128 R56, [R32] ;  /* 0x0000000020387984 */ /* 0x000fe80000000c00 */
[----:B-1----:R-:W-:Y:S04]  /*cad0*/  STL.64 [R1], R40 ;  /* 0x0000002801007387 */ /* 0x002fe80000100a00 */
[----:B------:R-:W-:Y:S04]  /*cae0*/  STL.64 [R1+0x8], R42 ;  /* 0x0000082a01007387 */ /* 0x000fe80000100a00 */
[----:B------:R-:W-:Y:S04]  /*caf0*/  LDS.128 R40, [R36] ;  /* 0x0000000024287984 */ /* 0x000fe80000000c00 */
[----:B------:R-:W-:Y:S04]  /*cb00*/  LDS.128 R36, [R3] ;  /* 0x0000000003247984 */ /* 0x000fe80000000c00 */
[----:B------:R-:W-:Y:S06]  /*cb10*/  BAR.SYNC.DEFER_BLOCKING 0x0 ;  /* 0x0000000000007b1d */ /* 0x000fec0000010000 */
[----:B------:R-:W2:Y:S04]  /*cb20*/  LDL.LU R23, [R1+0x144] ;  /* 0x0001440001177983 */ /* 0x000ea80000300800 */
[----:B------:R-:W2:Y:S04]  /*cb30*/  LDL.LU R28, [R1+0x158] ;  /* 0x00015800011c7983 */ /* 0x000ea80000300800 */
[----:B------:R-:W2:Y:S04]  /*cb40*/  LDL.LU R27, [R1+0x148] ;  /* 0x00014800011b7983 */ /* 0x000ea80000300800 */
[----:B------:R1:W-:Y:S04]  /*cb50*/  STS.128 [R60], R4 ;  /* 0x000000043c007388 */ /* 0x0003e80000000c00 */
[----:B-1----:R-:W5:Y:S04]  /*cb60*/  LDL.LU R5, [R1+0xf8] ;  /* 0x0000f80001057983 */ /* 0x002f680000300800 */
[----:B------:R-:W2:Y:S04]  /*cb70*/  LDL.LU R6, [R1+0x11c] ;  /* 0x00011c0001067983 */ /* 0x000ea80000300800 */
[----:B------:R-:W3:Y:S04]  /*cb80*/  LDL.LU R7, [R1+0x13c] ;  /* 0x00013c0001077983 */ /* 0x000ee80000300800 */
[----:B------:R1:W-:Y:S04]  /*cb90*/  STS.128 [R60+0x1000], R8 ;  /* 0x001000083c007388 */ /* 0x0003e80000000c00 */
[----:B-1----:R-:W4:Y:S04]  /*cba0*/  LDL.LU R8, [R1+0xec] ;  /* 0x0000ec0001087983 */ /* 0x002f280000300800 */
[----:B------:R-:W3:Y:S04]  /*cbb0*/  LDL.LU R9, [R1+0x10c] ;  /* 0x00010c0001097983 */ /* 0x000ee80000300800 */
[----:B------:R-:W3:Y:S04]  /*cbc0*/  LDL.LU R10, [R1+0x138] ;  /* 0x00013800010a7983 */ /* 0x000ee80000300800 */
[----:B------:R-:W3:Y:S04]  /*cbd0*/  LDL.LU R11, [R1+0x14c] ;  /* 0x00014c00010b7983 */ /* 0x000ee80000300800 */
[----:B------:R1:W-:Y:S02]  /*cbe0*/  STS.128 [R60+0x1080], R16 ;  /* 0x001080103c007388 */ /* 0x0003e40000000c00 */
[----:B-1----:R-:W-:-:S02]  /*cbf0*/  F2FP.PACK_AB R17, R47, R45 ;  /* 0x0000002d2f11723e */ /* 0x002fc400000000ff */
[----:B-----5:R-:W-:Y:S02]  /*cc00*/  F2FP.PACK_AB R24, R5, R24 ;  /* 0x000000180518723e */ /* 0x020fe400000000ff */
[----:B------:R-:W-:Y:S02]  /*cc10*/  F2FP.PACK_AB R5, R46, R44 ;  /* 0x0000002c2e05723e */ /* 0x000fe400000000ff */
[----:B------:R-:W5:Y:S01]  /*cc20*/  LDL.LU R44, [R1+0x28] ;  /* 0x00002800012c7983 */ /* 0x000f620000300800 */
[----:B--2---:R-:W-:-:S03]  /*cc30*/  F2FP.PACK_AB R25, R6, R25 ;  /* 0x000000190619723e */ /* 0x004fc600000000ff */
[----:B------:R-:W2:Y:S01]  /*cc40*/  LDL.LU R45, [R1+0x24] ;  /* 0x00002400012d7983 */ /* 0x000ea20000300800 */
[----:B------:R-:W-:-:S03]  /*cc50*/  F2FP.PACK_AB R6, R50, R48 ;  /* 0x000000303206723e */ /* 0x000fc600000000ff */
[----:B------:R-:W2:Y:S04]  /*cc60*/  LDL.LU R46, [R1+0x58] ;  /* 0x00005800012e7983 */ /* 0x000ea80000300800 */
[----:B------:R-:W2:Y:S04]  /*cc70*/  LDL.LU R47, [R1+0x74] ;  /* 0x00007400012f7983 */ /* 0x000ea80000300800 */
[----:B------:R-:W2:Y:S04]  /*cc80*/  LDL.LU R48, [R1+0x34] ;  /* 0x0000340001307983 */ /* 0x000ea80000300800 */
[----:B------:R-:W-:Y:S01]  /*cc90*/  STS.128 [R60+0x80], R12 ;  /* 0x0000800c3c007388 */ /* 0x000fe20000000c00 */
[----:B----4-:R-:W-:-:S03]  /*cca0*/  F2FP.PACK_AB R20, R8, R20 ;  /* 0x000000140814723e */ /* 0x010fc600000000ff */
[----:B------:R-:W4:Y:S01]  /*ccb0*/  LDL.LU R50, [R1+0x64] ;  /* 0x0000640001327983 */ /* 0x000f220000300800 */
[----:B------:R-:W-:Y:S02]  /*ccc0*/  LOP3.LUT R8, R33, 0x1ff, RZ, 0xc0, !PT ;  /* 0x000001ff21087812 */ /* 0x000fe400078ec0ff */
[----:B---3--:R-:W-:Y:S01]  /*ccd0*/  F2FP.PACK_AB R23, R11, R23 ;  /* 0x000000170b17723e */ /* 0x008fe200000000ff */
[----:B------:R-:W-:-:S05]  /*cce0*/  IMAD.SHL.U32 R11, R33, 0x1000, RZ ;  /* 0x00001000210b7824 */ /* 0x000fca00078e00ff */
[----:B------:R-:W-:-:S04]  /*ccf0*/  LOP3.LUT R11, R11, 0x6000, RZ, 0xc0, !PT ;  /* 0x000060000b0b7812 */ /* 0x000fc800078ec0ff */
[----:B------:R-:W-:-:S04]  /*cd00*/  LEA R11, R8, R11, 0x4 ;  /* 0x0000000b080b7211 */ /* 0x000fc800078e20ff */
[----:B------:R-:W-:Y:S01]  /*cd10*/  LOP3.LUT R11, R11, 0x40, RZ, 0x3c, !PT ;  /* 0x000000400b0b7812 */ /* 0x000fe200078e3cff */
[----:B------:R-:W-:Y:S01]  /*cd20*/  BAR.SYNC.DEFER_BLOCKING 0x0 ;  /* 0x0000000000007b1d */ /* 0x000fe20000010000 */
[----:B------:R-:W-:Y:S02]  /*cd30*/  F2FP.PACK_AB R4, R31, R29 ;  /* 0x0000001d1f04723e */ /* 0x000fe400000000ff */
[----:B------:R-:W-:Y:S02]  /*cd40*/  F2FP.PACK_AB R16, R34, R30 ;  /* 0x0000001e2210723e */ /* 0x000fe400000000ff */
[----:B------:R-:W-:Y:S02]  /*cd50*/  F2FP.PACK_AB R27, R28, R27 ;  /* 0x0000001b1c1b723e */ /* 0x000fe400000000ff */
[----:B------:R-:W-:Y:S02]  /*cd60*/  F2FP.PACK_AB R21, R9, R21 ;  /* 0x000000150915723e */ /* 0x000fe400000000ff */
[----:B------:R-:W-:Y:S01]  /*cd70*/  F2FP.PACK_AB R22, R10, R22 ;  /* 0x000000160a16723e */ /* 0x000fe200000000ff */
[----:B------:R-:W-:Y:S04]  /*cd80*/  LDS.128 R28, [R35] ;  /* 0x00000000231c7984 */ /* 0x000fe80000000c00 */
[----:B------:R-:W-:Y:S04]  /*cd90*/  LDS.128 R12, [R11] ;  /* 0x000000000b0c7984 */ /* 0x000fe80000000c00 */
[----:B------:R-:W-:Y:S04]  /*cda0*/  LDS.128 R32, [R32] ;  /* 0x0000000020207984 */ /* 0x000fe80000000c00 */
[----:B------:R-:W-:Y:S04]  /*cdb0*/  LDS.128 R8, [R3] ;  /* 0x0000000003087984 */ /* 0x000fe80000000c00 */
[----:B------:R-:W-:Y:S01]  /*cdc0*/  BAR.SYNC.DEFER_BLOCKING 0x0 ;  /* 0x0000000000007b1d */ /* 0x000fe20000010000 */
[----:B------:R-:W-:-:S02]  /*cdd0*/  F2FP.PACK_AB R18, R51, R49 ;  /* 0x000000313312723e */ /* 0x000fc400000000ff */
[----:B------:R-:W-:-:S03]  /*cde0*/  F2FP.PACK_AB R26, R7, R26 ;  /* 0x0000001a071a723e */ /* 0x000fc600000000ff */
[----:B------:R-:W3:Y:S01]  /*cdf0*/  LDL.LU R49, [R1+0x48] ;  /* 0x0000480001317983 */ /* 0x000ee20000300800 */
[----:B------:R-:W-:-:S03]  /*ce00*/  F2FP.PACK_AB R7, R54, R52 ;  /* 0x000000343607723e */ /* 0x000fc600000000ff */
[----:B------:R-:W4:Y:S01]  /*ce10*/  LDL.LU R51, [R1+0x70] ;  /* 0x0000700001337983 */ /* 0x000f220000300800 */
[----:B------:R-:W-:-:S03]  /*ce20*/  F2FP.PACK_AB R19, R55, R53 ;  /* 0x000000353713723e */ /* 0x000fc600000000ff */
[----:B------:R-:W3:Y:S04]  /*ce30*/  LDL.LU R52, [R1+0x16c] ;  /* 0x00016c0001347983 */ /* 0x000ee80000300800 */
[----:B------:R-:W3:Y:S04]  /*ce40*/  LDL.LU R53, [R1+0x17c] ;  /* 0x00017c0001357983 */ /* 0x000ee80000300800 */
[----:B------:R-:W3:Y:S04]  /*ce50*/  LDL.LU R54, [R1+0x19c] ;  /* 0x00019c0001367983 */ /* 0x000ee80000300800 */
[----:B------:R-:W3:Y:S04]  /*ce60*/  LDL.LU R55, [R1+0x1bc] ;  /* 0x0001bc0001377983 */ /* 0x000ee80000300800 */
[----:B------:R1:W-:Y:S04]  /*ce70*/  STS.128 [R60], R4 ;  /* 0x000000043c007388 */ /* 0x0003e80000000c00 */
[----:B-1----:R-:W3:Y:S04]  /*ce80*/  LDL.LU R4, [R1+0x50] ;  /* 0x0000500001047983 */ /* 0x002ee80000300800 */
[----:B------:R-:W3:Y:S04]  /*ce90*/  LDL.LU R5, [R1+0x68] ;  /* 0x0000680001057983 */ /* 0x000ee80000300800 */
[----:B------:R-:W3:Y:S01]  /*cea0*/  LDL.LU R6, [R1+0x80] ;  /* 0x0000800001067983 */ /* 0x000ee20000300800 */
[----:B-----5:R-:W-:-:S03]  /*ceb0*/  F2FP.PACK_AB R44, R44, R61 ;  /* 0x0000003d2c2c723e */ /* 0x020fc600000000ff */
[----:B------:R-:W5:Y:S01]  /*cec0*/  LDL.LU R61, [R1+0x1cc] ;  /* 0x0001cc00013d7983 */ /* 0x000f620000300800 */
[----:B--2---:R-:W-:Y:S02]  /*ced0*/  F2FP.PACK_AB R48, R48, R45 ;  /* 0x0000002d3030723e */ /* 0x004fe400000000ff */
[----:B------:R-:W-:Y:S02]  /*cee0*/  F2FP.PACK_AB R45, R0, R2 ;  /* 0x00000002002d723e */ /* 0x000fe400000000ff */
[----:B------:R-:W2:Y:S04]  /*cef0*/  LDL.LU R0, [R1+0x498] ;  /* 0x0004980001007983 */ /* 0x000ea80000300800 */
[----:B------:R-:W2:Y:S04]  /*cf00*/  LDL.LU R2, [R1+0x494] ;  /* 0x0004940001027983 */ /* 0x000ea80000300800 */
[----:B------:R-:W1:Y:S01]  /*cf10*/  S2R R7, SR_TID.X ;  /* 0x0000000000077919 */ /* 0x000e620000002100 */
[----:B----4-:R-:W-:-:S02]  /*cf20*/  F2FP.PACK_AB R50, R51, R50 ;  /* 0x000000323332723e */ /* 0x010fc400000000ff */
[C---:B-1----:R-:W-:Y:S01]  /*cf30*/  LOP3.LUT R51, R7.reuse, 0x1ff, RZ, 0xc0, !PT ;  /* 0x000001ff07337812 */ /* 0x042fe200078ec0ff */
[----:B------:R-:W-:-:S05]  /*cf40*/  IMAD.SHL.U32 R7, R7, 0x1000, RZ ;  /* 0x0000100007077824 */ /* 0x000fca00078e00ff */
[----:B------:R-:W-:-:S05]  /*cf50*/  LOP3.LUT R7, R7, 0x6000, RZ, 0xc0, !PT ;  /* 0x0000600007077812 */ /* 0x000fca00078ec0ff */
[----:B------:R-:W-:Y:S01]  /*cf60*/  IMAD R7, R51, 0x10, R7 ;  /* 0x0000001033077824 */ /* 0x000fe200078e0207 */
[----:B--2---:R-:W-:Y:S02]  /*cf70*/  F2FP.PACK_AB R51, R2, R0 ;  /* 0x000000000233723e */ /* 0x004fe400000000ff */
[----:B------:R-:W2:Y:S01]  /*cf80*/  LDL.LU R2, [R1+0x490] ;  /* 0x0004900001027983 */ /* 0x000ea20000300800 */
[----:B---3--:R-:W-:-:S03]  /*cf90*/  F2FP.PACK_AB R47, R6, R47 ;  /* 0x0000002f062f723e */ /* 0x008fc600000000ff */
[----:B------:R-:W-:Y:S04]  /*cfa0*/  STS.128 [R60+0x1000], R16 ;  /* 0x001000103c007388 */ /* 0x000fe80000000c00 */
[----:B------:R-:W-:Y:S04]  /*cfb0*/  STS.128 [R60+0x80], R20 ;  /* 0x000080143c007388 */ /* 0x000fe80000000c00 */
[----:B------:R-:W-:Y:S04]  /*cfc0*/  STS.128 [R60+0x1080], R24 ;  /* 0x001080183c007388 */ /* 0x000fe80000000c00 */
[----:B------:R-:W-:Y:S06]  /*cfd0*/  BAR.SYNC.DEFER_BLOCKING 0x0 ;  /* 0x0000000000007b1d */ /* 0x000fec0000010000 */
[----:B------:R-:W1:Y:S01]  /*cfe0*/  S2R R6, SR_TID.X ;  /* 0x0000000000067919 */ /* 0x000e620000002100 */
[----:B------:R-:W-:-:S02]  /*cff0*/  F2FP.PACK_AB R46, R5, R46 ;  /* 0x0000002e052e723e */ /* 0x000fc400000000ff */
[----:B------:R-:W-:Y:S01]  /*d000*/  F2FP.PACK_AB R49, R4, R49 ;  /* 0x000000310431723e */ /* 0x000fe200000000ff */
[----:B------:R-:W3:Y:S04]  /*d010*/  LDL.LU R0, [R1+0x48c] ;  /* 0x00048c0001007983 */ /* 0x000ee80000300800 */
[----:B------:R4:W0:Y:S04]  /*d020*/  LDS.128 R20, [R7] ;  /* 0x0000000007147984 */ /* 0x0008280000000c00 */
[----:B------:R-:W-:Y:S01]  /*d030*/  LDS.128 R16, [R3] ;  /* 0x0000000003107984 */ /* 0x000fe20000000c00 */
[C---:B-1----:R-:W-:Y:S01]  /*d040*/  LOP3.LUT R5, R6.reuse, 0x1ff, RZ, 0xc0, !PT ;  /* 0x000001ff06057812 */ /* 0x042fe200078ec0ff */
[----:B----4-:R-:W-:-:S02]  /*d050*/  IMAD.SHL.U32 R7, R6, 0x1000, RZ ;  /* 0x0000100006077824 */ /* 0x010fc400078e00ff */
[----:B------:R-:W-:-:S03]  /*d060*/  IMAD.SHL.U32 R6, R6, 0x1000, RZ ;  /* 0x0000100006067824 */ /* 0x000fc600078e00ff */
[----:B------:R-:W-:Y:S02]  /*d070*/  LOP3.LUT R7, R7, 0x6000, RZ, 0xc0, !PT ;  /* 0x0000600007077812 */ /* 0x000fe400078ec0ff */
[----:B------:R-:W-:Y:S02]  /*d080*/  LOP3.LUT R6, R6, 0x6000, RZ, 0xc0, !PT ;  /* 0x0000600006067812 */ /* 0x000fe400078ec0ff */
[----:B------:R-:W-:-:S03]  /*d090*/  LEA R7, R5, R7, 0x4 ;  /* 0x0000000705077211 */ /* 0x000fc600078e20ff */
[----:B------:R-:W-:Y:S01]  /*d0a0*/  IMAD R6, R5, 0x10, R6 ;  /* 0x0000001005067824 */ /* 0x000fe200078e0206 */
[----:B------:R-:W-:-:S04]  /*d0b0*/  LOP3.LUT R7, R7, 0x40, RZ, 0x3c, !PT ;  /* 0x0000004007077812 */ /* 0x000fc800078e3cff */
[----:B------:R-:W-:-:S05]  /*d0c0*/  LOP3.LUT R6, R6, 0x20, RZ, 0x3c, !PT ;  /* 0x0000002006067812 */ /* 0x000fca00078e3cff */
[----:B------:R-:W1:Y:S04]  /*d0d0*/  LDS.128 R24, [R6] ;  /* 0x0000000006187984 */ /* 0x000e680000000c00 */
[----:B------:R-:W4:Y:S04]  /*d0e0*/  LDS.128 R4, [R7] ;  /* 0x0000000007047984 */ /* 0x000f280000000c00 */
[----:B------:R-:W-:Y:S06]  /*d0f0*/  BAR.SYNC.DEFER_BLOCKING 0x0 ;  /* 0x0000000000007b1d */ /* 0x000fec0000010000 */
[----:B0-----:R0:W-:Y:S04]  /*d100*/  STL.64 [R1+0x478], R22 ;  /* 0x0004781601007387 */ /* 0x0011e80000100a00 */
[----:B0-----:R-:W3:Y:S04]  /*d110*/  LDL.LU R22, [R1+0x1b8] ;  /* 0x0001b80001167983 */ /* 0x001ee80000300800 */
[----:B------:R-:W5:Y:S04]  /*d120*/  LDL.LU R23, [R1+0x1d8] ;  /* 0x0001d80001177983 */ /* 0x000f680000300800 */
[----:B------:R0:W-:Y:S04]  /*d130*/  STS.128 [R60], R44 ;  /* 0x0000002c3c007388 */ /* 0x0001e80000000c00 */
[----:B------:R1:W-:Y:S04]  /*d140*/  STS.128 [R60+0x1000], R48 ;  /* 0x001000303c007388 */ /* 0x0003e80000000c00 */
[----:B0-----:R-:W3:Y:S04]  /*d150*/  LDL.LU R44, [R1+0x168] ;  /* 0x00016800012c7983 */ /* 0x001ee80000300800 */
[----:B------:R-:W3:Y:S04]  /*d160*/  LDL.LU R45, [R1+0x198] ;  /* 0x00019800012d7983 */ /* 0x000ee80000300800 */
[----:B------:R-:W4:Y:S04]  /*d170*/  LDL.LU R46, [R1+0x1a8] ;  /* 0x0001a800012e7983 */ /* 0x000f280000300800 */
[----:B------:R-:W5:Y:S04]  /*d180*/  LDL.LU R47, [R1+0x1c8] ;  /* 0x0001c800012f7983 */ /* 0x000f680000300800 */
[----:B-1----:R-:W5:Y:S04]  /*d190*/  LDL.LU R50, [R1+0x178] ;  /* 0x0001780001327983 */ /* 0x002f680000300800 */
[----:B------:R-:W5:Y:S01]  /*d1a0*/  LDL.LU R51, [R1+0x18c] ;  /* 0x00018c0001337983 */ /* 0x000f620000300800 */
[----:B--2---:R-:W-:-:S03]  /*d1b0*/  F2FP.PACK_AB R52, R52, R2 ;  /* 0x000000023434723e */ /* 0x004fc600000000ff */
[----:B------:R-:W2:Y:S01]  /*d1c0*/  LDL.LU R2, [R1+0x488] ;  /* 0x0004880001027983 */ /* 0x000ea20000300800 */
[----:B---3--:R-:W-:-:S03]  /*d1d0*/  F2FP.PACK_AB R45, R45, R0 ;  /* 0x000000002d2d723e */ /* 0x008fc600000000ff */
[----:B------:R-:W3:Y:S01]  /*d1e0*/  LDL.LU R0, [R1+0x484] ;  /* 0x0004840001007983 */ /* 0x000ee20000300800 */
[----:B----4-:R-:W-:Y:S02]  /*d1f0*/  F2FP.PACK_AB R54, R46, R54 ;  /* 0x000000362e36723e */ /* 0x010fe400000000ff */
[----:B-----5:R-:W-:Y:S02]  /*d200*/  F2FP.PACK_AB R55, R47, R55 ;  /* 0x000000372f37723e */ /* 0x020fe400000000ff */
[----:B------:R-:W-:Y:S02]  /*d210*/  F2FP.PACK_AB R47, R23, R61 ;  /* 0x0000003d172f723e */ /* 0x000fe400000000ff */
[----:B------:R-:W-:-:S05]  /*d220*/  F2FP.PACK_AB R53, R51, R53 ;  /* 0x000000353335723e */ /* 0x000fca00000000ff */
[----:B------:R0:W-:Y:S01]  /*d230*/  STS.128 [R60+0x80], R52 ;  /* 0x000080343c007388 */ /* 0x0001e20000000c00 */
[----:B--2---:R-:W-:-:S03]  /*d240*/  F2FP.PACK_AB R46, R22, R2 ;  /* 0x00000002162e723e */ /* 0x004fc600000000ff */
[----:B------:R-:W2:Y:S04]  /*d250*/  LDL.LU R2, [R1+0x480] ;  /* 0x0004800001027983 */ /* 0x000ea80000300800 */
[----:B------:R-:W4:Y:S04]  /*d260*/  LDL.LU R22, [R1+0x4] ;  /* 0x0000040001167983 */ /* 0x000f280000300800 */
[----:B------:R-:W5:Y:S04]  /*d270*/  LDL.LU R23, [R1+0x8] ;  /* 0x0000080001177983 */ /* 0x000f680000300800 */
[----:B------:R-:W4:Y:S04]  /*d280*/  LDL.LU R61, [R1+0xc] ;  /* 0x00000c00013d7983 */ /* 0x000f280000300800 */
[----:B0-----:R-:W4:Y:S04]  /*d290*/  LDL.LU R55, [R1] ;  /* 0x0000000001377983 */ /* 0x001f280000300800 */
[----:B------:R-:W0:Y:S01]  /*d2a0*/  S2R R3, SR_TID.X ;  /* 0x0000000000037919 */ /* 0x000e220000002100 */
[----:B------:R-:W-:-:S05]  /*d2b0*/  F2FP.PACK_AB R44, R50, R44 ;  /* 0x0000002c322c723e */ /* 0x000fca00000000ff */
[----:B------:R1:W-:Y:S01]  /*d2c0*/  STS.128 [R60+0x1080], R44 ;  /* 0x0010802c3c007388 */ /* 0x0003e20000000c00 */
[----:B------:R-:W-:Y:S01]  /*d2d0*/  IMAD.MOV.U32 R53, RZ, RZ, c[0x0][0x1c8] ;  /* 0x00007200ff357624 */ /* 0x000fe200078e00ff */
[----:B0-----:R-:W-:-:S04]  /*d2e0*/  SHF.R.U32.HI R3, RZ, 0x8, R3 ;  /* 0x00000008ff037819 */ /* 0x001fc80000011603 */
[----:B------:R-:W-:-:S05]  /*d2f0*/  SGXT.U32 R3, R3, 0x1 ;  /* 0x000000010303781a */ /* 0x000fca0000000000 */
[----:B------:R-:W-:Y:S02]  /*d300*/  IMAD R49, R3, c[0x0][0x1c8], RZ ;  /* 0x0000720003317a24 */ /* 0x000fe400078e02ff */
[----:B------:R-:W-:-:S05]  /*d310*/  IMAD.MOV.U32 R3, RZ, RZ, c[0x0][0x1c8] ;  /* 0x00007200ff037624 */ /* 0x000fca00078e00ff */
[----:B------:R-:W-:-:S05]  /*d320*/  LEA R3, R3, R49, 0x1 ;  /* 0x0000003103037211 */ /* 0x000fca00078e08ff */
[----:B------:R-:W-:-:S04]  /*d330*/  IMAD R52, R53, 0x2, R3 ;  /* 0x0000000235347824 */ /* 0x000fc800078e0203 */
[----:B-1----:R-:W-:Y:S01]  /*d340*/  IMAD R46, R53, 0x2, R52 ;  /* 0x00000002352e7824 */ /* 0x002fe200078e0234 */
[----:B------:R-:W-:Y:S01]  /*d350*/  BAR.SYNC.DEFER_BLOCKING 0x0 ;  /* 0x0000000000007b1d */ /* 0x000fe20000010000 */
[-C--:B---3--:R-:W-:Y:S02]  /*d360*/  LEA R48, P3, R49, R0.reuse, 0x1 ;  /* 0x0000000031307211 */ /* 0x088fe400078608ff */
[----:B------:R-:W-:Y:S02]  /*d370*/  LEA R50, P4, R3, R0, 0x1 ;  /* 0x0000000003327211 */ /* 0x000fe400078808ff */
[----:B--2---:R-:W-:Y:S02]  /*d380*/  LEA.HI.X.SX32 R49, R49, R2, 0x1, P3 ;  /* 0x0000000231317211 */ /* 0x004fe400018f0eff */
[----:B------:R-:W-:Y:S02]  /*d390*/  LEA R44, P3, R52, R0, 0x1 ;  /* 0x00000000342c7211 */ /* 0x000fe400078608ff */
[----:B------:R-:W-:-:S02]  /*d3a0*/  LEA.HI.X.SX32 R51, R3, R2, 0x1, P4 ;  /* 0x0000000203337211 */ /* 0x000fc400020f0eff */
[----:B------:R-:W-:Y:S02]  /*d3b0*/  LEA.HI.X.SX32 R45, R52, R2, 0x1, P3 ;  /* 0x00000002342d7211 */ /* 0x000fe400018f0eff */
[----:B------:R-:W-:Y:S01]  /*d3c0*/  LEA R3, R53, R46, 0x1 ;  /* 0x0000002e35037211 */ /* 0x000fe200078e08ff */
[----:B----4-:R0:W-:Y:S04]  /*d3d0*/  STG.E.U16 [R48.64], R55 ;  /* 0x0000003730007986 */ /* 0x0101e8000c101506 */
[----:B------:R-:W-:Y:S04]  /*d3e0*/  STG.E.U16 [R50.64], R56 ;  /* 0x0000003832007986 */ /* 0x000fe8000c101506 */
[----:B------:R1:W-:Y:S01]  /*d3f0*/  STG.E.U16 [R44.64], R40 ;  /* 0x000000282c007986 */ /* 0x0003e2000c101506 */
[----:B0-----:R-:W-:-:S04]  /*d400*/  LEA R48, P3, R46, R0, 0x1 ;  /* 0x000000002e307211 */ /* 0x001fc800078608ff */
[----:B------:R-:W-:Y:S02]  /*d410*/  LEA.HI.X.SX32 R49, R46, R2, 0x1, P3 ;  /* 0x000000022e317211 */ /* 0x000fe400018f0eff */
[----:B------:R-:W-:Y:S01]  /*d420*/  LEA R46, P3, R3, R0, 0x1 ;  /* 0x00000000032e7211 */ /* 0x000fe200078608ff */
[----:B-1----:R-:W-:Y:S01]  /*d430*/  IMAD R45, R53, 0x2, R3 ;  /* 0x00000002352d7824 */ /* 0x002fe200078e0203 */
[----:B------:R-:W-:Y:S02]  /*d440*/  PRMT R40, R55, 0x7632, R40 ;  /* 0x0000763237287816 */ /* 0x000fe40000000028 */
[----:B------:R-:W-:Y:S01]  /*d450*/  LEA.HI.X.SX32 R47, R3, R2, 0x1, P3 ;  /* 0x00000002032f7211 */ /* 0x000fe200018f0eff */
[----:B------:R-:W-:Y:S01]  /*d460*/  IMAD R3, R53, 0x2, R45 ;  /* 0x0000000235037824 */ /* 0x000fe200078e022d */
[----:B------:R-:W-:Y:S01]  /*d470*/  LEA R44, P3, R45, R0, 0x1 ;  /* 0x000000002d2c7211 */ /* 0x000fe200078608ff */
[----:B------:R0:W-:Y:S01]  /*d480*/  STG.E.U16 [R48.64], R36 ;  /* 0x0000002430007986 */ /* 0x0001e2000c101506 */
[----:B------:R-:W-:-:S02]  /*d490*/  PRMT R56, R56, 0x7632, R56 ;  /* 0x0000763238387816 */ /* 0x000fc40000000038 */
[----:B------:R-:W-:Y:S01]  /*d4a0*/  LEA.HI.X.SX32 R45, R45, R2, 0x1, P3 ;  /* 0x000000022d2d7211 */ /* 0x000fe200018f0eff */
[----:B------:R1:W-:Y:S01]  /*d4b0*/  STG.E.U16 [R46.64], R40 ;  /* 0x000000282e007986 */ /* 0x0003e2000c101506 */
[----:B0-----:R-:W-:Y:S01]  /*d4c0*/  PRMT R36, R40, 0x7632, R36 ;  /* 0x0000763228247816 */ /* 0x001fe20000000024 */
[----:B-1----:R-:W-:Y:S01]  /*d4d0*/  IMAD R40, R53, 0x2, R3 ;  /* 0x0000000235287824 */ /* 0x002fe200078e0203 */
[C---:B------:R-:W-:Y:S01]  /*d4e0*/  LEA R46, P3, R3.reuse, R0, 0x1 ;  /* 0x00000000032e7211 */ /* 0x040fe200078608ff */
[----:B------:R0:W-:Y:S03]  /*d4f0*/  STG.E.U16 [R44.64], R56 ;  /* 0x000000382c007986 */ /* 0x0001e6000c101506 */
[----:B------:R-:W-:Y:S02]  /*d500*/  LEA.HI.X.SX32 R47, R3, R2, 0x1, P3 ;  /* 0x00000002032f7211 */ /* 0x000fe400018f0eff */
[----:B------:R-:W-:-:S02]  /*d510*/  LEA R48, P3, R40, R0, 0x1 ;  /* 0x0000000028307211 */ /* 0x000fc400078608ff */
[----:B0-----:R-:W-:Y:S01]  /*d520*/  LEA R45, R53, R40, 0x1 ;  /* 0x00000028352d7211 */ /* 0x001fe200078e08ff */
[----:B------:R0:W-:Y:S01]  /*d530*/  STG.E.U16 [R46.64], R36 ;  /* 0x000000242e007986 */ /* 0x0001e2000c101506 */
[----:B------:R-:W-:-:S03]  /*d540*/  LEA.HI.X.SX32 R49, R40, R2, 0x1, P3 ;  /* 0x0000000228317211 */ /* 0x000fc600018f0eff */
[----:B------:R-:W-:Y:S01]  /*d550*/  IMAD R3, R53, 0x2, R45 ;  /* 0x0000000235037824 */ /* 0x000fe200078e022d */
[----:B------:R-:W-:Y:S02]  /*d560*/  PRMT R40, R36, 0x7632, R40 ;  /* 0x0000763224287816 */ /* 0x000fe40000000028 */
[-C--:B------:R-:W-:Y:S02]  /*d570*/  LEA R44, P4, R45, R0.reuse, 0x1 ;  /* 0x000000002d2c7211 */ /* 0x080fe400078808ff */
[----:B0-----:R-:W-:Y:S01]  /*d580*/  LEA R46, P3, R3, R0, 0x1 ;  /* 0x00000000032e7211 */ /* 0x001fe200078608ff */
[----:B------:R-:W-:Y:S01]  /*d590*/  IMAD R36, R53, 0x2, R3 ;  /* 0x0000000235247824 */ /* 0x000fe200078e0203 */
[-C--:B------:R-:W-:Y:S01]  /*d5a0*/  LEA.HI.X.SX32 R45, R45, R2.reuse, 0x1, P4 ;  /* 0x000000022d2d7211 */ /* 0x080fe200020f0eff */
[----:B------:R0:W-:Y:S01]  /*d5b0*/  STG.E.U16 [R48.64], R40 ;  /* 0x0000002830007986 */ /* 0x0001e2000c101506 */
[----:B------:R-:W-:Y:S01]  /*d5c0*/  LEA.HI.X.SX32 R47, R3, R2, 0x1, P3 ;  /* 0x00000002032f7211 */ /* 0x000fe200018f0eff */
[----:B------:R-:W-:-:S02]  /*d5d0*/  IMAD R3, R53, 0x2, R36 ;  /* 0x0000000235037824 */ /* 0x000fc400078e0224 */
[----:B------:R1:W-:Y:S01]  /*d5e0*/  STG.E.U16 [R44.64], R22 ;  /* 0x000000162c007986 */ /* 0x0003e2000c101506 */
[----:B0-----:R-:W-:-:S04]  /*d5f0*/  LEA R48, P3, R36, R0, 0x1 ;  /* 0x0000000024307211 */ /* 0x001fc800078608ff */
[----:B------:R-:W-:Y:S02]  /*d600*/  LEA.HI.X.SX32 R49, R36, R2, 0x1, P3 ;  /* 0x0000000224317211 */ /* 0x000fe400018f0eff */
[----:B-1----:R-:W-:Y:S02]  /*d610*/  LEA R44, P3, R3, R0, 0x1 ;  /* 0x00000000032c7211 */ /* 0x002fe400078608ff */
[----:B------:R-:W-:Y:S01]  /*d620*/  LEA R36, R53, R3, 0x1 ;  /* 0x0000000335247211 */ /* 0x000fe200078e08ff */
[----:B------:R0:W-:Y:S01]  /*d630*/  STG.E.U16 [R46.64], R57 ;  /* 0x000000392e007986 */ /* 0x0001e2000c101506 */
[----:B------:R-:W-:-:S03]  /*d640*/  LEA.HI.X.SX32 R45, R3, R2, 0x1, P3 ;  /* 0x00000002032d7211 */ /* 0x000fc600018f0eff */
[----:B------:R-:W-:Y:S01]  /*d650*/  IMAD R3, R53, 0x2, R36 ;  /* 0x0000000235037824 */ /* 0x000fe200078e0224 */
[----:B------:R-:W-:Y:S01]  /*d660*/  STG.E.U16 [R48.64], R41 ;  /* 0x0000002930007986 */ /* 0x000fe2000c101506 */
[----:B0-----:R-:W-:-:S03]  /*d670*/  LEA R46, P3, R36, R0, 0x1 ;  /* 0x00000000242e7211 */ /* 0x001fc600078608ff */
[----:B------:R0:W-:Y:S01]  /*d680*/  STG.E.U16 [R44.64], R37 ;  /* 0x000000252c007986 */ /* 0x0001e2000c101506 */
[----:B------:R-:W-:Y:S01]  /*d690*/  LEA.HI.X.SX32 R47, R36, R2, 0x1, P3 ;  /* 0x00000002242f7211 */ /* 0x000fe200018f0eff */
[----:B------:R-:W-:Y:S01]  /*d6a0*/  IMAD R36, R53, 0x2, R3 ;  /* 0x0000000235247824 */ /* 0x000fe200078e0203 */
[----:B------:R-:W-:Y:S02]  /*d6b0*/  PRMT R40, R22, 0x7632, R40 ;  /* 0x0000763216287816 */ /* 0x000fe40000000028 */
[----:B------:R-:W-:Y:S02]  /*d6c0*/  PRMT R57, R57, 0x7632, R57 ;  /* 0x0000763239397816 */ /* 0x000fe40000000039 */
[C---:B0-----:R-:W-:Y:S01]  /*d6d0*/  LEA R44, P3, R3.reuse, R0, 0x1 ;  /* 0x00000000032c7211 */ /* 0x041fe200078608ff */
[----:B------:R0:W-:Y:S03]  /*d6e0*/  STG.E.U16 [R46.64], R40 ;  /* 0x000000282e007986 */ /* 0x0001e6000c101506 */
[----:B------:R-:W-:Y:S01]  /*d6f0*/  LEA.HI.X.SX32 R45, R3, R2, 0x1, P3 ;  /* 0x00000002032d7211 */ /* 0x000fe200018f0eff */
[----:B------:R-:W-:Y:S01]  /*d700*/  IMAD R3, R53, 0x2, R36 ;  /* 0x0000000235037824 */ /* 0x000fe200078e0224 */
[----:B------:R-:W-:-:S03]  /*d710*/  PRMT R37, R41, 0x7632, R37 ;  /* 0x0000763229257816 */ /* 0x000fc60000000025 */
[----:B------:R1:W-:Y:S01]  /*d720*/  STG.E.U16 [R44.64], R57 ;  /* 0x000000392c007986 */ /* 0x0003e2000c101506 */
[----:B0-----:R-:W-:-:S04]  /*d730*/  LEA R40, P3, R36, R0, 0x1 ;  /* 0x0000000024287211 */ /* 0x001fc800078608ff */
[----:B------:R-:W-:Y:S02]  /*d740*/  LEA.HI.X.SX32 R41, R36, R2, 0x1, P3 ;  /* 0x0000000224297211 */ /* 0x000fe400018f0eff */
[----:B-1----:R-:W-:Y:S02]  /*d750*/  LEA R44, R53, R3, 0x1 ;  /* 0x00000003352c7211 */ /* 0x002fe400078e08ff */
[----:B------:R-:W-:Y:S01]  /*d760*/  LEA R46, P3, R3, R0, 0x1 ;  /* 0x00000000032e7211 */ /* 0x000fe200078608ff */
[----:B------:R0:W-:Y:S02]  /*d770*/  STG.E.U16 [R40.64], R37 ;  /* 0x0000002528007986 */ /* 0x0001e4000c101506 */
[----:B------:R-:W-:Y:S01]  /*d780*/  IMAD R45, R53, 0x2, R44 ;  /* 0x00000002352d7824 */ /* 0x000fe200078e022c */
[----:B------:R-:W-:-:S03]  /*d790*/  LEA.HI.X.SX32 R47, R3, R2, 0x1, P3 ;  /* 0x00000002032f7211 */ /* 0x000fc600018f0eff */
[----:B------:R-:W-:Y:S01]  /*d7a0*/  IMAD R3, R53, 0x2, R45 ;  /* 0x0000000235037824 */ /* 0x000fe200078e022d */
[-C--:B------:R-:W-:Y:S02]  /*d7b0*/  LEA R36, P4, R45, R0.reuse, 0x1 ;  /* 0x000000002d247211 */ /* 0x080fe400078808ff */
[----:B0-----:R-:W-:Y:S02]  /*d7c0*/  PRMT R37, R37, 0x7632, R37 ;  /* 0x0000763225257816 */ /* 0x001fe40000000025 */
[----:B------:R-:W-:-:S03]  /*d7d0*/  LEA R40, P3, R44, R0, 0x1 ;  /* 0x000000002c287211 */ /* 0x000fc600078608ff */
[----:B------:R0:W-:Y:S01]  /*d7e0*/  STG.E.U16 [R46.64], R37 ;  /* 0x000000252e007986 */ /* 0x0001e2000c101506 */
[----:B------:R-:W-:Y:S02]  /*d7f0*/  LEA.HI.X.SX32 R41, R44, R2, 0x1, P3 ;  /* 0x000000022c297211 */ /* 0x000fe400018f0eff */
[----:B------:R-:W-:-:S03]  /*d800*/  LEA R44, P3, R3, R0, 0x1 ;  /* 0x00000000032c7211 */ /* 0x000fc600078608ff */
[----:B-----5:R1:W-:Y:S01]  /*d810*/  STG.E.U16 [R40.64], R23 ;  /* 0x0000001728007986 */ /* 0x0203e2000c101506 */
[----:B0-----:R-:W-:Y:S01]  /*d820*/  IMAD R46, R53, 0x2, R3 ;  /* 0x00000002352e7824 */ /* 0x001fe200078e0203 */
[-C--:B------:R-:W-:Y:S02]  /*d830*/  LEA.HI.X.SX32 R37, R45, R2.reuse, 0x1, P4 ;  /* 0x000000022d257211 */ /* 0x080fe400020f0eff */
[----:B------:R-:W-:Y:S02]  /*d840*/  LEA.HI.X.SX32 R45, R3, R2, 0x1, P3 ;  /* 0x00000002032d7211 */ /* 0x000fe400018f0eff */
[----:B------:R-:W-:Y:S02]  /*d850*/  LEA R3, R53, R46, 0x1 ;  /* 0x0000002e35037211 */ /* 0x000fe400078e08ff */
[C---:B-1----:R-:W-:Y:S01]  /*d860*/  LEA R40, P3, R46.reuse, R0, 0x1 ;  /* 0x000000002e287211 */ /* 0x042fe200078608ff */
[----:B------:R0:W-:Y:S03]  /*d870*/  STG.E.U16 [R36.64], R58 ;  /* 0x0000003a24007986 */ /* 0x0001e6000c101506 */
[----:B------:R-:W-:Y:S01]  /*d880*/  LEA.HI.X.SX32 R41, R46, R2, 0x1, P3 ;  /* 0x000000022e297211 */ /* 0x000fe200018f0eff */
[----:B------:R1:W-:Y:S01]  /*d890*/  STG.E.U16 [R44.64], R42 ;  /* 0x0000002a2c007986 */ /* 0x0003e2000c101506 */
[----:B------:R-:W-:-:S03]  /*d8a0*/  PRMT R47, R23, 0x7632, R47 ;  /* 0x00007632172f7816 */ /* 0x000fc6000000002f */
[----:B------:R2:W-:Y:S01]  /*d8b0*/  STG.E.U16 [R40.64], R38 ;  /* 0x0000002628007986 */ /* 0x0005e2000c101506 */
[----:B0-----:R-:W-:Y:S01]  /*d8c0*/  LEA R36, P3, R3, R0, 0x1 ;  /* 0x0000000003247211 */ /* 0x001fe200078608ff */
[----:B-1----:R-:W-:-:S03]  /*d8d0*/  IMAD R44, R53, 0x2, R3 ;  /* 0x00000002352c7824 */ /* 0x002fc600078e0203 */
[----:B------:R-:W-:Y:S01]  /*d8e0*/  LEA.HI.X.SX32 R37, R3, R2, 0x1, P3 ;  /* 0x0000000203257211 */ /* 0x000fe200018f0eff */
[----:B------:R-:W-:Y:S01]  /*d8f0*/  IMAD R3, R53, 0x2, R44 ;  /* 0x0000000235037824 */ /* 0x000fe200078e022c */
[----:B--2---:R-:W-:-:S03]  /*d900*/  LEA R40, P3, R44, R0, 0x1 ;  /* 0x000000002c287211 */ /* 0x004fc600078608ff */
[----:B------:R0:W-:Y:S01]  /*d910*/  STG.E.U16 [R36.64], R47 ;  /* 0x0000002f24007986 */ /* 0x0001e2000c101506 */
[----:B------:R-:W-:Y:S01]  /*d920*/  PRMT R46, R58, 0x7632, R46 ;  /* 0x000076323a2e7816 */ /* 0x000fe2000000002e */
[----:B------:R-:W-:Y:S01]  /*d930*/  IMAD R45, R53, 0x2, R3 ;  /* 0x00000002352d7824 */ /* 0x000fe200078e0203 */
[----:B------:R-:W-:-:S05]  /*d940*/  LEA.HI.X.SX32 R41, R44, R2, 0x1, P3 ;  /* 0x000000022c297211 */ /* 0x000fca00018f0eff */
[----:B------:R1:W-:Y:S01]  /*d950*/  STG.E.U16 [R40.64], R46 ;  /* 0x0000002e28007986 */ /* 0x0003e2000c101506 */
[----:B0-----:R-:W-:-:S04]  /*d960*/  LEA R36, P3, R3, R0, 0x1 ;  /* 0x0000000003247211 */ /* 0x001fc800078608ff */
[----:B------:R-:W-:Y:S02]  /*d970*/  LEA.HI.X.SX32 R37, R3, R2, 0x1, P3 ;  /* 0x0000000203257211 */ /* 0x000fe400018f0eff */
[----:B------:R-:W-:Y:S02]  /*d980*/  LEA R3, R53, R45, 0x1 ;  /* 0x0000002d35037211 */ /* 0x000fe400078e08ff */
[----:B-1----:R-:W-:Y:S02]  /*d990*/  LEA R40, P3, R45, R0, 0x1 ;  /* 0x000000002d287211 */ /* 0x002fe400078608ff */
[----:B------:R-:W-:Y:S01]  /*d9a0*/  PRMT R48, R42, 0x7632, R48 ;  /* 0x000076322a307816 */ /* 0x000fe20000000030 */
[----:B------:R-:W-:Y:S01]  /*d9b0*/  IMAD R47, R53, 0x2, R3 ;  /* 0x00000002352f7824 */ /* 0x000fe200078e0203 */
[----:B------:R-:W-:Y:S02]  /*d9c0*/  LEA.HI.X.SX32 R41, R45, R2, 0x1, P3 ;  /* 0x000000022d297211 */ /* 0x000fe400018f0eff */
[----:B------:R-:W-:Y:S01]  /*d9d0*/  LEA R44, P3, R3, R0, 0x1 ;  /* 0x00000000032c7211 */ /* 0x000fe200078608ff */
[----:B------:R0:W-:Y:S01]  /*d9e0*/  STG.E.U16 [R36.64], R48 ;  /* 0x0000003024007986 */ /* 0x0001e2000c101506 */
[----:B------:R-:W-:Y:S01]  /*d9f0*/  PRMT R38, R38, 0x7632, R38 ;  /* 0x0000763226267816 */ /* 0x000fe20000000026 */
[----:B------:R-:W-:Y:S01]  /*da00*/  IMAD R49, R53, 0x2, R47 ;  /* 0x0000000235317824 */ /* 0x000fe200078e022f */
[----:B------:R-:W-:-:S03]  /*da10*/  LEA.HI.X.SX32 R45, R3, R2, 0x1, P3 ;  /* 0x00000002032d7211 */ /* 0x000fc600018f0eff */
[----:B------:R1:W-:Y:S01]  /*da20*/  STG.E.U16 [R40.64], R38 ;  /* 0x0000002628007986 */ /* 0x0003e2000c101506 */
[----:B0-----:R-:W-:-:S04]  /*da30*/  LEA R36, P3, R47, R0, 0x1 ;  /* 0x000000002f247211 */ /* 0x001fc800078608ff */
[----:B------:R-:W-:Y:S01]  /*da40*/  LEA.HI.X.SX32 R37, R47, R2, 0x1, P3 ;  /* 0x000000022f257211 */ /* 0x000fe200018f0eff */
[----:B------:R-:W-:Y:S01]  /*da50*/  IMAD R47, R53, 0x2, R49 ;  /* 0x00000002352f7824 */ /* 0x000fe200078e0231 */
[C---:B-1----:R-:W-:Y:S01]  /*da60*/  LEA R40, P3, R49.reuse, R0, 0x1 ;  /* 0x0000000031287211 */ /* 0x042fe200078608ff */
[----:B------:R0:W-:Y:S03]  /*da70*/  STG.E.U16 [R44.64], R61 ;  /* 0x0000003d2c007986 */ /* 0x0001e6000c101506 */
[----:B------:R-:W-:Y:S01]  /*da80*/  LEA.HI.X.SX32 R41, R49, R2, 0x1, P3 ;  /* 0x0000000231297211 */ /* 0x000fe200018f0eff */
[----:B------:R1:W-:Y:S01]  /*da90*/  STG.E.U16 [R36.64], R59 ;  /* 0x0000003b24007986 */ /* 0x0003e2000c101506 */
[----:B0-----:R-:W-:Y:S02]  /*daa0*/  LEA R45, R53, R47, 0x1 ;  /* 0x0000002f352d7211 */ /* 0x001fe400078e08ff */
[----:B-1----:R-:W-:-:S04]  /*dab0*/  LEA R36, P3, R47, R0, 0x1 ;  /* 0x000000002f247211 */ /* 0x002fc800078608ff */
[----:B------:R-:W-:Y:S01]  /*dac0*/  LEA.HI.X.SX32 R37, R47, R2, 0x1, P3 ;  /* 0x000000022f257211 */ /* 0x000fe200018f0eff */
[C---:B------:R-:W-:Y:S01]  /*dad0*/  IMAD R47, R53.reuse, 0x2, R45 ;  /* 0x00000002352f7824 */ /* 0x040fe200078e022d */
[----:B------:R0:W-:Y:S03]  /*dae0*/  STG.E.U16 [R40.64], R43 ;  /* 0x0000002b28007986 */ /* 0x0001e6000c101506 */
[----:B------:R-:W-:Y:S01]  /*daf0*/  IMAD R46, R53, 0x2, R47 ;  /* 0x00000002352e7824 */ /* 0x000fe200078e022f */
[----:B------:R-:W-:Y:S01]  /*db00*/  PRMT R3, R61, 0x7632, R3 ;  /* 0x000076323d037816 */ /* 0x000fe20000000003 */
[----:B------:R1:W-:Y:S01]  /*db10*/  STG.E.U16 [R36.64], R39 ;  /* 0x0000002724007986 */ /* 0x0003e2000c101506 */
[----:B0-----:R-:W-:-:S04]  /*db20*/  LEA R40, P3, R45, R0, 0x1 ;  /* 0x000000002d287211 */ /* 0x001fc800078608ff */
[----:B------:R-:W-:Y:S01]  /*db30*/  LEA.HI.X.SX32 R41, R45, R2, 0x1, P3 ;  /* 0x000000022d297211 */ /* 0x000fe200018f0eff */
[----:B------:R-:W-:Y:S01]  /*db40*/  IMAD R45, R53, 0x2, R46 ;  /* 0x00000002352d7824 */ /* 0x000fe200078e022e */
[CC--:B-1----:R-:W-:Y:S02]  /*db50*/  LEA R36, P3, R46.reuse, R0.reuse, 0x1 ;  /* 0x000000002e247211 */ /* 0x0c2fe400078608ff */
[----:B------:R-:W-:Y:S01]  /*db60*/  LEA R38, P4, R47, R0, 0x1 ;  /* 0x000000002f267211 */ /* 0x000fe200078808ff */
[----:B------:R0:W-:Y:S01]  /*db70*/  STG.E.U16 [R40.64], R3 ;  /* 0x0000000328007986 */ /* 0x0001e2000c101506 */
[----:B------:R-:W-:Y:S02]  /*db80*/  PRMT R44, R43, 0x7632, R44 ;  /* 0x000076322b2c7816 */ /* 0x000fe4000000002c */
[----:B------:R-:W-:Y:S02]  /*db90*/  LEA.HI.X.SX32 R37, R46, R2, 0x1, P3 ;  /* 0x000000022e257211 */ /* 0x000fe400018f0eff */
[----:B------:R-:W-:-:S02]  /*dba0*/  PRMT R43, R39, 0x7632, R43 ;  /* 0x00007632272b7816 */ /* 0x000fc4000000002b */
[----:B------:R-:W-:Y:S02]  /*dbb0*/  PRMT R42, R59, 0x7632, R42 ;  /* 0x000076323b2a7816 */ /* 0x000fe4000000002a */
[----:B------:R-:W-:Y:S02]  /*dbc0*/  LEA.HI.X.SX32 R39, R47, R2, 0x1, P4 ;  /* 0x000000022f277211 */ /* 0x000fe400020f0eff */
[----:B0-----:R-:W-:Y:S02]  /*dbd0*/  LEA R40, P3, R45, R0, 0x1 ;  /* 0x000000002d287211 */ /* 0x001fe400078608ff */
[----:B------:R-:W-:Y:S02]  /*dbe0*/  LEA R3, R53, R45, 0x1 ;  /* 0x0000002d35037211 */ /* 0x000fe400078e08ff */
[----:B------:R-:W-:Y:S01]  /*dbf0*/  LEA.HI.X.SX32 R41, R45, R2, 0x1, P3 ;  /* 0x000000022d297211 */ /* 0x000fe200018f0eff */
[----:B------:R-:W-:Y:S02]  /*dc00*/  STG.E.U16 [R38.64], R42 ;  /* 0x0000002a26007986 */ /* 0x000fe4000c101506 */
[----:B------:R-:W-:-:S02]  /*dc10*/  IMAD R45, R53, 0x2, R3 ;  /* 0x00000002352d7824 */ /* 0x000fc400078e0203 */
[----:B------:R0:W-:Y:S02]  /*dc20*/  STG.E.U16 [R36.64], R44 ;  /* 0x0000002c24007986 */ /* 0x0001e4000c101506 */
[----:B------:R-:W-:Y:S02]  /*dc30*/  IMAD R47, R53, 0x2, R45 ;  /* 0x00000002352f7824 */ /* 0x000fe400078e022d */
[----:B------:R1:W-:Y:S01]  /*dc40*/  STG.E.U16 [R40.64], R43 ;  /* 0x0000002b28007986 */ /* 0x0003e2000c101506 */
[-C--:B0-----:R-:W-:Y:S02]  /*dc50*/  LEA R36, P3, R3, R0.reuse, 0x1 ;  /* 0x0000000003247211 */ /* 0x081fe400078608ff */
[----:B------:R-:W-:Y:S02]  /*dc60*/  LEA R38, P4, R45, R0, 0x1 ;  /* 0x000000002d267211 */ /* 0x000fe400078808ff */
[-C--:B------:R-:W-:Y:S01]  /*dc70*/  LEA.HI.X.SX32 R37, R3, R2.reuse, 0x1, P3 ;  /* 0x0000000203257211 */ /* 0x080fe200018f0eff */
[----:B------:R-:W-:Y:S01]  /*dc80*/  IMAD R3, R53, 0x2, R47 ;  /* 0x0000000235037824 */ /* 0x000fe200078e022f */
[----:B------:R-:W-:-:S02]  /*dc90*/  LEA.HI.X.SX32 R39, R45, R2, 0x1, P4 ;  /* 0x000000022d277211 */ /* 0x000fc400020f0eff */
[----:B-1----:R-:W-:Y:S02]  /*dca0*/  LEA R40, P3, R47, R0, 0x1 ;  /* 0x000000002f287211 */ /* 0x002fe400078608ff */
[----:B------:R-:W-:Y:S01]  /*dcb0*/  LEA R45, R53, R3, 0x1 ;  /* 0x00000003352d7211 */ /* 0x000fe200078e08ff */
[----:B------:R0:W-:Y:S01]  /*dcc0*/  STG.E.U16 [R36.64], R28 ;  /* 0x0000001c24007986 */ /* 0x0001e2000c101506 */
[----:B------:R-:W-:-:S03]  /*dcd0*/  LEA.HI.X.SX32 R41, R47, R2, 0x1, P3 ;  /* 0x000000022f297211 */ /* 0x000fc600018f0eff */
[----:B------:R-:W-:Y:S01]  /*dce0*/  IMAD R43, R53, 0x2, R45 ;  /* 0x00000002352b7824 */ /* 0x000fe200078e022d */
[----:B0-----:R-:W-:-:S04]  /*dcf0*/  LEA R36, P3, R3, R0, 0x1 ;  /* 0x0000000003247211 */ /* 0x001fc800078608ff */
[----:B------:R-:W-:Y:S01]  /*dd00*/  LEA.HI.X.SX32 R37, R3, R2, 0x1, P3 ;  /* 0x0000000203257211 */ /* 0x000fe200018f0eff */
[C---:B------:R-:W-:Y:S01]  /*dd10*/  IMAD R3, R53.reuse, 0x2, R43 ;  /* 0x0000000235037824 */ /* 0x040fe200078e022b */
[----:B------:R0:W-:Y:S03]  /*dd20*/  STG.E.U16 [R38.64], R32 ;  /* 0x0000002026007986 */ /* 0x0001e6000c101506 */
[----:B------:R-:W-:Y:S01]  /*dd30*/  IMAD R47, R53, 0x2, R3 ;  /* 0x00000002352f7824 */ /* 0x000fe200078e0203 */
[----:B------:R-:W-:Y:S01]  /*dd40*/  STG.E.U16 [R40.64], R12 ;  /* 0x0000000c28007986 */ /* 0x000fe2000c101506 */
[----:B------:R-:W-:-:S03]  /*dd50*/  PRMT R28, R28, 0x7632, R28 ;  /* 0x000076321c1c7816 */ /* 0x000fc6000000001c */
[----:B------:R1:W-:Y:S01]  /*dd60*/  STG.E.U16 [R36.64], R8 ;  /* 0x0000000824007986 */ /* 0x0003e2000c101506 */
[----:B------:R-:W-:Y:S02]  /*dd70*/  LEA R49, R53, R47, 0x1 ;  /* 0x0000002f35317211 */ /* 0x000fe400078e08ff */
[----:B0-----:R-:W-:-:S04]  /*dd80*/  LEA R38, P3, R45, R0, 0x1 ;  /* 0x000000002d267211 */ /* 0x001fc800078608ff */
[----:B------:R-:W-:Y:S02]  /*dd90*/  LEA.HI.X.SX32 R39, R45, R2, 0x1, P3 ;  /* 0x000000022d277211 */ /* 0x000fe400018f0eff */
[----:B-1----:R-:W-:-:S03]  /*dda0*/  LEA R36, P4, R43, R0, 0x1 ;  /* 0x000000002b247211 */ /* 0x002fc600078808ff */
[----:B------:R0:W-:Y:S01]  /*ddb0*/  STG.E.U16 [R38.64], R28 ;  /* 0x0000001c26007986 */ /* 0x0001e2000c101506 */
[----:B------:R-:W-:Y:S01]  /*ddc0*/  LEA.HI.X.SX32 R37, R43, R2, 0x1, P4 ;  /* 0x000000022b257211 */ /* 0x000fe200020f0eff */
[----:B------:R-:W-:-:S04]  /*ddd0*/  IMAD R43, R53, 0x2, R49 ;  /* 0x00000002352b7824 */ /* 0x000fc800078e0231 */
[----:B------:R-:W-:Y:S01]  /*dde0*/  IMAD R45, R53, 0x2, R43 ;  /* 0x00000002352d7824 */ /* 0x000fe200078e022b */
[----:B0-----:R-:W-:-:S04]  /*ddf0*/  LEA R38, P3, R3, R0, 0x1 ;  /* 0x0000000003267211 */ /* 0x001fc800078608ff */
[----:B------:R-:W-:Y:S01]  /*de00*/  LEA.HI.X.SX32 R39, R3, R2, 0x1, P3 ;  /* 0x0000000203277211 */ /* 0x000fe200018f0eff */
[----:B------:R-:W-:Y:S01]  /*de10*/  IMAD R3, R53, 0x2, R45 ;  /* 0x0000000235037824 */ /* 0x000fe200078e022d */
[----:B------:R-:W-:Y:S02]  /*de20*/  PRMT R32, R32, 0x7632, R32 ;  /* 0x0000763220207816 */ /* 0x000fe40000000020 */
[----:B------:R-:W-:Y:S02]  /*de30*/  PRMT R8, R12, 0x7632, R8 ;  /* 0x000076320c087816 */ /* 0x000fe40000000008 */
[----:B------:R-:W-:Y:S02]  /*de40*/  LEA R40, P4, R47, R0, 0x1 ;  /* 0x000000002f287211 */ /* 0x000fe400078808ff */
[----:B------:R-:W-:Y:S01]  /*de50*/  LEA R12, R53, R3, 0x1 ;  /* 0x00000003350c7211 */ /* 0x000fe200078e08ff */
[----:B------:R0:W-:Y:S01]  /*de60*/  STG.E.U16 [R36.64], R32 ;  /* 0x0000002024007986 */ /* 0x0001e2000c101506 */
[----:B------:R-:W-:-:S02]  /*de70*/  PRMT R42, R8, 0x7632, R42 ;  /* 0x00007632082a7816 */ /* 0x000fc4000000002a */
[----:B------:R-:W-:Y:S01]  /*de80*/  LEA.HI.X.SX32 R41, R47, R2, 0x1, P4 ;  /* 0x000000022f297211 */ /* 0x000fe200020f0eff */
[----:B------:R-:W-:Y:S01]  /*de90*/  IMAD R44, R53, 0x2, R12 ;  /* 0x00000002352c7824 */ /* 0x000fe200078e020c */
[----:B------:R1:W-:Y:S01]  /*dea0*/  STG.E.U16 [R38.64], R8 ;  /* 0x0000000826007986 */ /* 0x0003e2000c101506 */
[----:B0-----:R-:W-:-:S03]  /*deb0*/  LEA R36, P3, R49, R0, 0x1 ;  /* 0x0000000031247211 */ /* 0x001fc600078608ff */
[----:B------:R0:W-:Y:S01]  /*dec0*/  STG.E.U16 [R40.64], R42 ;  /* 0x0000002a28007986 */ /* 0x0001e2000c101506 */
[----:B------:R-:W-:Y:S01]  /*ded0*/  IMAD R32, R53, 0x2, R44 ;  /* 0x0000000235207824 */ /* 0x000fe200078e022c */
[----:B------:R-:W-:-:S03]  /*dee0*/  LEA.HI.X.SX32 R37, R49, R2, 0x1, P3 ;  /* 0x0000000231257211 */ /* 0x000fc600018f0eff */
[----:B-1----:R-:W-:Y:S02]  /*def0*/  IMAD R8, R53, 0x2, R32 ;  /* 0x0000000235087824 */ /* 0x002fe400078e0220 */
[----:B------:R1:W-:Y:S01]  /*df00*/  STG.E.U16 [R36.64], R29 ;  /* 0x0000001d24007986 */ /* 0x0003e2000c101506 */
[----:B0-----:R-:W-:-:S04]  /*df10*/  LEA R40, P3, R43, R0, 0x1 ;  /* 0x000000002b287211 */ /* 0x001fc800078608ff */
[----:B------:R-:W-:Y:S02]  /*df20*/  LEA.HI.X.SX32 R41, R43, R2, 0x1, P3 ;  /* 0x000000022b297211 */ /* 0x000fe400018f0eff */
[----:B-1----:R-:W-:-:S04]  /*df30*/  LEA R36, P3, R3, R0, 0x1 ;  /* 0x0000000003247211 */ /* 0x002fc800078608ff */
[----:B------:R-:W-:Y:S02]  /*df40*/  LEA.HI.X.SX32 R37, R3, R2, 0x1, P3 ;  /* 0x0000000203257211 */ /* 0x000fe400018f0eff */
[----:B------:R-:W-:Y:S02]  /*df50*/  LEA R3, R53, R8, 0x1 ;  /* 0x0000000835037211 */ /* 0x000fe400078e08ff */
[----:B------:R-:W-:-:S03]  /*df60*/  LEA R38, P4, R45, R0, 0x1 ;  /* 0x000000002d267211 */ /* 0x000fc600078808ff */
[----:B------:R-:W-:Y:S01]  /*df70*/  IMAD R43, R53, 0x2, R3 ;  /* 0x00000002352b7824 */ /* 0x000fe200078e0203 */
[----:B------:R-:W-:Y:S01]  /*df80*/  LEA.HI.X.SX32 R39, R45, R2, 0x1, P4 ;  /* 0x000000022d277211 */ /* 0x000fe200020f0eff */
[----:B------:R-:W-:Y:S02]  /*df90*/  STG.E.U16 [R40.64], R33 ;  /* 0x0000002128007986 */ /* 0x000fe4000c101506 */
[----:B------:R-:W-:Y:S02]  /*dfa0*/  IMAD R42, R53, 0x2, R43 ;  /* 0x00000002352a7824 */ /* 0x000fe400078e022b */
[----:B------:R0:W-:Y:S04]  /*dfb0*/  STG.E.U16 [R38.64], R13 ;  /* 0x0000000d26007986 */ /* 0x0001e8000c101506 */
[----:B------:R1:W-:Y:S01]  /*dfc0*/  STG.E.U16 [R36.64], R9 ;  /* 0x0000000924007986 */ /* 0x0003e2000c101506 */
[----:B------:R-:W-:-:S02]  /*dfd0*/  LEA R28, P4, R44, R0, 0x1 ;  /* 0x000000002c1c7211 */ /* 0x000fc400078808ff */
[----:B------:R-:W-:Y:S02]  /*dfe0*/  PRMT R45, R29, 0x7632, R45 ;  /* 0x000076321d2d7816 */ /* 0x000fe4000000002d */
[----:B0-----:R-:W-:Y:S01]  /*dff0*/  LEA R38, P3, R12, R0, 0x1 ;  /* 0x000000000c267211 */ /* 0x001fe200078608ff */
[----:B-1----:R-:W-:-:S03]  /*e000*/  IMAD R36, R53, 0x2, R42 ;  /* 0x0000000235247824 */ /* 0x002fc600078e022a */
[-C--:B------:R-:W-:Y:S02]  /*e010*/  LEA.HI.X.SX32 R39, R12, R2.reuse, 0x1, P3 ;  /* 0x000000020c277211 */ /* 0x080fe400018f0eff */
[----:B------:R-:W-:Y:S02]  /*e020*/  LEA.HI.X.SX32 R29, R44, R2, 0x1, P4 ;  /* 0x000000022c1d7211 */ /* 0x000fe400020f0eff */
[----:B------:R-:W-:Y:S02]  /*e030*/  LEA R37, R53, R36, 0x1 ;  /* 0x0000002435257211 */ /* 0x000fe400078e08ff */
[----:B------:R-:W-:Y:S01]  /*e040*/  PRMT R33, R33, 0x7632, R33 ;  /* 0x0000763221217816 */ /* 0x000fe20000000021 */
[----:B------:R0:W-:Y:S02]  /*e050*/  STG.E.U16 [R38.64], R45 ;  /* 0x0000002d26007986 */ /* 0x0001e4000c101506 */
[----:B------:R-:W-:Y:S01]  /*e060*/  IMAD R41, R53, 0x2, R37 ;  /* 0x0000000235297824 */ /* 0x000fe200078e0225 */
[----:B------:R-:W-:Y:S01]  /*e070*/  LEA R12, P3, R32, R0, 0x1 ;  /* 0x00000000200c7211 */ /* 0x000fe200078608ff */
[----:B------:R1:W-:Y:S01]  /*e080*/  STG.E.U16 [R28.64], R33 ;  /* 0x000000211c007986 */ /* 0x0003e2000c101506 */
[----:B------:R-:W-:-:S02]  /*e090*/  PRMT R9, R13, 0x7632, R9 ;  /* 0x000076320d097816 */ /* 0x000fc40000000009 */
[----:B------:R-:W-:Y:S01]  /*e0a0*/  LEA.HI.X.SX32 R13, R32, R2, 0x1, P3 ;  /* 0x00000002200d7211 */ /* 0x000fe200018f0eff */
[----:B0-----:R-:W-:Y:S01]  /*e0b0*/  IMAD R39, R53, 0x2, R41 ;  /* 0x0000000235277824 */ /* 0x001fe200078e0229 */
[----:B-1----:R-:W-:-:S03]  /*e0c0*/  LEA R28, P4, R8, R0, 0x1 ;  /* 0x00000000081c7211 */ /* 0x002fc600078808ff */
[----:B------:R-:W-:Y:S01]  /*e0d0*/  IMAD R38, R53, 0x2, R39 ;  /* 0x0000000235267824 */ /* 0x000fe200078e0227 */
[----:B------:R-:W-:Y:S02]  /*e0e0*/  LEA.HI.X.SX32 R29, R8, R2, 0x1, P4 ;  /* 0x00000002081d7211 */ /* 0x000fe400020f0eff */
[----:B------:R-:W-:Y:S01]  /*e0f0*/  LEA R8, P3, R3, R0, 0x1 ;  /* 0x0000000003087211 */ /* 0x000fe200078608ff */
[----:B------:R0:W-:Y:S01]  /*e100*/  STG.E.U16 [R12.64], R9 ;  /* 0x000000090c007986 */ /* 0x0001e2000c101506 */
[----:B------:R-:W-:Y:S02]  /*e110*/  PRMT R44, R9, 0x7632, R44 ;  /* 0x00007632092c7816 */ /* 0x000fe4000000002c */
[----:B0-----:R-:W-:Y:S02]  /*e120*/  LEA.HI.X.SX32 R9, R3, R2, 0x1, P3 ;  /* 0x0000000203097211 */ /* 0x001fe400018f0eff */
[----:B------:R-:W-:Y:S01]  /*e130*/  LEA R3, R53, R38, 0x1 ;  /* 0x0000002635037211 */ /* 0x000fe200078e08ff */
[----:B------:R0:W-:Y:S01]  /*e140*/  STG.E.U16 [R28.64], R44 ;  /* 0x0000002c1c007986 */ /* 0x0001e2000c101506 */
[----:B------:R-:W-:-:S03]  /*e150*/  LEA R32, P3, R43, R0, 0x1 ;  /* 0x000000002b207211 */ /* 0x000fc600078608ff */
[----:B------:R-:W-:Y:S01]  /*e160*/  IMAD R40, R53, 0x2, R3 ;  /* 0x0000000235287824 */ /* 0x000fe200078e0203 */
[----:B------:R-:W-:Y:S02]  /*e170*/  LEA.HI.X.SX32 R33, R43, R2, 0x1, P3 ;  /* 0x000000022b217211 */ /* 0x000fe400018f0eff */
[C---:B------:R-:W-:Y:S01]  /*e180*/  LEA R12, P4, R42.reuse, R0, 0x1 ;  /* 0x000000002a0c7211 */ /* 0x040fe200078808ff */
[C---:B0-----:R-:W-:Y:S01]  /*e190*/  IMAD R29, R53.reuse, 0x2, R40 ;  /* 0x00000002351d7824 */ /* 0x041fe200078e0228 */
[----:B------:R-:W-:Y:S03]  /*e1a0*/  STG.E.U16 [R8.64], R30 ;  /* 0x0000001e08007986 */ /* 0x000fe6000c101506 */
[C---:B------:R-:W-:Y:S01]  /*e1b0*/  IMAD R43, R53.reuse, 0x2, R29 ;  /* 0x00000002352b7824 */ /* 0x040fe200078e021d */
[----:B------:R-:W-:Y:S01]  /*e1c0*/  LEA.HI.X.SX32 R13, R42, R2, 0x1, P4 ;  /* 0x000000022a0d7211 */ /* 0x000fe200020f0eff */
[----:B------:R0:W-:Y:S04]  /*e1d0*/  STG.E.U16 [R32.64], R34 ;  /* 0x0000002220007986 */ /* 0x0001e8000c101506 */
[----:B------:R1:W-:Y:S01]  /*e1e0*/  STG.E.U16 [R12.64], R14 ;  /* 0x0000000e0c007986 */ /* 0x0003e2000c101506 */
[----:B0-----:R-:W-:-:S02]  /*e1f0*/  LEA R32, R53, R43, 0x1 ;  /* 0x0000002b35207211 */ /* 0x001fc400078e08ff */
[----:B------:R-:W-:-:S03]  /*e200*/  LEA R8, P3, R36, R0, 0x1 ;  /* 0x0000000024087211 */ /* 0x000fc600078608ff */
[----:B-1----:R-:W-:Y:S01]  /*e210*/  IMAD R12, R53, 0x2, R32 ;  /* 0x00000002350c7824 */ /* 0x002fe200078e0220 */
[----:B------:R-:W-:-:S03]  /*e220*/  LEA.HI.X.SX32 R9, R36, R2, 0x1, P3 ;  /* 0x0000000224097211 */ /* 0x000fc600018f0eff */
[----:B------:R-:W-:Y:S01]  /*e230*/  IMAD R28, R53, 0x2, R12 ;  /* 0x00000002351c7824 */ /* 0x000fe200078e020c */
[----:B------:R-:W-:-:S03]  /*e240*/  LEA R36, P3, R37, R0, 0x1 ;  /* 0x0000000025247211 */ /* 0x000fc600078608ff */
[----:B------:R-:W-:Y:S01]  /*e250*/  IMAD R33, R53, 0x2, R28 ;  /* 0x0000000235217824 */ /* 0x000fe200078e021c */
[----:B------:R0:W-:Y:S01]  /*e260*/  STG.E.U16 [R8.64], R10 ;  /* 0x0000000a08007986 */ /* 0x0001e2000c101506 */
[----:B------:R-:W-:-:S03]  /*e270*/  LEA.HI.X.SX32 R37, R37, R2, 0x1, P3 ;  /* 0x0000000225257211 */ /* 0x000fc600018f0eff */
[----:B------:R-:W-:Y:S02]  /*e280*/  LEA R13, R53, R33, 0x1 ;  /* 0x00000021350d7211 */ /* 0x000fe400078e08ff */
[----:B------:R-:W-:Y:S02]  /*e290*/  PRMT R30, R30, 0x7632, R30 ;  /* 0x000076321e1e7816 */ /* 0x000fe4000000001e */
[----:B0-----:R-:W-:-:S04]  /*e2a0*/  LEA R8, P3, R41, R0, 0x1 ;  /* 0x0000000029087211 */ /* 0x001fc800078608ff */
[----:B------:R-:W-:Y:S01]  /*e2b0*/  LEA.HI.X.SX32 R9, R41, R2, 0x1, P3 ;  /* 0x0000000229097211 */ /* 0x000fe200018f0eff */
[----:B------:R-:W-:Y:S01]  /*e2c0*/  IMAD R41, R53, 0x2, R13 ;  /* 0x0000000235297824 */ /* 0x000fe200078e020d */
[----:B------:R-:W-:Y:S02]  /*e2d0*/  PRMT R34, R34, 0x7632, R34 ;  /* 0x0000763222227816 */ /* 0x000fe40000000022 */
[----:B------:R-:W-:Y:S01]  /*e2e0*/  LEA R44, P3, R39, R0, 0x1 ;  /* 0x00000000272c7211 */ /* 0x000fe200078608ff */
[----:B------:R-:W-:Y:S01]  /*e2f0*/  IMAD R42, R53, 0x2, R41 ;  /* 0x00000002352a7824 */ /* 0x000fe200078e0229 */
[----:B------:R0:W-:Y:S02]  /*e300*/  STG.E.U16 [R36.64], R30 ;  /* 0x0000001e24007986 */ /* 0x0001e4000c101506 */
[----:B------:R-:W-:Y:S02]  /*e310*/  LEA.HI.X.SX32 R45, R39, R2, 0x1, P3 ;  /* 0x00000002272d7211 */ /* 0x000fe400018f0eff */
[----:B------:R1:W-:Y:S01]  /*e320*/  STG.E.U16 [R8.64], R34 ;  /* 0x0000002208007986 */ /* 0x0003e2000c101506 */
[----:B------:R-:W-:Y:S01]  /*e330*/  PRMT R14, R14, 0x7632, R14 ;  /* 0x000076320e0e7816 */ /* 0x000fe2000000000e */
[----:B0-----:R-:W-:Y:S01]  /*e340*/  IMAD R37, R53, 0x2, R42 ;  /* 0x0000000235257824 */ /* 0x001fe200078e022a */
[----:B-1----:R-:W-:-:S04]  /*e350*/  LEA R8, P3, R38, R0, 0x1 ;  /* 0x0000000026087211 */ /* 0x002fc800078608ff */
[----:B------:R-:W-:Y:S02]  /*e360*/  LEA R36, R53, R37, 0x1 ;  /* 0x0000002535247211 */ /* 0x000fe400078e08ff */
[----:B------:R-:W-:Y:S02]  /*e370*/  LEA.HI.X.SX32 R9, R38, R2, 0x1, P3 ;  /* 0x0000000226097211 */ /* 0x000fe400018f0eff */
[C---:B------:R-:W-:Y:S02]  /*e380*/  LEA R38, P3, R3.reuse, R0, 0x1 ;  /* 0x0000000003267211 */ /* 0x040fe400078608ff */
[----:B------:R-:W-:Y:S02]  /*e390*/  PRMT R10, R10, 0x7632, R10 ;  /* 0x000076320a0a7816 */ /* 0x000fe4000000000a */
[----:B------:R-:W-:Y:S01]  /*e3a0*/  LEA.HI.X.SX32 R39, R3, R2, 0x1, P3 ;  /* 0x0000000203277211 */ /* 0x000fe200018f0eff */
[C---:B------:R-:W-:Y:S01]  /*e3b0*/  IMAD R3, R53.reuse, 0x2, R36 ;  /* 0x0000000235037824 */ /* 0x040fe200078e0224 */
[----:B------:R-:W-:Y:S04]  /*e3c0*/  STG.E.U16 [R44.64], R14 ;  /* 0x0000000e2c007986 */ /* 0x000fe8000c101506 */
[----:B------:R0:W-:Y:S01]  /*e3d0*/  STG.E.U16 [R8.64], R10 ;  /* 0x0000000a08007986 */ /* 0x0001e2000c101506 */
[----:B------:R-:W-:-:S03]  /*e3e0*/  IMAD R34, R53, 0x2, R3 ;  /* 0x0000000235227824 */ /* 0x000fc600078e0203 */
[----:B------:R1:W-:Y:S01]  /*e3f0*/  STG.E.U16 [R38.64], R31 ;  /* 0x0000001f26007986 */ /* 0x0003e2000c101506 */
[----:B0-----:R-:W-:-:S04]  /*e400*/  LEA R8, P3, R40, R0, 0x1 ;  /* 0x0000000028087211 */ /* 0x001fc800078608ff */
[----:B------:R-:W-:Y:S01]  /*e410*/  LEA.HI.X.SX32 R9, R40, R2, 0x1, P3 ;  /* 0x0000000228097211 */ /* 0x000fe200018f0eff */
[----:B------:R-:W-:Y:S01]  /*e420*/  IMAD R40, R53, 0x2, R34 ;  /* 0x0000000235287824 */ /* 0x000fe200078e0222 */
[----:B------:R-:W-:Y:S02]  /*e430*/  PRMT R45, R35, 0x7632, R45 ;  /* 0x00007632232d7816 */ /* 0x000fe4000000002d */
[----:B------:R-:W-:Y:S01]  /*e440*/  LEA R30, P3, R29, R0, 0x1 ;  /* 0x000000001d1e7211 */ /* 0x000fe200078608ff */
[----:B------:R0:W-:Y:S01]  /*e450*/  STG.E.U16 [R8.64], R35 ;  /* 0x0000002308007986 */ /* 0x0001e2000c101506 */
[----:B------:R-:W-:Y:S02]  /*e460*/  PRMT R46, R31, 0x7632, R46 ;  /* 0x000076321f2e7816 */ /* 0x000fe4000000002e */
[----:B-1----:R-:W-:Y:S02]  /*e470*/  LEA.HI.X.SX32 R31, R29, R2, 0x1, P3 ;  /* 0x000000021d1f7211 */ /* 0x002fe400018f0eff */
[----:B0-----:R-:W-:-:S02]  /*e480*/  LEA R35, R53, R40, 0x1 ;  /* 0x0000002835237211 */ /* 0x001fc400078e08ff */
[----:B------:R-:W-:-:S03]  /*e490*/  LEA R8, P3, R43, R0, 0x1 ;  /* 0x000000002b087211 */ /* 0x000fc600078608ff */
[----:B------:R-:W-:Y:S01]  /*e4a0*/  IMAD R29, R53, 0x2, R35 ;  /* 0x00000002351d7824 */ /* 0x000fe200078e0223 */
[----:B------:R-:W-:-:S03]  /*e4b0*/  LEA.HI.X.SX32 R9, R43, R2, 0x1, P3 ;  /* 0x000000022b097211 */ /* 0x000fc600018f0eff */
[C---:B------:R-:W-:Y:S01]  /*e4c0*/  IMAD R38, R53.reuse, 0x2, R29 ;  /* 0x0000000235267824 */ /* 0x040fe200078e021d */
[-C--:B------:R-:W-:Y:S02]  /*e4d0*/  LEA R14, P4, R32, R0.reuse, 0x1 ;  /* 0x00000000200e7211 */ /* 0x080fe400078808ff */
[----:B------:R-:W-:Y:S01]  /*e4e0*/  LEA R10, P3, R12, R0, 0x1 ;  /* 0x000000000c0a7211 */ /* 0x000fe200078608ff */
[----:B------:R-:W-:Y:S01]  /*e4f0*/  IMAD R39, R53, 0x2, R38 ;  /* 0x0000000235277824 */ /* 0x000fe200078e0226 */
[----:B------:R0:W-:Y:S01]  /*e500*/  STG.E.U16 [R30.64], R15 ;  /* 0x0000000f1e007986 */ /* 0x0001e2000c101506 */
[----:B------:R-:W-:Y:S02]  /*e510*/  PRMT R44, R15, 0x7632, R44 ;  /* 0x000076320f2c7816 */ /* 0x000fe4000000002c */
[----:B------:R-:W-:Y:S01]  /*e520*/  PRMT R43, R11, 0x7632, R43 ;  /* 0x000076320b2b7816 */ /* 0x000fe2000000002b */
[----:B------:R1:W-:Y:S01]  /*e530*/  STG.E.U16 [R8.64], R11 ;  /* 0x0000000b08007986 */ /* 0x0003e2000c101506 */
[----:B0-----:R-:W-:-:S02]  /*e540*/  LEA.HI.X.SX32 R15, R32, R2, 0x1, P4 ;  /* 0x00000002200f7211 */ /* 0x001fc400020f0eff */
[----:B-1----:R-:W-:Y:S02]  /*e550*/  LEA.HI.X.SX32 R11, R12, R2, 0x1, P3 ;  /* 0x000000020c0b7211 */ /* 0x002fe400018f0eff */
[----:B------:R-:W-:Y:S01]  /*e560*/  LEA R12, R53, R39, 0x1 ;  /* 0x00000027350c7211 */ /* 0x000fe200078e08ff */
[----:B------:R0:W-:Y:S01]  /*e570*/  STG.E.U16 [R14.64], R46 ;  /* 0x0000002e0e007986 */ /* 0x0001e2000c101506 */
[CC--:B------:R-:W-:Y:S02]  /*e580*/  LEA R30, P3, R28.reuse, R0.reuse, 0x1 ;  /* 0x000000001c1e7211 */ /* 0x0c0fe400078608ff */
[----:B------:R-:W-:Y:S01]  /*e590*/  LEA R8, P4, R33, R0, 0x1 ;  /* 0x0000000021087211 */ /* 0x000fe200078808ff */
[----:B------:R1:W-:Y:S01]  /*e5a0*/  STG.E.U16 [R10.64], R45 ;  /* 0x0000002d0a007986 */ /* 0x0003e2000c101506 */
[-C--:B------:R-:W-:Y:S01]  /*e5b0*/  LEA.HI.X.SX32 R31, R28, R2.reuse, 0x1, P3 ;  /* 0x000000021c1f7211 */ /* 0x080fe200018f0eff */
[----:B0-----:R-:W-:Y:S01]  /*e5c0*/  IMAD R15, R53, 0x2, R12 ;  /* 0x00000002350f7824 */ /* 0x001fe200078e020c */
[----:B------:R-:W-:-:S03]  /*e5d0*/  LEA.HI.X.SX32 R9, R33, R2, 0x1, P4 ;  /* 0x0000000221097211 */ /* 0x000fc600020f0eff */
[----:B------:R-:W-:Y:S01]  /*e5e0*/  IMAD R32, R53, 0x2, R15 ;  /* 0x0000000235207824 */ /* 0x000fe200078e020f */
[----:B-1----:R-:W-:-:S03]  /*e5f0*/  LEA R10, P3, R13, R0, 0x1 ;  /* 0x000000000d0a7211 */ /* 0x002fc600078608ff */
[----:B------:R-:W-:Y:S01]  /*e600*/  IMAD R33, R53, 0x2, R32 ;  /* 0x0000000235217824 */ /* 0x000fe200078e0220 */
[----:B------:R-:W-:-:S04]  /*e610*/  LEA.HI.X.SX32 R11, R13, R2, 0x1, P3 ;  /* 0x000000020d0b7211 */ /* 0x000fc800018f0eff */
[----:B------:R-:W-:-:S05]  /*e620*/  LEA R13, R53, R33, 0x1 ;  /* 0x00000021350d7211 */ /* 0x000fca00078e08ff */
[C---:B------:R-:W-:Y:S01]  /*e630*/  IMAD R28, R53.reuse, 0x2, R13 ;  /* 0x00000002351c7824 */ /* 0x040fe200078e020d */
[----:B------:R0:W-:Y:S03]  /*e640*/  STG.E.U16 [R30.64], R44 ;  /* 0x0000002c1e007986 */ /* 0x0001e6000c101506 */
[C---:B------:R-:W-:Y:S01]  /*e650*/  IMAD R14, R53.reuse, 0x2, R28 ;  /* 0x00000002350e7824 */ /* 0x040fe200078e021c */
[----:B------:R1:W-:Y:S03]  /*e660*/  STG.E.U16 [R8.64], R43 ;  /* 0x0000002b08007986 */ /* 0x0003e6000c101506 */
[----:B------:R-:W-:Y:S01]  /*e670*/  IMAD R45, R53, 0x2, R14 ;  /* 0x00000002352d7824 */ /* 0x000fe200078e020e */
[-C--:B0-----:R-:W-:Y:S02]  /*e680*/  LEA R30, P3, R41, R0.reuse, 0x1 ;  /* 0x00000000291e7211 */ /* 0x081fe400078608ff */
[----:B-1----:R-:W-:-:S02]  /*e690*/  LEA R8, P4, R42, R0, 0x1 ;  /* 0x000000002a087211 */ /* 0x002fc400078808ff */
[-C--:B------:R-:W-:Y:S02]  /*e6a0*/  LEA.HI.X.SX32 R31, R41, R2.reuse, 0x1, P3 ;  /* 0x00000002291f7211 */ /* 0x080fe400018f0eff */
[----:B------:R-:W-:Y:S02]  /*e6b0*/  LEA.HI.X.SX32 R9, R42, R2, 0x1, P4 ;  /* 0x000000022a097211 */ /* 0x000fe400020f0eff */
[----:B------:R-:W-:Y:S01]  /*e6c0*/  LEA R49, R53, R45, 0x1 ;  /* 0x0000002d35317211 */ /* 0x000fe200078e08ff */
[----:B------:R0:W-:Y:S04]  /*e6d0*/  STG.E.U16 [R10.64], R20 ;  /* 0x000000140a007986 */ /* 0x0001e8000c101506 */
[----:B------:R-:W-:Y:S04]  /*e6e0*/  STG.E.U16 [R30.64], R24 ;  /* 0x000000181e007986 */ /* 0x000fe8000c101506 */
[----:B------:R1:W-:Y:S01]  /*e6f0*/  STG.E.U16 [R8.64], R4 ;  /* 0x0000000408007986 */ /* 0x0003e2000c101506 */
[----:B0-----:R-:W-:-:S04]  /*e700*/  LEA R10, P3, R37, R0, 0x1 ;  /* 0x00000000250a7211 */ /* 0x001fc800078608ff */
[----:B------:R-:W-:Y:S01]  /*e710*/  LEA.HI.X.SX32 R11, R37, R2, 0x1, P3 ;  /* 0x00000002250b7211 */ /* 0x000fe200018f0eff */
[----:B-1----:R-:W-:Y:S01]  /*e720*/  IMAD R9, R53, 0x2, R49 ;  /* 0x0000000235097824 */ /* 0x002fe200078e0231 */
[----:B------:R-:W-:-:S03]  /*e730*/  LEA R30, P3, R36, R0, 0x1 ;  /* 0x00000000241e7211 */ /* 0x000fc600078608ff */
[C---:B------:R-:W-:Y:S01]  /*e740*/  IMAD R8, R53.reuse, 0x2, R9 ;  /* 0x0000000235087824 */ /* 0x040fe200078e0209 */
[----:B------:R0:W-:Y:S01]  /*e750*/  STG.E.U16 [R10.64], R16 ;  /* 0x000000100a007986 */ /* 0x0001e2000c101506 */
[----:B------:R-:W-:Y:S02]  /*e760*/  LEA.HI.X.SX32 R31, R36, R2, 0x1, P3 ;  /* 0x00000002241f7211 */ /* 0x000fe400018f0eff */
[----:B------:R-:W-:Y:S01]  /*e770*/  IMAD R48, R53, 0x2, R8 ;  /* 0x0000000235307824 */ /* 0x000fe200078e0208 */
[----:B------:R-:W-:Y:S02]  /*e780*/  PRMT R37, R20, 0x7632, R37 ;  /* 0x0000763214257816 */ /* 0x000fe40000000025 */
[----:B0-----:R-:W-:-:S04]  /*e790*/  LEA R10, P3, R3, R0, 0x1 ;  /* 0x00000000030a7211 */ /* 0x001fc800078608ff */
[----:B------:R-:W-:Y:S02]  /*e7a0*/  LEA.HI.X.SX32 R11, R3, R2, 0x1, P3 ;  /* 0x00000002030b7211 */ /* 0x000fe400018f0eff */
[----:B------:R-:W-:Y:S01]  /*e7b0*/  LEA R3, R53, R48, 0x1 ;  /* 0x0000003035037211 */ /* 0x000fe200078e08ff */
[----:B------:R0:W-:Y:S01]  /*e7c0*/  STG.E.U16 [R30.64], R37 ;  /* 0x000000251e007986 */ /* 0x0001e2000c101506 */
[----:B------:R-:W-:-:S03]  /*e7d0*/  PRMT R24, R24, 0x7632, R24 ;  /* 0x0000763218187816 */ /* 0x000fc60000000018 */
[C---:B------:R-:W-:Y:S01]  /*e7e0*/  IMAD R20, R53.reuse, 0x2, R3 ;  /* 0x0000000235147824 */ /* 0x040fe200078e0203 */
[----:B------:R-:W-:Y:S01]  /*e7f0*/  LEA R36, P3, R34, R0, 0x1 ;  /* 0x0000000022247211 */ /* 0x000fe200078608ff */
[----:B------:R1:W-:Y:S01]  /*e800*/  STG.E.U16 [R10.64], R24 ;  /* 0x000000180a007986 */ /* 0x0003e2000c101506 */
[----:B------:R-:W-:Y:S01]  /*e810*/  PRMT R42, R16, 0x7632, R42 ;  /* 0x00007632102a7816 */ /* 0x000fe2000000002a */
[----:B0-----:R-:W-:Y:S01]  /*e820*/  IMAD R31, R53, 0x2, R20 ;  /* 0x00000002351f7824 */ /* 0x001fe200078e0214 */
[----:B------:R-:W-:-:S03]  /*e830*/  LEA.HI.X.SX32 R37, R34, R2, 0x1, P3 ;  /* 0x0000000222257211 */ /* 0x000fc600018f0eff */
[C---:B------:R-:W-:Y:S01]  /*e840*/  IMAD R16, R53.reuse, 0x2, R31 ;  /* 0x0000000235107824 */ /* 0x040fe200078e021f */
[----:B-1----:R-:W-:Y:S02]  /*e850*/  LEA R10, P3, R40, R0, 0x1 ;  /* 0x00000000280a7211 */ /* 0x002fe400078608ff */
[----:B------:R-:W-:Y:S02]  /*e860*/  PRMT R41, R4, 0x7632, R41 ;  /* 0x0000763204297816 */ /* 0x000fe40000000029 */
[----:B------:R-:W-:Y:S02]  /*e870*/  LEA.HI.X.SX32 R11, R40, R2, 0x1, P3 ;  /* 0x00000002280b7211 */ /* 0x000fe400018f0eff */
[----:B------:R-:W-:Y:S01]  /*e880*/  LEA R30, R53, R16, 0x1 ;  /* 0x00000010351e7211 */ /* 0x000fe200078e08ff */
[----:B------:R-:W-:Y:S01]  /*e890*/  STG.E.U16 [R36.64], R41 ;  /* 0x0000002924007986 */ /* 0x000fe2000c101506 */
[----:B------:R-:W-:-:S03]  /*e8a0*/  LEA R58, P3, R29, R0, 0x1 ;  /* 0x000000001d3a7211 */ /* 0x000fc600078608ff */
[----:B------:R0:W-:Y:S01]  /*e8b0*/  STG.E.U16 [R10.64], R42 ;  /* 0x0000002a0a007986 */ /* 0x0001e2000c101506 */
[-C--:B------:R-:W-:Y:S02]  /*e8c0*/  LEA R54, P5, R39, R0.reuse, 0x1 ;  /* 0x0000000027367211 */ /* 0x080fe400078a08ff */
[----:B------:R-:W-:Y:S02]  /*e8d0*/  LEA R34, P4, R35, R0, 0x1 ;  /* 0x0000000023227211 */ /* 0x000fe400078808ff */
[-C--:B------:R-:W-:Y:S02]  /*e8e0*/  LEA.HI.X.SX32 R59, R29, R2.reuse, 0x1, P3 ;  /* 0x000000021d3b7211 */ /* 0x080fe400018f0eff */
[----:B------:R-:W-:Y:S01]  /*e8f0*/  LEA.HI.X.SX32 R55, R39, R2, 0x1, P5 ;  /* 0x0000000227377211 */ /* 0x000fe200028f0eff */
[----:B0-----:R-:W-:Y:S01]  /*e900*/  IMAD R10, R53, 0x2, R30 ;  /* 0x00000002350a7824 */ /* 0x001fe200078e021e */
[----:B------:R-:W-:-:S03]  /*e910*/  LEA R46, P3, R12, R0, 0x1 ;  /* 0x000000000c2e7211 */ /* 0x000fc600078608ff */
[----:B------:R-:W-:Y:S01]  /*e920*/  IMAD R4, R53, 0x2, R10 ;  /* 0x0000000235047824 */ /* 0x000fe200078e020a */
[----:B------:R-:W-:Y:S02]  /*e930*/  LEA R42, P5, R32, R0, 0x1 ;  /* 0x00000000202a7211 */ /* 0x000fe400078a08ff */
[----:B------:R-:W-:Y:S01]  /*e940*/  LEA.HI.X.SX32 R35, R35, R2, 0x1, P4 ;  /* 0x0000000223237211 */ /* 0x000fe200020f0eff */
[----:B------:R-:W-:Y:S01]  /*e950*/  IMAD R11, R53, 0x2, R4 ;  /* 0x00000002350b7824 */ /* 0x000fe200078e0204 */
[----:B------:R-:W-:Y:S02]  /*e960*/  LEA R56, P4, R38, R0, 0x1 ;  /* 0x0000000026387211 */ /* 0x000fe400078808ff */
[-C--:B------:R-:W-:Y:S02]  /*e970*/  LEA.HI.X.SX32 R47, R12, R2.reuse, 0x1, P3 ;  /* 0x000000020c2f7211 */ /* 0x080fe400018f0eff */
[----:B------:R-:W-:Y:S02]  /*e980*/  LEA.HI.X.SX32 R43, R32, R2, 0x1, P5 ;  /* 0x00000002202b7211 */ /* 0x000fe400028f0eff */
[----:B------:R-:W-:-:S02]  /*e990*/  LEA R40, P3, R33, R0, 0x1 ;  /* 0x0000000021287211 */ /* 0x000fc400078608ff */
[----:B------:R-:W-:Y:S02]  /*e9a0*/  LEA R32, P5, R28, R0, 0x1 ;  /* 0x000000001c207211 */ /* 0x000fe400078a08ff */
[----:B------:R-:W-:Y:S02]  /*e9b0*/  LEA.HI.X.SX32 R57, R38, R2, 0x1, P4 ;  /* 0x0000000226397211 */ /* 0x000fe400020f0eff */
[----:B------:R-:W-:Y:S02]  /*e9c0*/  LEA R38, P4, R15, R0, 0x1 ;  /* 0x000000000f267211 */ /* 0x000fe400078808ff */
[----:B------:R-:W-:Y:S02]  /*e9d0*/  LEA R29, R53, R11, 0x1 ;  /* 0x0000000b351d7211 */ /* 0x000fe400078e08ff */
[-C--:B------:R-:W-:Y:S02]  /*e9e0*/  LEA.HI.X.SX32 R41, R33, R2.reuse, 0x1, P3 ;  /* 0x0000000221297211 */ /* 0x080fe400018f0eff */
[----:B------:R-:W-:Y:S01]  /*e9f0*/  LEA.HI.X.SX32 R33, R28, R2, 0x1, P5 ;  /* 0x000000021c217211 */ /* 0x000fe200028f0eff */
[----:B------:R0:W-:Y:S01]  /*ea00*/  STG.E.U16 [R34.64], R21 ;  /* 0x0000001522007986 */ /* 0x0001e2000c101506 */
[----:B------:R-:W-:Y:S01]  /*ea10*/  LEA R22, P5, R49, R0, 0x1 ;  /* 0x0000000031167211 */ /* 0x000fe200078a08ff */
[----:B------:R-:W-:Y:S01]  /*ea20*/  IMAD R12, R53, 0x2, R29 ;  /* 0x00000002350c7824 */ /* 0x000fe200078e021d */
[----:B------:R-:W-:-:S02]  /*ea30*/  LEA.HI.X.SX32 R39, R15, R2, 0x1, P4 ;  /* 0x000000020f277211 */ /* 0x000fc400020f0eff */
[----:B------:R-:W-:Y:S01]  /*ea40*/  LEA.HI.X.SX32 R23, R49, R2, 0x1, P5 ;  /* 0x0000000231177211 */ /* 0x000fe200028f0eff */
[----:B------:R-:W-:Y:S01]  /*ea50*/  IMAD R15, R53, 0x2, R12 ;  /* 0x00000002350f7824 */ /* 0x000fe200078e020c */
[CC--:B------:R-:W-:Y:S02]  /*ea60*/  LEA R36, P3, R14.reuse, R0.reuse, 0x1 ;  /* 0x000000000e247211 */ /* 0x0c0fe400078608ff */
[C---:B0-----:R-:W-:Y:S01]  /*ea70*/  LEA R34, P4, R13.reuse, R0, 0x1 ;  /* 0x000000000d227211 */ /* 0x041fe200078808ff */
[----:B------:R0:W-:Y:S03]  /*ea80*/  STL.64 [R1+0x108], R22 ;  /* 0x0001081601007387 */ /* 0x0001e60000100a00 */
[----:B------:R-:W-:Y:S02]  /*ea90*/  LEA.HI.X.SX32 R35, R13, R2, 0x1, P4 ;  /* 0x000000020d237211 */ /* 0x000fe400020f0eff */
[----:B------:R-:W-:Y:S01]  /*eaa0*/  LEA R44, P4, R45, R0, 0x1 ;  /* 0x000000002d2c7211 */ /* 0x000fe200078808ff */
[----:B------:R-:W-:Y:S01]  /*eab0*/  IMAD R28, R53, 0x2, R15 ;  /* 0x00000002351c7824 */ /* 0x000fe200078e020f */
[----:B------:R-:W-:-:S02]  /*eac0*/  LEA.HI.X.SX32 R37, R14, R2, 0x1, P3 ;  /* 0x000000020e257211 */ /* 0x000fc400018f0eff */
[----:B------:R-:W-:Y:S02]  /*ead0*/  LEA.HI.X.SX32 R45, R45, R2, 0x1, P4 ;  /* 0x000000022d2d7211 */ /* 0x000fe400020f0eff */
[CC--:B0-----:R-:W-:Y:S02]  /*eae0*/  LEA R22, P3, R9.reuse, R0.reuse, 0x1 ;  /* 0x0000000009167211 */ /* 0x0c1fe400078608ff */
[-C--:B------:R-:W-:Y:S02]  /*eaf0*/  LEA R60, P4, R8, R0.reuse, 0x1 ;  /* 0x00000000083c7211 */ /* 0x080fe400078808ff */
[----:B------:R-:W-:Y:S02]  /*eb00*/  LEA R50, P5, R48, R0, 0x1 ;  /* 0x0000000030327211 */ /* 0x000fe400078a08ff */
[----:B------:R-:W-:Y:S02]  /*eb10*/  LEA.HI.X.SX32 R23, R9, R2, 0x1, P3 ;  /* 0x0000000209177211 */ /* 0x000fe400018f0eff */
[----:B------:R-:W-:-:S02]  /*eb20*/  LEA R13, R53, R28, 0x1 ;  /* 0x0000001c350d7211 */ /* 0x000fc400078e08ff */
[-C--:B------:R-:W-:Y:S02]  /*eb30*/  LEA.HI.X.SX32 R61, R8, R2.reuse, 0x1, P4 ;  /* 0x00000002083d7211 */ /* 0x080fe400020f0eff */
[----:B------:R-:W-:Y:S01]  /*eb40*/  LEA.HI.X.SX32 R51, R48, R2, 0x1, P5 ;  /* 0x0000000230337211 */ /* 0x000fe200028f0eff */
[----:B------:R0:W-:Y:S01]  /*eb50*/  STL.64 [R1+0x100], R22 ;  /* 0x0001001601007387 */ /* 0x0001e20000100a00 */
[----:B------:R-:W-:Y:S01]  /*eb60*/  IMAD R24, R53, 0x2, R13 ;  /* 0x0000000235187824 */ /* 0x000fe200078e020d */
[----:B------:R-:W-:-:S03]  /*eb70*/  LEA R48, P3, R3, R0, 0x1 ;  /* 0x0000000003307211 */ /* 0x000fc600078608ff */
[----:B------:R-:W-:Y:S01]  /*eb80*/  IMAD R14, R53, 0x2, R24 ;  /* 0x00000002350e7824 */ /* 0x000fe200078e0218 */
[----:B------:R-:W-:Y:S01]  /*eb90*/  LEA.HI.X.SX32 R49, R3, R2, 0x1, P3 ;  /* 0x0000000203317211 */ /* 0x000fe200018f0eff */
[----:B0-----:R-:W2:Y:S04]  /*eba0*/  LDL.LU.64 R22, [R1+0x478] ;  /* 0x0004780001167983 */ /* 0x001ea80000300a00 */
[----:B------:R0:W-:Y:S04]  /*ebb0*/  STL.64 [R1+0xf8], R60 ;  /* 0x0000f83c01007387 */ /* 0x0001e80000100a00 */
[----:B------:R1:W-:Y:S01]  /*ebc0*/  STL.64 [R1+0xf0], R50 ;  /* 0x0000f03201007387 */ /* 0x0003e20000100a00 */
[----:B------:R-:W-:Y:S01]  /*ebd0*/  IMAD R8, R53, 0x2, R14 ;  /* 0x0000000235087824 */ /* 0x000fe200078e020e */
[----:B0-----:R-:W-:-:S02]  /*ebe0*/  LEA R60, P4, R20, R0, 0x1 ;  /* 0x00000000143c7211 */ /* 0x001fc400078808ff */
[C---:B-1----:R-:W-:Y:S02]  /*ebf0*/  LEA R50, P5, R31.reuse, R0, 0x1 ;  /* 0x000000001f327211 */ /* 0x042fe400078a08ff */
[-C--:B------:R-:W-:Y:S02]  /*ec00*/  LEA.HI.X.SX32 R61, R20, R2.reuse, 0x1, P4 ;  /* 0x00000002143d7211 */ /* 0x080fe400020f0eff */
[----:B------:R-:W-:Y:S01]  /*ec10*/  LEA.HI.X.SX32 R51, R31, R2, 0x1, P5 ;  /* 0x000000021f337211 */ /* 0x000fe200028f0eff */
[----:B------:R0:W-:Y:S01]  /*ec20*/  STL.64 [R1+0xe8], R48 ;  /* 0x0000e83001007387 */ /* 0x0001e20000100a00 */
[----:B------:R-:W-:-:S03]  /*ec30*/  LEA R9, R53, R8, 0x1 ;  /* 0x0000000835097211 */ /* 0x000fc600078e08ff */
[----:B------:R1:W-:Y:S04]  /*ec40*/  STL.64 [R1+0xe0], R60 ;  /* 0x0000e03c01007387 */ /* 0x0003e80000100a00 */
[----:B------:R3:W-:Y:S01]  /*ec50*/  STL.64 [R1+0xd8], R50 ;  /* 0x0000d83201007387 */ /* 0x0007e20000100a00 */
[-C--:B0-----:R-:W-:Y:S02]  /*ec60*/  LEA R48, P5, R10, R0.reuse, 0x1 ;  /* 0x000000000a307211 */ /* 0x081fe400078a08ff */
[-C--:B-1----:R-:W-:Y:S02]  /*ec70*/  LEA R60, P3, R16, R0.reuse, 0x1 ;  /* 0x00000000103c7211 */ /* 0x082fe400078608ff */
[----:B---3--:R-:W-:Y:S02]  /*ec80*/  LEA R50, P4, R30, R0, 0x1 ;  /* 0x000000001e327211 */ /* 0x008fe400078808ff */
[-C--:B------:R-:W-:Y:S01]  /*ec90*/  LEA.HI.X.SX32 R61, R16, R2.reuse, 0x1, P3 ;  /* 0x00000002103d7211 */ /* 0x080fe200018f0eff */
[----:B------:R-:W-:Y:S01]  /*eca0*/  IMAD R20, R53, 0x2, R9 ;  /* 0x0000000235147824 */ /* 0x000fe200078e0209 */
[----:B------:R-:W-:-:S02]  /*ecb0*/  LEA.HI.X.SX32 R51, R30, R2, 0x1, P4 ;  /* 0x000000021e337211 */ /* 0x000fc400020f0eff */
[----:B------:R-:W-:Y:S01]  /*ecc0*/  LEA.HI.X.SX32 R49, R10, R2, 0x1, P5 ;  /* 0x000000020a317211 */ /* 0x000fe200028f0eff */
[----:B------:R-:W-:Y:S01]  /*ecd0*/  STL.64 [R1+0xd0], R60 ;  /* 0x0000d03c01007387 */ /* 0x000fe20000100a00 */
[----:B------:R-:W-:-:S03]  /*ece0*/  IMAD R3, R53, 0x2, R20 ;  /* 0x0000000235037824 */ /* 0x000fc600078e0214 */
[----:B------:R0:W-:Y:S01]  /*ecf0*/  STL.64 [R1+0xc8], R50 ;  /* 0x0000c83201007387 */ /* 0x0001e20000100a00 */
[----:B------:R-:W-:-:S03]  /*ed00*/  LEA R30, P5, R29, R0, 0x1 ;  /* 0x000000001d1e7211 */ /* 0x000fc600078a08ff */
[----:B------:R1:W-:Y:S01]  /*ed10*/  STL.64 [R1+0xc0], R48 ;  /* 0x0000c03001007387 */ /* 0x0003e20000100a00 */
[----:B------:R-:W-:Y:S01]  /*ed20*/  IMAD R10, R53, 0x2, R3 ;  /* 0x00000002350a7824 */ /* 0x000fe200078e0203 */
[----:B------:R-:W-:Y:S02]  /*ed30*/  LEA.HI.X.SX32 R31, R29, R2, 0x1, P5 ;  /* 0x000000021d1f7211 */ /* 0x000fe400028f0eff */
[CC--:B0-----:R-:W-:Y:S02]  /*ed40*/  LEA R50, P3, R4.reuse, R0.reuse, 0x1 ;  /* 0x0000000004327211 */ /* 0x0c1fe400078608ff */
[C---:B-1----:R-:W-:Y:S02]  /*ed50*/  LEA R48, P4, R11.reuse, R0, 0x1 ;  /* 0x000000000b307211 */ /* 0x042fe400078808ff */
[-C--:B------:R-:W-:Y:S02]  /*ed60*/  LEA.HI.X.SX32 R51, R4, R2.reuse, 0x1, P3 ;  /* 0x0000000204337211 */ /* 0x080fe400018f0eff */
[----:B------:R-:W-:-:S02]  /*ed70*/  LEA.HI.X.SX32 R49, R11, R2, 0x1, P4 ;  /* 0x000000020b317211 */ /* 0x000fc400020f0eff */
[C---:B------:R-:W-:Y:S01]  /*ed80*/  LEA R16, R53.reuse, R10, 0x1 ;  /* 0x0000000a35107211 */ /* 0x040fe200078e08ff */
[----:B------:R0:W-:Y:S04]  /*ed90*/  STL.64 [R1+0xb8], R50 ;  /* 0x0000b83201007387 */ /* 0x0001e80000100a00 */
[----:B------:R1:W-:Y:S01]  /*eda0*/  STL.64 [R1+0xb0], R48 ;  /* 0x0000b03001007387 */ /* 0x0003e20000100a00 */
[----:B------:R-:W-:-:S03]  /*edb0*/  IMAD R4, R53, 0x2, R16 ;  /* 0x0000000235047824 */ /* 0x000fc600078e0210 */
[----:B------:R3:W-:Y:S01]  /*edc0*/  STL.64 [R1+0xa8], R30 ;  /* 0x0000a81e01007387 */ /* 0x0007e20000100a00 */
[CC--:B0-----:R-:W-:Y:S02]  /*edd0*/  LEA R50, P3, R12.reuse, R0.reuse, 0x1 ;  /* 0x000000000c327211 */ /* 0x0c1fe400078608ff */
[C---:B-1----:R-:W-:Y:S02]  /*ede0*/  LEA R48, P4, R15.reuse, R0, 0x1 ;  /* 0x000000000f307211 */ /* 0x042fe400078808ff */
[----:B------:R-:W-:Y:S02]  /*edf0*/  LEA.HI.X.SX32 R51, R12, R2, 0x1, P3 ;  /* 0x000000020c337211 */ /* 0x000fe400018f0eff */
[C---:B---3--:R-:W-:Y:S02]  /*ee00*/  LEA R30, P5, R28.reuse, R0, 0x1 ;  /* 0x000000001c1e7211 */ /* 0x048fe400078a08ff */
[-C--:B------:R-:W-:Y:S01]  /*ee10*/  LEA.HI.X.SX32 R49, R15, R2.reuse, 0x1, P4 ;  /* 0x000000020f317211 */ /* 0x080fe200020f0eff */
[C---:B------:R-:W-:Y:S01]  /*ee20*/  IMAD R11, R53.reuse, 0x2, R4 ;  /* 0x00000002350b7824 */ /* 0x040fe200078e0204 */
[----:B------:R-:W-:Y:S01]  /*ee30*/  LEA.HI.X.SX32 R31, R28, R2, 0x1, P5 ;  /* 0x000000021c1f7211 */ /* 0x000fe200028f0eff */
[----:B------:R0:W-:Y:S02]  /*ee40*/  STL.64 [R1+0xa0], R50 ;  /* 0x0000a03201007387 */ /* 0x0001e40000100a00 */
[----:B------:R-:W-:-:S02]  /*ee50*/  IMAD R15, R53, 0x2, R11 ;  /* 0x00000002350f7824 */ /* 0x000fc400078e020b */
[----:B------:R1:W-:Y:S04]  /*ee60*/  STL.64 [R1+0x98], R48 ;  /* 0x0000983001007387 */ /* 0x0003e80000100a00 */
[----:B------:R3:W-:Y:S01]  /*ee70*/  STL.64 [R1+0x90], R30 ;  /* 0x0000901e01007387 */ /* 0x0007e20000100a00 */
[CC--:B0-----:R-:W-:Y:S02]  /*ee80*/  LEA R50, P3, R13.reuse, R0.reuse, 0x1 ;  /* 0x000000000d327211 */ /* 0x0c1fe400078608ff */
[----:B-1----:R-:W-:Y:S02]  /*ee90*/  LEA R48, P4, R24, R0, 0x1 ;  /* 0x0000000018307211 */ /* 0x002fe400078808ff */
[----:B------:R-:W-:Y:S02]  /*eea0*/  LEA.HI.X.SX32 R51, R13, R2, 0x1, P3 ;  /* 0x000000020d337211 */ /* 0x000fe400018f0eff */
[----:B---3--:R-:W-:-:S02]  /*eeb0*/  LEA R30, P5, R14, R0, 0x1 ;  /* 0x000000000e1e7211 */ /* 0x008fc400078a08ff */
[-C--:B------:R-:W-:Y:S02]  /*eec0*/  LEA.HI.X.SX32 R49, R24, R2.reuse, 0x1, P4 ;  /* 0x0000000218317211 */ /* 0x080fe400020f0eff */
[C---:B------:R-:W-:Y:S02]  /*eed0*/  LEA R12, R53.reuse, R15, 0x1 ;  /* 0x0000000f350c7211 */ /* 0x040fe400078e08ff */
[----:B------:R-:W-:Y:S01]  /*eee0*/  LEA.HI.X.SX32 R31, R14, R2, 0x1, P5 ;  /* 0x000000020e1f7211 */ /* 0x000fe200028f0eff */
[----:B------:R-:W-:Y:S02]  /*eef0*/  STL.64 [R1+0x88], R50 ;  /* 0x0000883201007387 */ /* 0x000fe40000100a00 */
[C---:B------:R-:W-:Y:S02]  /*ef00*/  IMAD R13, R53.reuse, 0x2, R12 ;  /* 0x00000002350d7824 */ /* 0x040fe400078e020c */
[----:B------:R0:W-:Y:S04]  /*ef10*/  STL.64 [R1+0x80], R48 ;  /* 0x0000803001007387 */ /* 0x0001e80000100a00 */
[----:B------:R1:W-:Y:S01]  /*ef20*/  STL.64 [R1+0x78], R30 ;  /* 0x0000781e01007387 */ /* 0x0003e20000100a00 */
[----:B------:R-:W-:Y:S01]  /*ef30*/  IMAD R14, R53, 0x2, R13 ;  /* 0x00000002350e7824 */ /* 0x000fe200078e020d */
[----:B0-----:R-:W-:-:S02]  /*ef40*/  LEA R48, P3, R8, R0, 0x1 ;  /* 0x0000000008307211 */ /* 0x001fc400078608ff */
[C---:B-1----:R-:W-:Y:S02]  /*ef50*/  LEA R30, P4, R9.reuse, R0, 0x1 ;  /* 0x00000000091e7211 */ /* 0x042fe400078808ff */
[-C--:B------:R-:W-:Y:S02]  /*ef60*/  LEA.HI.X.SX32 R49, R8, R2.reuse, 0x1, P3 ;  /* 0x0000000208317211 */ /* 0x080fe400018f0eff */
[----:B------:R-:W-:Y:S01]  /*ef70*/  LEA.HI.X.SX32 R31, R9, R2, 0x1, P4 ;  /* 0x00000002091f7211 */ /* 0x000fe200020f0eff */
[C---:B------:R-:W-:Y:S01]  /*ef80*/  IMAD R8, R53.reuse, 0x2, R14 ;  /* 0x0000000235087824 */ /* 0x040fe200078e020e */
[C---:B------:R-:W-:Y:S01]  /*ef90*/  LEA R28, P5, R20.reuse, R0, 0x1 ;  /* 0x00000000141c7211 */ /* 0x040fe200078a08ff */
[----:B------:R0:W-:Y:S03]  /*efa0*/  STL.64 [R1+0x70], R48 ;  /* 0x0000703001007387 */ /* 0x0001e60000100a00 */
[----:B------:R-:W-:Y:S01]  /*efb0*/  LEA.HI.X.SX32 R29, R20, R2, 0x1, P5 ;  /* 0x00000002141d7211 */ /* 0x000fe200028f0eff */
[----:B------:R1:W-:Y:S01]  /*efc0*/  STL.64 [R1+0x68], R30 ;  /* 0x0000681e01007387 */ /* 0x0003e20000100a00 */
[----:B------:R-:W-:-:S02]  /*efd0*/  LEA R9, R53, R8, 0x1 ;  /* 0x0000000835097211 */ /* 0x000fc400078e08ff */
[CC--:B0-----:R-:W-:Y:S02]  /*efe0*/  LEA R48, P3, R3.reuse, R0.reuse, 0x1 ;  /* 0x0000000003307211 */ /* 0x0c1fe400078608ff */
[C---:B-1----:R-:W-:Y:S02]  /*eff0*/  LEA R30, P4, R10.reuse, R0, 0x1 ;  /* 0x000000000a1e7211 */ /* 0x042fe400078808ff */
[-C--:B------:R-:W-:Y:S01]  /*f000*/  LEA.HI.X.SX32 R49, R3, R2.reuse, 0x1, P3 ;  /* 0x0000000203317211 */ /* 0x080fe200018f0eff */
[----:B------:R0:W-:Y:S01]  /*f010*/  STL.64 [R1+0x60], R28 ;  /* 0x0000601c01007387 */ /* 0x0001e20000100a00 */
[----:B------:R-:W-:Y:S01]  /*f020*/  LEA.HI.X.SX32 R31, R10, R2, 0x1, P4 ;  /* 0x000000020a1f7211 */ /* 0x000fe200020f0eff */
[C---:B------:R-:W-:Y:S02]  /*f030*/  IMAD R10, R53.reuse, 0x2, R9 ;  /* 0x00000002350a7824 */ /* 0x040fe400078e0209 */
[----:B------:R1:W-:Y:S02]  /*f040*/  STL.64 [R1+0x58], R48 ;  /* 0x0000583001007387 */ /* 0x0003e40000100a00 */
[----:B------:R-:W-:-:S02]  /*f050*/  IMAD R3, R53, 0x2, R10 ;  /* 0x0000000235037824 */ /* 0x000fc400078e020a */
[----:B------:R3:W-:Y:S01]  /*f060*/  STL.64 [R1+0x50], R30 ;  /* 0x0000501e01007387 */ /* 0x0007e20000100a00 */
[-C--:B0-----:R-:W-:Y:S02]  /*f070*/  LEA R28, P5, R16, R0.reuse, 0x1 ;  /* 0x00000000101c7211 */ /* 0x081fe400078a08ff */
[----:B-1----:R-:W-:Y:S02]  /*f080*/  LEA R48, P3, R4, R0, 0x1 ;  /* 0x0000000004307211 */ /* 0x002fe400078608ff */
[----:B------:R-:W-:Y:S02]  /*f090*/  LEA.HI.X.SX32 R29, R16, R2, 0x1, P5 ;  /* 0x00000002101d7211 */ /* 0x000fe400028f0eff */
[C---:B---3--:R-:W-:Y:S02]  /*f0a0*/  LEA R30, P4, R11.reuse, R0, 0x1 ;  /* 0x000000000b1e7211 */ /* 0x048fe400078808ff */
[-C--:B------:R-:W-:Y:S01]  /*f0b0*/  LEA.HI.X.SX32 R49, R4, R2.reuse, 0x1, P3 ;  /* 0x0000000204317211 */ /* 0x080fe200018f0eff */
[----:B------:R0:W-:Y:S01]  /*f0c0*/  STL.64 [R1+0x48], R28 ;  /* 0x0000481c01007387 */ /* 0x0001e20000100a00 */
[----:B------:R-:W-:Y:S01]  /*f0d0*/  LEA.HI.X.SX32 R31, R11, R2, 0x1, P4 ;  /* 0x000000020b1f7211 */ /* 0x000fe200020f0eff */
[----:B------:R-:W-:-:S02]  /*f0e0*/  IMAD R4, R53, 0x2, R3 ;  /* 0x0000000235047824 */ /* 0x000fc400078e0203 */
[----:B------:R1:W-:Y:S03]  /*f0f0*/  STL.64 [R1+0x40], R48 ;  /* 0x0000403001007387 */ /* 0x0003e60000100a00 */
[----:B------:R-:W-:Y:S01]  /*f100*/  LEA R11, R53, R4, 0x1 ;  /* 0x00000004350b7211 */ /* 0x000fe200078e08ff */
[----:B------:R3:W-:Y:S01]  /*f110*/  STL.64 [R1+0x38], R30 ;  /* 0x0000381e01007387 */ /* 0x0007e20000100a00 */
[----:B0-----:R-:W-:-:S04]  /*f120*/  LEA R28, P5, R15, R0, 0x1 ;  /* 0x000000000f1c7211 */ /* 0x001fc800078a08ff */
[----:B------:R-:W-:Y:S02]  /*f130*/  LEA.HI.X.SX32 R29, R15, R2, 0x1, P5 ;  /* 0x000000020f1d7211 */ /* 0x000fe400028f0eff */
[CC--:B-1----:R-:W-:Y:S02]  /*f140*/  LEA R48, P3, R12.reuse, R0.reuse, 0x1 ;  /* 0x000000000c307211 */ /* 0x0c2fe400078608ff */
[C---:B---3--:R-:W-:Y:S01]  /*f150*/  LEA R30, P4, R13.reuse, R0, 0x1 ;  /* 0x000000000d1e7211 */ /* 0x048fe200078808ff */
[----:B------:R0:W-:Y:S01]  /*f160*/  STL.64 [R1+0x30], R28 ;  /* 0x0000301c01007387 */ /* 0x0001e20000100a00 */
[-C--:B------:R-:W-:Y:S02]  /*f170*/  LEA.HI.X.SX32 R49, R12, R2.reuse, 0x1, P3 ;  /* 0x000000020c317211 */ /* 0x080fe400018f0eff */
[----:B------:R-:W-:Y:S01]  /*f180*/  LEA.HI.X.SX32 R31, R13, R2, 0x1, P4 ;  /* 0x000000020d1f7211 */ /* 0x000fe200020f0eff */
[C---:B------:R-:W-:Y:S02]  /*f190*/  IMAD R13, R53.reuse, 0x2, R11 ;  /* 0x00000002350d7824 */ /* 0x040fe400078e020b */
[----:B------:R1:W-:Y:S02]  /*f1a0*/  STL.64 [R1+0x28], R48 ;  /* 0x0000283001007387 */ /* 0x0003e40000100a00 */
[C---:B------:R-:W-:Y:S01]  /*f1b0*/  IMAD R15, R53.reuse, 0x2, R13 ;  /* 0x00000002350f7824 */ /* 0x040fe200078e020d */
[C---:B0-----:R-:W-:Y:S01]  /*f1c0*/  LEA R28, P5, R14.reuse, R0, 0x1 ;  /* 0x000000000e1c7211 */ /* 0x041fe200078a08ff */
[----:B------:R0:W-:Y:S03]  /*f1d0*/  STL.64 [R1+0x20], R30 ;  /* 0x0000201e01007387 */ /* 0x0001e60000100a00 */
[----:B------:R-:W-:Y:S01]  /*f1e0*/  LEA.HI.X.SX32 R29, R14, R2, 0x1, P5 ;  /* 0x000000020e1d7211 */ /* 0x000fe200028f0eff */
[----:B------:R-:W-:Y:S01]  /*f1f0*/  IMAD R16, R53, 0x2, R15 ;  /* 0x0000000235107824 */ /* 0x000fe200078e020f */
[----:B-1----:R-:W-:-:S03]  /*f200*/  LEA R48, P3, R8, R0, 0x1 ;  /* 0x0000000008307211 */ /* 0x002fc600078608ff */
[----:B------:R1:W-:Y:S01]  /*f210*/  STL.64 [R1+0x18], R28 ;  /* 0x0000181c01007387 */ /* 0x0003e20000100a00 */
[C---:B0-----:R-:W-:Y:S02]  /*f220*/  LEA R30, P4, R9.reuse, R0, 0x1 ;  /* 0x00000000091e7211 */ /* 0x041fe400078808ff */
[-C--:B------:R-:W-:Y:S02]  /*f230*/  LEA.HI.X.SX32 R49, R8, R2.reuse, 0x1, P3 ;  /* 0x0000000208317211 */ /* 0x080fe400018f0eff */
[----:B------:R-:W-:Y:S02]  /*f240*/  LEA.HI.X.SX32 R31, R9, R2, 0x1, P4 ;  /* 0x00000002091f7211 */ /* 0x000fe400020f0eff */
[-C--:B------:R-:W-:Y:S02]  /*f250*/  LEA R8, P4, R4, R0.reuse, 0x1 ;  /* 0x0000000004087211 */ /* 0x080fe400078808ff */
[----:B-1----:R-:W-:Y:S02]  /*f260*/  LEA R28, P5, R10, R0, 0x1 ;  /* 0x000000000a1c7211 */ /* 0x002fe400078a08ff */
[----:B------:R-:W-:-:S02]  /*f270*/  LEA R20, R53, R16, 0x1 ;  /* 0x0000001035147211 */ /* 0x000fc400078e08ff */
[----:B------:R-:W-:Y:S02]  /*f280*/  LEA R60, P3, R3, R0, 0x1 ;  /* 0x00000000033c7211 */ /* 0x000fe400078608ff */
[----:B------:R-:W-:Y:S02]  /*f290*/  LEA.HI.X.SX32 R29, R10, R2, 0x1, P5 ;  /* 0x000000020a1d7211 */ /* 0x000fe400028f0eff */
[----:B------:R-:W-:Y:S01]  /*f2a0*/  LEA R10, P5, R11, R0, 0x1 ;  /* 0x000000000b0a7211 */ /* 0x000fe200078a08ff */
[----:B------:R-:W-:Y:S01]  /*f2b0*/  STL.64 [R1+0x10], R48 ;  /* 0x0000103001007387 */ /* 0x000fe20000100a00 */
[-C--:B------:R-:W-:Y:S01]  /*f2c0*/  LEA.HI.X.SX32 R9, R4, R2.reuse, 0x1, P4 ;  /* 0x0000000204097211 */ /* 0x080fe200020f0eff */
[----:B------:R-:W-:Y:S01]  /*f2d0*/  IMAD R4, R53, 0x2, R20 ;  /* 0x0000000235047824 */ /* 0x000fe200078e0214 */
[----:B------:R-:W-:Y:S01]  /*f2e0*/  LEA.HI.X.SX32 R61, R3, R2, 0x1, P3 ;  /* 0x00000002033d7211 */ /* 0x000fe200018f0eff */
[----:B------:R-:W-:Y:S01]  /*f2f0*/  STL.64 [R1+0x8], R30 ;  /* 0x0000081e01007387 */ /* 0x000fe20000100a00 */
[----:B------:R-:W-:-:S02]  /*f300*/  LEA R12, P3, R13, R0, 0x1 ;  /* 0x000000000d0c7211 */ /* 0x000fc400078608ff */
[----:B------:R-:W-:Y:S01]  /*f310*/  LEA.HI.X.SX32 R11, R11, R2, 0x1, P5 ;  /* 0x000000020b0b7211 */ /* 0x000fe200028f0eff */
[----:B------:R0:W-:Y:S01]  /*f320*/  STL.64 [R1], R28 ;  /* 0x0000001c01007387 */ /* 0x0001e20000100a00 */
[----:B------:R-:W-:Y:S01]  /*f330*/  LEA R14, P4, R15, R0, 0x1 ;  /* 0x000000000f0e7211 */ /* 0x000fe200078808ff */
[----:B------:R-:W-:Y:S01]  /*f340*/  IMAD R3, R53, 0x2, R4 ;  /* 0x0000000235037824 */ /* 0x000fe200078e0204 */
[-C--:B------:R-:W-:Y:S01]  /*f350*/  LEA.HI.X.SX32 R13, R13, R2.reuse, 0x1, P3 ;  /* 0x000000020d0d7211 */ /* 0x080fe200018f0eff */
[----:B------:R-:W-:Y:S01]  /*f360*/  STL.64 [R1+0x420], R60 ;  /* 0x0004203c01007387 */ /* 0x000fe20000100a00 */
[----:B------:R-:W-:Y:S02]  /*f370*/  LEA.HI.X.SX32 R15, R15, R2, 0x1, P4 ;  /* 0x000000020f0f7211 */ /* 0x000fe400020f0eff */
[C---:B0-----:R-:W-:Y:S01]  /*f380*/  LEA R28, P5, R16.reuse, R0, 0x1 ;  /* 0x00000000101c7211 */ /* 0x041fe200078a08ff */
[----:B------:R-:W-:Y:S03]  /*f390*/  STL.64 [R1+0x428], R8 ;  /* 0x0004280801007387 */ /* 0x000fe60000100a00 */
[----:B------:R-:W-:Y:S01]  /*f3a0*/  LEA.HI.X.SX32 R29, R16, R2, 0x1, P5 ;  /* 0x00000002101d7211 */ /* 0x000fe200028f0eff */
[----:B------:R-:W-:Y:S01]  /*f3b0*/  IMAD R16, R53, 0x2, R3 ;  /* 0x0000000235107824 */ /* 0x000fe200078e0203 */
[----:B------:R-:W-:Y:S01]  /*f3c0*/  STL.64 [R1+0x430], R10 ;  /* 0x0004300a01007387 */ /* 0x000fe20000100a00 */
[----:B------:R-:W-:-:S02]  /*f3d0*/  LEA R30, P3, R20, R0, 0x1 ;  /* 0x00000000141e7211 */ /* 0x000fc400078608ff */
[-C--:B------:R-:W-:Y:S01]  /*f3e0*/  LEA R48, P4, R4, R0.reuse, 0x1 ;  /* 0x0000000004307211 */ /* 0x080fe200078808ff */
[----:B------:R-:W-:Y:S01]  /*f3f0*/  STL.64 [R1+0x438], R12 ;  /* 0x0004380c01007387 */ /* 0x000fe20000100a00 */
[----:B------:R-:W-:-:S03]  /*f400*/  LEA R50, P5, R3, R0, 0x1 ;  /* 0x0000000003327211 */ /* 0x000fc600078a08ff */
[----:B------:R-:W-:Y:S01]  /*f410*/  STL.64 [R1+0x440], R14 ;  /* 0x0004400e01007387 */ /* 0x000fe20000100a00 */
[----:B------:R-:W-:-:S03]  /*f420*/  LEA R52, P6, R16, R0, 0x1 ;  /* 0x0000000010347211 */ /* 0x000fc600078c08ff */
[----:B------:R0:W-:Y:S01]  /*f430*/  STL.64 [R1+0x448], R28 ;  /* 0x0004481c01007387 */ /* 0x0001e20000100a00 */
[-C--:B------:R-:W-:Y:S02]  /*f440*/  LEA.HI.X.SX32 R31, R20, R2.reuse, 0x1, P3 ;  /* 0x00000002141f7211 */ /* 0x080fe400018f0eff */
[-C--:B------:R-:W-:Y:S01]  /*f450*/  LEA.HI.X.SX32 R49, R4, R2.reuse, 0x1, P4 ;  /* 0x0000000204317211 */ /* 0x080fe200020f0eff */
[----:B------:R1:W-:Y:S01]  /*f460*/  STG.E.U16 [R58.64], R25 ;  /* 0x000000193a007986 */ /* 0x0003e2000c101506 */
[-C--:B------:R-:W-:Y:S02]  /*f470*/  LEA.HI.X.SX32 R51, R3, R2.reuse, 0x1, P5 ;  /* 0x0000000203337211 */ /* 0x080fe400028f0eff */
[----:B------:R-:W-:Y:S01]  /*f480*/  LEA.HI.X.SX32 R53, R16, R2, 0x1, P6 ;  /* 0x0000000210357211 */ /* 0x000fe200030f0eff */
[----:B0-----:R-:W3:Y:S04]  /*f490*/  LDL.LU.64 R28, [R1+0x108] ;  /* 0x00010800011c7983 */ /* 0x001ee80000300a00 */
[----:B------:R-:W4:Y:S01]  /*f4a0*/  LDL.LU.64 R14, [R1+0x100] ;  /* 0x00010000010e7983 */ /* 0x000f220000300a00 */
[----:B------:R-:W-:-:S03]  /*f4b0*/  PRMT R21, R21, 0x7632, R21 ;  /* 0x0000763215157816 */ /* 0x000fc60000000015 */
[----:B------:R-:W4:Y:S01]  /*f4c0*/  LDL.LU.64 R12, [R1+0xf8] ;  /* 0x0000f800010c7983 */ /* 0x000f220000300a00 */
[----:B-1----:R-:W-:-:S03]  /*f4d0*/  PRMT R25, R25, 0x7632, R25 ;  /* 0x0000763219197816 */ /* 0x002fc60000000019 */
[----:B------:R-:W4:Y:S04]  /*f4e0*/  LDL.LU.64 R10, [R1+0xf0] ;  /* 0x0000f000010a7983 */ /* 0x000f280000300a00 */
[----:B------:R-:W4:Y:S04]  /*f4f0*/  LDL.LU.64 R8, [R1+0xe8] ;  /* 0x0000e80001087983 */ /* 0x000f280000300a00 */
[----:B------:R-:W-:Y:S04]  /*f500*/  STL.64 [R1+0x450], R30 ;  /* 0x0004501e01007387 */ /* 0x000fe80000100a00 */
[----:B------:R-:W-:Y:S04]  /*f510*/  STL.64 [R1+0x458], R48 ;  /* 0x0004583001007387 */ /* 0x000fe80000100a00 */
[----:B------:R-:W-:Y:S04]  /*f520*/  STL.64 [R1+0x460], R50 ;  /* 0x0004603201007387 */ /* 0x000fe80000100a00 */
[----:B------:R-:W-:Y:S04]  /*f530*/  STG.E.U16 [R56.64], R5 ;  /* 0x0000000538007986 */ /* 0x000fe8000c101506 */
[----:B------:R-:W-:Y:S04]  /*f540*/  STL.64 [R1+0x468], R52 ;  /* 0x0004683401007387 */ /* 0x000fe80000100a00 */
[----:B------:R-:W-:Y:S04]  /*f550*/  STG.E.U16 [R54.64], R17 ;  /* 0x0000001136007986 */ /* 0x000fe8000c101506 */
[----:B------:R-:W-:Y:S04]  /*f560*/  STG.E.U16 [R46.64], R21 ;  /* 0x000000152e007986 */ /* 0x000fe8000c101506 */
[----:B------:R-:W-:Y:S04]  /*f570*/  STL.64 [R1+0x470], R24 ;  /* 0x0004701801007387 */ /* 0x000fe80000100a00 */
[----:B------:R0:W-:Y:S04]  /*f580*/  STG.E.U16 [R38.64], R25 ;  /* 0x0000001926007986 */ /* 0x0001e8000c101506 */
[----:B------:R-:W4:Y:S04]  /*f590*/  LDL.LU.64 R58, [R1+0xe0] ;  /* 0x0000e000013a7983 */ /* 0x000f280000300a00 */
[----:B0-----:R-:W4:Y:S04]  /*f5a0*/  LDL.LU.64 R24, [R1+0xd8] ;  /* 0x0000d80001187983 */ /* 0x001f280000300a00 */
[----:B------:R-:W4:Y:S04]  /*f5b0*/  LDL.LU.64 R52, [R1+0xd0] ;  /* 0x0000d00001347983 */ /* 0x000f280000300a00 */
[----:B------:R-:W0:Y:S04]  /*f5c0*/  S2R R20, SR_TID.X ;  /* 0x0000000000147919 */ /* 0x000e280000002100 */
[----:B------:R-:W1:Y:S01]  /*f5d0*/  S2R R61, SR_TID.X ;  /* 0x00000000003d7919 */ /* 0x000e620000002100 */
[----:B------:R-:W-:-:S02]  /*f5e0*/  PRMT R5, R5, 0x7632, R5 ;  /* 0x0000763205057816 */ /* 0x000fc40000000005 */
[----:B------:R-:W-:-:S03]  /*f5f0*/  PRMT R17, R17, 0x7632, R17 ;  /* 0x0000763211117816 */ /* 0x000fc60000000011 */
[----:B------:R-:W-:Y:S01]  /*f600*/  STG.E.U16 [R42.64], R5 ;  /* 0x000000052a007986 */ /* 0x000fe2000c101506 */
[C---:B0-----:R-:W-:Y:S02]  /*f610*/  SHF.L.U32 R31, R20.reuse, 0xc, RZ ;  /* 0x0000000c141f7819 */ /* 0x041fe400000006ff */
[----:B------:R-:W-:Y:S02]  /*f620*/  LOP3.LUT R60, R20, 0x1ff, RZ, 0xc0, !PT ;  /* 0x000001ff143c7812 */ /* 0x000fe400078ec0ff */
[----:B------:R-:W-:Y:S01]  /*f630*/  LOP3.LUT R31, R31, 0x6000, RZ, 0xc0, !PT ;  /* 0x000060001f1f7812 */ /* 0x000fe200078ec0ff */
[----:B------:R-:W-:Y:S04]  /*f640*/  STG.E.U16 [R40.64], R17 ;  /* 0x0000001128007986 */ /* 0x000fe8000c101506 */
[----:B------:R-:W-:Y:S01]  /*f650*/  IMAD R31, R60, 0x10, R31 ;  /* 0x000000103c1f7824 */ /* 0x000fe200078e021f */
[----:B--2---:R-:W-:Y:S04]  /*f660*/  STG.E.U16 [R34.64], R22 ;  /* 0x0000001622007986 */ /* 0x004fe8000c101506 */
[----:B------:R-:W-:Y:S04]  /*f670*/  STG.E.U16 [R32.64], R26 ;  /* 0x0000001a20007986 */ /* 0x000fe8000c101506 */
[----:B------:R0:W2:Y:S01]  /*f680*/  LDS.128 R32, [R31] ;  /* 0x000000001f207984 */ /* 0x0000a20000000c00 */
[C---:B-1----:R-:W-:Y:S01]  /*f690*/  LOP3.LUT R60, R61.reuse, 0x1ff, RZ, 0xc0, !PT ;  /* 0x000001ff3d3c7812 */ /* 0x042fe200078ec0ff */
[----:B0-----:R-:W-:-:S05]  /*f6a0*/  IMAD.SHL.U32 R31, R61, 0x1000, RZ ;  /* 0x000010003d1f7824 */ /* 0x001fca00078e00ff */
[----:B------:R-:W-:-:S05]  /*f6b0*/  LOP3.LUT R31, R31, 0x6000, RZ, 0xc0, !PT ;  /* 0x000060001f1f7812 */ /* 0x000fca00078ec0ff */
[----:B------:R-:W-:Y:S01]  /*f6c0*/  IMAD R31, R60, 0x10, R31 ;  /* 0x000000103c1f7824 */ /* 0x000fe200078e021f */
[C---:B------:R-:W-:Y:S02]  /*f6d0*/  LOP3.LUT R60, R20.reuse, 0x1ff, RZ, 0xc0, !PT ;  /* 0x000001ff143c7812 */ /* 0x040fe400078ec0ff */
[----:B------:R-:W-:-:S04]  /*f6e0*/  SHF.L.U32 R20, R20, 0xc, RZ ;  /* 0x0000000c14147819 */ /* 0x000fc800000006ff */
[----:B------:R-:W-:-:S05]  /*f6f0*/  LOP3.LUT R20, R20, 0x6000, RZ, 0xc0, !PT ;  /* 0x0000600014147812 */ /* 0x000fca00078ec0ff */
[----:B------:R-:W-:Y:S01]  /*f700*/  IMAD R20, R60, 0x10, R20 ;  /* 0x000000103c147824 */ /* 0x000fe200078e0214 */
[C---:B------:R-:W-:Y:S01]  /*f710*/  LOP3.LUT R60, R61.reuse, 0x1ff, RZ, 0xc0, !PT ;  /* 0x000001ff3d3c7812 */ /* 0x040fe200078ec0ff */
[----:B------:R-:W-:-:S05]  /*f720*/  IMAD.SHL.U32 R61, R61, 0x1000, RZ ;  /* 0x000010003d3d7824 */ /* 0x000fca00078e00ff */
[----:B------:R-:W-:Y:S02]  /*f730*/  LOP3.LUT R61, R61, 0x6000, RZ, 0xc0, !PT ;  /* 0x000060003d3d7812 */ /* 0x000fe400078ec0ff */
[----:B------:R-:W-:-:S03]  /*f740*/  LOP3.LUT R20, R20, 0x40, RZ, 0x3c, !PT ;  /* 0x0000004014147812 */ /* 0x000fc600078e3cff */
[----:B------:R-:W-:Y:S01]  /*f750*/  IMAD R61, R60, 0x10, R61 ;  /* 0x000000103c3d7824 */ /* 0x000fe200078e023d */
[----:B------:R-:W-:Y:S01]  /*f760*/  LOP3.LUT R31, R31, 0x20, RZ, 0x3c, !PT ;  /* 0x000000201f1f7812 */ /* 0x000fe200078e3cff */
[----:B------:R0:W-:Y:S01]  /*f770*/  STG.E.U16 [R36.64], R6 ;  /* 0x0000000624007986 */ /* 0x0001e2000c101506 */
[----:B------:R-:W-:Y:S02]  /*f780*/  PRMT R22, R22, 0x7632, R22 ;  /* 0x0000763216167816 */ /* 0x000fe40000000016 */
[----:B------:R-:W-:Y:S01]  /*f790*/  LOP3.LUT R61, R61, 0x60, RZ, 0x3c, !PT ;  /* 0x000000603d3d7812 */ /* 0x000fe200078e3cff */
[----:B------:R1:W-:Y:S01]  /*f7a0*/  LDS.128 R40, [R20] ;  /* 0x0000000014287984 */ /* 0x0003e20000000c00 */
[----:B------:R-:W-:-:S03]  /*f7b0*/  PRMT R26, R26, 0x7632, R26 ;  /* 0x000076321a1a7816 */ /* 0x000fc6000000001a */
[----:B------:R2:W-:Y:S01]  /*f7c0*/  STG.E.U16 [R44.64], R18 ;  /* 0x000000122c007986 */ /* 0x0005e2000c101506 */
[----:B0-----:R-:W-:-:S03]  /*f7d0*/  PRMT R6, R6, 0x7632, R6 ;  /* 0x0000763206067816 */ /* 0x001fc60000000006 */
[----:B-1----:R-:W5:Y:S04]  /*f7e0*/  LDL.LU.64 R20, [R1+0xc8] ;  /* 0x0000c80001147983 */ /* 0x002f680000300a00 */
[----:B------:R-:W5:Y:S01]  /*f7f0*/  LDL.LU.64 R50, [R1+0xc0] ;  /* 0x0000c00001327983 */ /* 0x000f620000300a00 */
[----:B--2---:R-:W-:-:S03]  /*f800*/  PRMT R18, R18, 0x7632, R18 ;  /* 0x0000763212127816 */ /* 0x004fc60000000012 */
[----:B------:R0:W1:Y:S04]  /*f810*/  LDS.128 R36, [R31] ;  /* 0x000000001f247984 */ /* 0x0000680000000c00 */
[----:B------:R-:W2:Y:S01]  /*f820*/  LDL.LU.64 R48, [R1+0xb8] ;  /* 0x0000b80001307983 */ /* 0x000ea20000300a00 */
[----:B------:R-:W-:-:S03]  /*f830*/  PRMT R4, R23, 0x7632, R4 ;  /* 0x0000763217047816 */ /* 0x000fc60000000004 */
[----:B------:R0:W1:Y:S04]  /*f840*/  LDS.128 R44, [R61] ;  /* 0x000000003d2c7984 */ /* 0x0000680000000c00 */
[----:B0-----:R-:W2:Y:S04]  /*f850*/  LDL.LU.64 R30, [R1+0xb0] ;  /* 0x0000b000011e7983 */ /* 0x001ea80000300a00 */
[----:B------:R-:W2:Y:S04]  /*f860*/  LDL.LU.64 R60, [R1+0x98] ;  /* 0x00009800013c7983 */ /* 0x000ea80000300a00 */
[----:B------:R-:W2:Y:S04]  /*f870*/  LDL.LU.64 R16, [R1+0x90] ;  /* 0x0000900001107983 */ /* 0x000ea80000300a00 */
[----:B------:R-:W2:Y:S01]  /*f880*/  LDL.LU.64 R54, [R1+0x88] ;  /* 0x0000880001367983 */ /* 0x000ea20000300a00 */
[----:B------:R-:W-:-:S03]  /*f890*/  PRMT R0, R19, 0x7632, R0 ;  /* 0x0000763213007816 */ /* 0x000fc60000000000 */
[----:B---3--:R-:W-:Y:S04]  /*f8a0*/  STG.E.U16 [R28.64], R22 ;  /* 0x000000161c007986 */ /* 0x008fe8000c101506 */
[----:B----4-:R-:W-:Y:S04]  /*f8b0*/  STG.E.U16 [R14.64], R26 ;  /* 0x0000001a0e007986 */ /* 0x010fe8000c101506 */
[----:B------:R-:W-:Y:S04]  /*f8c0*/  STG.E.U16 [R12.64], R6 ;  /* 0x000000060c007986 */ /* 0x000fe8000c101506 */
[----:B------:R-:W-:Y:S04]  /*f8d0*/  STG.E.U16 [R10.64], R18 ;  /* 0x000000120a007986 */ /* 0x000fe8000c101506 */
[----:B------:R0:W-:Y:S04]  /*f8e0*/  STG.E.U16 [R8.64], R23 ;  /* 0x0000001708007986 */ /* 0x0001e8000c101506 */
[----:B0-----:R-:W1:Y:S04]  /*f8f0*/  LDL.LU.64 R22, [R1+0xa0] ;  /* 0x0000a00001167983 */ /* 0x001e680000300a00 */
[----:B------:R-:W3:Y:S04]  /*f900*/  LDL.LU.64 R28, [R1+0x80] ;  /* 0x00008000011c7983 */ /* 0x000ee80000300a00 */
[----:B------:R-:W4:Y:S04]  /*f910*/  LDL.LU.64 R14, [R1+0x78] ;  /* 0x00007800010e7983 */ /* 0x000f280000300a00 */
[----:B------:R-:W3:Y:S04]  /*f920*/  LDL.LU.64 R12, [R1+0x70] ;  /* 0x00007000010c7983 */ /* 0x000ee80000300a00 */
[----:B------:R-:W3:Y:S04]  /*f930*/  LDL.LU.64 R10, [R1+0x68] ;  /* 0x00006800010a7983 */ /* 0x000ee80000300a00 */
[----:B------:R-:W3:Y:S04]  /*f940*/  LDL.LU.64 R8, [R1+0x60] ;  /* 0x0000600001087983 */ /* 0x000ee80000300a00 */
[----:B------:R-:W3:Y:S04]  /*f950*/  LDL.LU.64 R56, [R1+0x58] ;  /* 0x0000580001387983 */ /* 0x000ee80000300a00 */
[----:B------:R0:W-:Y:S04]  /*f960*/  STG.E.U16 [R58.64], R27 ;  /* 0x0000001b3a007986 */ /* 0x0001e8000c101506 */
[----:B------:R0:W-:Y:S04]  /*f970*/  STG.E.U16 [R24.64], R7 ;  /* 0x0000000718007986 */ /* 0x0001e8000c101506 */
[----:B0-----:R-:W3:Y:S04]  /*f980*/  LDL.LU.64 R58, [R1+0x50] ;  /* 0x00005000013a7983 */ /* 0x001ee80000300a00 */
[----:B------:R0:W-:Y:S04]  /*f990*/  STG.E.U16 [R52.64], R19 ;  /* 0x0000001334007986 */ /* 0x0001e8000c101506 */
[----:B------:R-:W3:Y:S04]  /*f9a0*/  LDL.LU.64 R24, [R1+0x470] ;  /* 0x0004700001187983 */ /* 0x000ee80000300a00 */
[----:B0-----:R-:W3:Y:S04]  /*f9b0*/  LDL.LU.64 R52, [R1+0x468] ;  /* 0x0004680001347983 */ /* 0x001ee80000300a00 */
[----:B------:R-:W3:Y:S01]  /*f9c0*/  LDL.LU.64 R18, [R1+0xa8] ;  /* 0x0000a80001127983 */ /* 0x000ee20000300a00 */
[----:B------:R-:W-:-:S02]  /*f9d0*/  PRMT R3, R27, 0x7632, R3 ;  /* 0x000076321b037816 */ /* 0x000fc40000000003 */
[----:B------:R-:W-:Y:S01]  /*f9e0*/  PRMT R2, R7, 0x7632, R2 ;  /* 0x0000763207027816 */ /* 0x000fe20000000002 */
[----:B-----5:R0:W-:Y:S04]  /*f9f0*/  STG.E.U16 [R20.64], R4 ;  /* 0x0000000414007986 */ /* 0x0201e8000c101506 */
[----:B------:R5:W-:Y:S04]  /*fa00*/  STG.E.U16 [R50.64], R3 ;  /* 0x0000000332007986 */ /* 0x000be8000c101506 */
[----:B0-----:R-:W4:Y:S04]  /*fa10*/  LDL.LU.64 R20, [R1+0x48] ;  /* 0x0000480001147983 */ /* 0x001f280000300a00 */
[----:B--2---:R0:W-:Y:S04]  /*fa20*/  STG.E.U16 [R48.64], R2 ;  /* 0x0000000230007986 */ /* 0x0041e8000c101506 */
[----:B------:R2:W-:Y:S04]  /*fa30*/  STG.E.U16 [R30.64], R0 ;  /* 0x000000001e007986 */ /* 0x0005e8000c101506 */
[----:B-----5:R-:W5:Y:S04]  /*fa40*/  LDL.LU.64 R50, [R1+0x460] ;  /* 0x0004600001327983 */ /* 0x020f680000300a00 */
[----:B0-----:R-:W5:Y:S04]  /*fa50*/  LDL.LU.64 R48, [R1+0x458] ;  /* 0x0004580001307983 */ /* 0x001f680000300a00 */
[----:B--2---:R-:W2:Y:S04]  /*fa60*/  LDL.LU.64 R30, [R1+0x450] ;  /* 0x00045000011e7983 */ /* 0x004ea80000300a00 */
[----:B---3--:R-:W-:Y:S04]  /*fa70*/  STG.E.U16 [R18.64], R32 ;  /* 0x0000002012007986 */ /* 0x008fe8000c101506 */
[----:B-1----:R-:W-:Y:S04]  /*fa80*/  STG.E.U16 [R22.64], R36 ;  /* 0x0000002416007986 */ /* 0x002fe8000c101506 */
[----:B------:R0:W-:Y:S04]  /*fa90*/  STG.E.U16 [R60.64], R40 ;  /* 0x000000283c007986 */ /* 0x0001e8000c101506 */
[----:B0-----:R-:W3:Y:S01]  /*faa0*/  LDL.LU.64 R60, [R1+0x40] ;  /* 0x00004000013c7983 */ /* 0x001ee20000300a00 */
[----:B------:R-:W-:-:S02]  /*fab0*/  PRMT R32, R32, 0x7632, R32 ;  /* 0x0000763220207816 */ /* 0x000fc40000000020 */
[----:B------:R-:W-:Y:S01]  /*fac0*/  PRMT R36, R36, 0x7632, R36 ;  /* 0x0000763224247816 */ /* 0x000fe20000000024 */
[----:B------:R0:W-:Y:S01]  /*fad0*/  STG.E.U16 [R16.64], R44 ;  /* 0x0000002c10007986 */ /* 0x0001e2000c101506 */
[----:B------:R-:W-:-:S03]  /*fae0*/  PRMT R40, R40, 0x7632, R40 ;  /* 0x0000763228287816 */ /* 0x000fc60000000028 */
[----:B------:R-:W2:Y:S04]  /*faf0*/  LDL.LU.64 R18, [R1+0x18] ;  /* 0x0000180001127983 */ /* 0x000ea80000300a00 */
[----:B------:R-:W2:Y:S01]  /*fb00*/  LDL.LU.64 R22, [R1+0x10] ;  /* 0x0000100001167983 */ /* 0x000ea20000300a00 */
[----:B0-----:R-:W-:-:S03]  /*fb10*/  PRMT R44, R44, 0x7632, R44 ;  /* 0x000076322c2c7816 */ /* 0x001fc6000000002c */
[----:B------:R-:W2:Y:S04]  /*fb20*/  LDL.LU.64 R16, [R1+0x8] ;  /* 0x0000080001107983 */ /* 0x000ea80000300a00 */
[----:B------:R0:W-:Y:S04]  /*fb30*/  STG.E.U16 [R54.64], R32 ;  /* 0x0000002036007986 */ /* 0x0001e8000c101506 */
[----:B------:R1:W-:Y:S04]  /*fb40*/  STG.E.U16 [R28.64], R36 ;  /* 0x000000241c007986 */ /* 0x0003e8000c101506 */
[----:B----4-:R4:W-:Y:S04]  /*fb50*/  STG.E.U16 [R14.64], R40 ;  /* 0x000000280e007986 */ /* 0x0109e8000c101506 */
[----:B0-----:R-:W2:Y:S04]  /*fb60*/  LDL.LU.64 R54, [R1] ;  /* 0x0000000001367983 */ /* 0x001ea80000300a00 */
[----:B-1----:R-:W2:Y:S01]  /*fb70*/  LDL.LU.64 R28, [R1+0x448] ;  /* 0x00044800011c7983 */ /* 0x002ea20000300a00 */
[----:B------:R-:W-:-:S03]  /*fb80*/  PRMT R0, R33, 0x7632, R0 ;  /* 0x0000763221007816 */ /* 0x000fc60000000000 */
[----:B----4-:R-:W4:Y:S04]  /*fb90*/  LDL.LU.64 R14, [R1+0x440] ;  /* 0x00044000010e7983 */ /* 0x010f280000300a00 */
[----:B------:R0:W-:Y:S04]  /*fba0*/  STG.E.U16 [R12.64], R44 ;  /* 0x0000002c0c007986 */ /* 0x0001e8000c101506 */
[----:B------:R1:W-:Y:S04]  /*fbb0*/  STG.E.U16 [R10.64], R33 ;  /* 0x000000210a007986 */ /* 0x0003e8000c101506 */
[----:B------:R1:W-:Y:S04]  /*fbc0*/  STG.E.U16 [R8.64], R37 ;  /* 0x0000002508007986 */ /* 0x0003e8000c101506 */
[----:B0-----:R-:W2:Y:S04]  /*fbd0*/  LDL.LU.64 R12, [R1+0x438] ;  /* 0x00043800010c7983 */ /* 0x001ea80000300a00 */
[----:B-1----:R-:W2:Y:S01]  /*fbe0*/  LDL.LU.64 R10, [R1+0x430] ;  /* 0x00043000010a7983 */ /* 0x002ea20000300a00 */
[----:B------:R-:W-:-:S03]  /*fbf0*/  PRMT R2, R37, 0x7632, R2 ;  /* 0x0000763225027816 */ /* 0x000fc60000000002 */
[----:B------:R-:W2:Y:S04]  /*fc00*/  LDL.LU.64 R8, [R1+0x428] ;  /* 0x0004280001087983 */ /* 0x000ea80000300a00 */
[----:B------:R0:W-:Y:S04]  /*fc10*/  STG.E.U16 [R56.64], R41 ;  /* 0x0000002938007986 */ /* 0x0001e8000c101506 */
[----:B------:R-:W2:Y:S04]  /*fc20*/  LDL.LU.64 R32, [R1+0x20] ;  /* 0x0000200001207983 */ /* 0x000ea80000300a00 */
[----:B------:R1:W-:Y:S04]  /*fc30*/  STG.E.U16 [R58.64], R45 ;  /* 0x0000002d3a007986 */ /* 0x0003e8000c101506 */
[----:B0-----:R-:W2:Y:S01]  /*fc40*/  LDL.LU R57, [R1+0x2f4] ;  /* 0x0002f40001397983 */ /* 0x001ea20000300800 */
[----:B------:R-:W-:-:S03]  /*fc50*/  PRMT R3, R41, 0x7632, R3 ;  /* 0x0000763229037816 */ /* 0x000fc60000000003 */
[----:B------:R0:W-:Y:S04]  /*fc60*/  STG.E.U16 [R20.64], R0 ;  /* 0x0000000014007986 */ /* 0x0001e8000c101506 */
[----:B-1----:R-:W2:Y:S01]  /*fc70*/  LDL.LU R58, [R1+0x2f0] ;  /* 0x0002f000013a7983 */ /* 0x002ea20000300800 */
[----:B------:R-:W-:-:S03]  /*fc80*/  PRMT R4, R45, 0x7632, R4 ;  /* 0x000076322d047816 */ /* 0x000fc60000000004 */
[----:B------:R-:W2:Y:S04]  /*fc90*/  LDL.LU.64 R36, [R1+0x28] ;  /* 0x0000280001247983 */ /* 0x000ea80000300a00 */
[----:B------:R-:W2:Y:S04]  /*fca0*/  LDL.LU R59, [R1+0x308] ;  /* 0x00030800013b7983 */ /* 0x000ea80000300800 */
[----:B0-----:R-:W2:Y:S04]  /*fcb0*/  LDL.LU R20, [R1+0x304] ;  /* 0x0003040001147983 */ /* 0x001ea80000300800 */
[----:B------:R-:W2:Y:S04]  /*fcc0*/  LDL.LU.64 R40, [R1+0x30] ;  /* 0x0000300001287983 */ /* 0x000ea80000300a00 */
[----:B------:R-:W2:Y:S04]  /*fcd0*/  LDL.LU.64 R44, [R1+0x38] ;  /* 0x00003800012c7983 */ /* 0x000ea80000300a00 */
[----:B---3--:R0:W-:Y:S04]  /*fce0*/  STG.E.U16 [R60.64], R2 ;  /* 0x000000023c007986 */ /* 0x0081e8000c101506 */
[----:B0-----:R-:W3:Y:S01]  /*fcf0*/  LDL.LU.64 R60, [R1+0x420] ;  /* 0x00042000013c7983 */ /* 0x001ee20000300a00 */
[----:B------:R-:W-:-:S02]  /*fd00*/  PRMT R5, R34, 0x7632, R5 ;  /* 0x0000763222057816 */ /* 0x000fc40000000005 */
[----:B------:R-:W-:Y:S02]  /*fd10*/  PRMT R0, R38, 0x7632, R0 ;  /* 0x0000763226007816 */ /* 0x000fe40000000000 */
[----:B------:R-:W-:Y:S02]  /*fd20*/  PRMT R6, R42, 0x7632, R6 ;  /* 0x000076322a067816 */ /* 0x000fe40000000006 */
[----:B------:R-:W-:Y:S02]  /*fd30*/  PRMT R7, R46, 0x7632, R7 ;  /* 0x000076322e077816 */ /* 0x000fe40000000007 */
[----:B------:R-:W-:Y:S02]  /*fd40*/  PRMT R24, R39, 0x7632, R24 ;  /* 0x0000763227187816 */ /* 0x000fe40000000018 */
[----:B------:R-:W-:Y:S02]  /*fd50*/  PRMT R25, R43, 0x7632, R25 ;  /* 0x000076322b197816 */ /* 0x000fe40000000019 */
[----:B------:R-:W-:Y:S01]  /*fd60*/  PRMT R26, R47, 0x7632, R26 ;  /* 0x000076322f1a7816 */ /* 0x000fe2000000001a */
[----:B--2---:R0:W-:Y:S04]  /*fd70*/  STG.E.U16 [R44.64], R3 ;  /* 0x000000032c007986 */ /* 0x0041e8000c101506 */
[----:B------:R-:W-:Y:S04]  /*fd80*/  STG.E.U16 [R40.64], R4 ;  /* 0x0000000428007986 */ /* 0x000fe8000c101506 */
[----:B------:R-:W-:Y:S04]  /*fd90*/  STG.E.U16 [R36.64], R34 ;  /* 0x0000002224007986 */ /* 0x000fe8000c101506 */
[----:B------:R-:W-:Y:S04]  /*fda0*/  STG.E.U16 [R32.64], R38 ;  /* 0x0000002620007986 */ /* 0x000fe8000c101506 */
[----:B------:R-:W-:Y:S04]  /*fdb0*/  STG.E.U16 [R18.64], R42 ;  /* 0x0000002a12007986 */ /* 0x000fe8000c101506 */
[----:B------:R-:W-:Y:S01]  /*fdc0*/  STG.E.U16 [R22.64], R46 ;  /* 0x0000002e16007986 */ /* 0x000fe2000c101506 */
[----:B0-----:R-:W-:-:S03]  /*fdd0*/  PRMT R3, R35, 0x7632, R3 ;  /* 0x0000763223037816 */ /* 0x001fc60000000003 */
[----:B------:R0:W-:Y:S04]  /*fde0*/  STG.E.U16 [R16.64], R5 ;  /* 0x0000000510007986 */ /* 0x0001e8000c101506 */
[----:B------:R1:W-:Y:S04]  /*fdf0*/  STG.E.U16 [R54.64], R0 ;  /* 0x0000000036007986 */ /* 0x0003e8000c101506 */
[----:B0-----:R-:W0:Y:S01]  /*fe00*/  S2R R16, SR_TID.X ;  /* 0x0000000000107919 */ /* 0x001e220000002100 */
[----:B------:R-:W-:Y:S02]  /*fe10*/  FSEL R2, R58, -INF , P2 ;  /* 0xff8000003a027808 */ /* 0x000fe40001000000 */
[----:B-1----:R-:W-:-:S03]  /*fe20*/  FSEL R0, R57, -INF , P0 ;  /* 0xff80000039007808 */ /* 0x002fc60000000000 */
[----:B------:R-:W-:Y:S02]  /*fe30*/  FFMA R5, R2, 0.69314718246459960938, R20 ;  /* 0x3f31721802057823 */ /* 0x000fe40000000014 */
[----:B------:R-:W-:Y:S01]  /*fe40*/  FFMA R4, R0, 0.69314718246459960938, R59 ;  /* 0x3f31721800047823 */ /* 0x000fe2000000003b */
[----:B0-----:R-:W-:-:S04]  /*fe50*/  SHF.L.U32 R16, R16, 0x1, RZ ;  /* 0x0000000110107819 */ /* 0x001fc800000006ff */
[----:B------:R-:W-:Y:S01]  /*fe60*/  LOP3.LUT R0, R16, 0x3f8, RZ, 0xc0, !PT ;  /* 0x000003f810007812 */ /* 0x000fe200078ec0ff */
[----:B---3--:R0:W-:Y:S04]  /*fe70*/  STG.E.U16 [R60.64], R6 ;  /* 0x000000063c007986 */ /* 0x0081e8000c101506 */
[----:B------:R0:W-:Y:S04]  /*fe80*/  STG.E.U16 [R8.64], R7 ;  /* 0x0000000708007986 */ /* 0x0001e8000c101506 */
[----:B------:R0:W-:Y:S04]  /*fe90*/  STG.E.U16 [R10.64], R35 ;  /* 0x000000230a007986 */ /* 0x0001e8000c101506 */
[----:B------:R0:W-:Y:S04]  /*fea0*/  STG.E.U16 [R12.64], R39 ;  /* 0x000000270c007986 */ /* 0x0001e8000c101506 */
[----:B----4-:R0:W-:Y:S04]  /*feb0*/  STG.E.U16 [R14.64], R43 ;  /* 0x0000002b0e007986 */ /* 0x0101e8000c101506 */
[----:B------:R0:W-:Y:S04]  /*fec0*/  STG.E.U16 [R28.64], R47 ;  /* 0x0000002f1c007986 */ /* 0x0001e8000c101506 */
[----:B------:R0:W-:Y:S04]  /*fed0*/  STG.E.U16 [R30.64], R3 ;  /* 0x000000031e007986 */ /* 0x0001e8000c101506 */
[----:B-----5:R0:W-:Y:S04]  /*fee0*/  STG.E.U16 [R48.64], R24 ;  /* 0x0000001830007986 */ /* 0x0201e8000c101506 */
[----:B------:R0:W-:Y:S04]  /*fef0*/  STG.E.U16 [R50.64], R25 ;  /* 0x0000001932007986 */ /* 0x0001e8000c101506 */
[----:B------:R0:W-:Y:S04]  /*ff00*/  STG.E.U16 [R52.64], R26 ;  /* 0x0000001a34007986 */ /* 0x0001e8000c101506 */
[----:B------:R-:W-:Y:S06]  /*ff10*/  BAR.SYNC.DEFER_BLOCKING 0x0 ;  /* 0x0000000000007b1d */ /* 0x000fec0000010000 */
[----:B------:R0:W-:Y:S04]  /*ff20*/  STS.64 [R0], R4 ;  /* 0x0000000400007388 */ /* 0x0001e80000000a00 */
[----:B------:R-:W-:Y:S06]  /*ff30*/  BAR.SYNC.DEFER_BLOCKING 0x0 ;  /* 0x0000000000007b1d */ /* 0x000fec0000010000 */
[----:B------:R-:W-:Y:S05]  /*ff40*/  @P1 EXIT ;  /* 0x000000000000194d */ /* 0x000fea0003800000 */
[----:B0-----:R-:W2:Y:S04]  /*ff50*/  LDL.LU R59, [R1+0x2f8] ;  /* 0x0002f800013b7983 */ /* 0x001ea80000300800 */
[----:B------:R-:W0:Y:S04]  /*ff60*/  S2R R58, SR_CTAID.X ;  /* 0x00000000003a7919 */ /* 0x000e280000002500 */
[----:B------:R-:W0:Y:S04]  /*ff70*/  S2R R20, SR_TID.X ;  /* 0x0000000000147919 */ /* 0x000e280000002100 */
[----:B------:R-:W1:Y:S01]  /*ff80*/  S2R R16, SR_CTAID.Y ;  /* 0x0000000000107919 */ /* 0x000e620000002600 */
[----:B0-----:R-:W-:Y:S01]  /*ff90*/  PRMT R20, R20, 0x6540, R58 ;  /* 0x0000654014147816 */ /* 0x001fe2000000003a */
[----:B-1----:R-:W-:-:S04]  /*ffa0*/  IMAD R0, R16, c[0x0][0x1cc], RZ ;  /* 0x0000730010007a24 */ /* 0x002fc800078e02ff */
[----:B------:R-:W-:Y:S02]  /*ffb0*/  IMAD.SHL.U32 R3, R20, 0x4, RZ ;  /* 0x0000000414037824 */ /* 0x000fe400078e00ff */
[----:B------:R-:W-:Y:S02]  /*ffc0*/  IMAD.SHL.U32 R2, R0, 0x4, RZ ;  /* 0x0000000400027824 */ /* 0x000fe400078e00ff */
[----:B------:R-:W-:-:S03]  /*ffd0*/  IMAD.HI R5, R20, 0x4, RZ ;  /* 0x0000000414057827 */ /* 0x000fc600078e02ff */
[----:B------:R-:W-:Y:S01]  /*ffe0*/  IADD3 R2, P0, P1, R3, c[0x0][0x180], R2 ;  /* 0x0000600003027a10 */ /* 0x000fe2000791e002 */
[----:B------:R-:W-:-:S05]  /*fff0*/  IMAD.HI R0, R0, 0x4, RZ ;  /* 0x0000000400007827 */ /* 0x000fca00078e02ff */
[----:B------:R-:W-:Y:S01]  /*10000*/  IADD3.X R3, R5, c[0x0][0x184], R0, P0, P1 ;  /* 0x0000610005037a10 */ /* 0x000fe200007e2400 */
[----:B--2---:R-:W0:Y:S04]  /*10010*/  LDS R7, [R59] ;  /* 0x000000003b077984 */ /* 0x004e280000000800 */
[----:B0-----:R-:W-:Y:S01]  /*10020*/  STG.E [R2.64], R7 ;  /* 0x0000000702007986 */ /* 0x001fe2000c101906 */
[----:B------:R-:W-:Y:S05]  /*10030*/  EXIT ;  /* 0x000000000000794d */ /* 0x000fea0003800000 */
.L_x_3:
[----:B------:R-:W-:-:S00]  /*10040*/  BRA `(.L_x_3) ;  /* 0xfffffff000007947 */ /* 0x000fc0000383ffff */
[----:B------:R-:W-:-:S00]  /*10050*/  NOP ;  /* 0x0000000000007918 */ /* 0x000fc00000000000 */
        /* <DEDUP_REMOVED lines=10> */
.L_x_4:


//--------------------- .nv.global.init           --------------------------
	.section	.nv.global.init,"aw",@progbits
.nv.global.init:
	.type		_$_str,@object
	.size		_$_str,(.L_0 - _$_str)
_$_str:
        /*0000*/ 	.byte	0x5f, 0x5f, 0x43, 0x55, 0x44, 0x41, 0x5f, 0x46, 0x54, 0x5a, 0x00
.L_0:


//--------------------- .nv.shared.attn_fwd       --------------------------
	.section	.nv.shared.attn_fwd,"aw",@nobits
	.sectionflags	@""
	.align	16
